//
// Generated by NVIDIA NVVM Compiler
//
// Compiler Build ID: CL-36424714
// Cuda compilation tools, release 13.0, V13.0.88
// Based on NVVM 20.0.0
//

.version 9.0
.target sm_100
.address_size 64

	// .globl	_Z19copy_stack_to_arrayPiPdS_i
.extern .func  (.param .b32 func_retval0) vprintf
(
	.param .b64 vprintf_param_0,
	.param .b64 vprintf_param_1
)
;
.extern .func free
(
	.param .b64 free_param_0
)
;
.extern .func  (.param .b64 func_retval0) malloc
(
	.param .b64 malloc_param_0
)
;
.global .align 8 .u64 decp_data;
.global .align 8 .u64 decp_data_copy;
.global .align 4 .b8 directions1[144] = {0, 0, 0, 0, 1, 0, 0, 0, 0, 0, 0, 0, 0, 0, 0, 0, 255, 255, 255, 255, 0, 0, 0, 0, 1, 0, 0, 0, 0, 0, 0, 0, 0, 0, 0, 0, 255, 255, 255, 255, 0, 0, 0, 0, 0, 0, 0, 0, 255, 255, 255, 255, 1, 0, 0, 0, 0, 0, 0, 0, 1, 0, 0, 0, 255, 255, 255, 255, 0, 0, 0, 0, 0, 0, 0, 0, 0, 0, 0, 0, 255, 255, 255, 255, 0, 0, 0, 0, 255, 255, 255, 255, 1, 0, 0, 0, 0, 0, 0, 0, 0, 0, 0, 0, 1, 0, 0, 0, 0, 0, 0, 0, 1, 0, 0, 0, 255, 255, 255, 255, 255, 255, 255, 255, 0, 0, 0, 0, 1, 0, 0, 0, 1, 0, 0, 0, 0, 0, 0, 0, 255, 255, 255, 255};
.global .align 4 .u32 width;
.global .align 4 .u32 height;
.global .align 4 .u32 depth;
.global .align 4 .u32 num;
.global .align 8 .u64 adjacency;
.global .align 8 .u64 d_deltaBuffer1;
.global .align 8 .u64 number_array;
.global .align 8 .u64 all_max;
.global .align 8 .u64 all_min;
.global .align 8 .u64 all_p_max;
.global .align 8 .u64 all_p_min;
.global .align 8 .u64 unsigned_n;
.global .align 4 .u32 count_max;
.global .align 4 .u32 count_min;
.global .align 4 .u32 count_f_max;
.global .align 4 .u32 count_f_min;
.global .align 4 .u32 count_p_max;
.global .align 4 .u32 count_all_p;
.global .align 4 .u32 count_p_min;
.global .align 8 .u64 maxi;
.global .align 8 .u64 mini;
.global .align 8 .f64 bound;
.global .align 4 .u32 edit_count;
.global .align 8 .u64 or_maxi;
.global .align 8 .u64 or_mini;
.global .align 8 .u64 d_deltaBuffer;
.global .align 8 .u64 id_array;
.global .align 8 .u64 or_label;
.global .align 8 .u64 dec_label;
.global .align 8 .u64 lowgradientindices;
.global .align 8 .u64 input_data;
.global .align 8 .u64 de_direction_as;
.global .align 8 .u64 de_direction_ds;
.global .align 4 .u32 maxNeighbors = 12;
.global .align 4 .b8 direction_to_index_mapping[144] = {0, 0, 0, 0, 1, 0, 0, 0, 0, 0, 0, 0, 0, 0, 0, 0, 255, 255, 255, 255, 0, 0, 0, 0, 1, 0, 0, 0, 0, 0, 0, 0, 0, 0, 0, 0, 255, 255, 255, 255, 0, 0, 0, 0, 0, 0, 0, 0, 255, 255, 255, 255, 1, 0, 0, 0, 0, 0, 0, 0, 1, 0, 0, 0, 255, 255, 255, 255, 0, 0, 0, 0, 0, 0, 0, 0, 0, 0, 0, 0, 255, 255, 255, 255, 0, 0, 0, 0, 255, 255, 255, 255, 1, 0, 0, 0, 0, 0, 0, 0, 0, 0, 0, 0, 1, 0, 0, 0, 0, 0, 0, 0, 1, 0, 0, 0, 255, 255, 255, 255, 255, 255, 255, 255, 0, 0, 0, 0, 1, 0, 0, 0, 1, 0, 0, 0, 0, 0, 0, 0, 255, 255, 255, 255};
.global .align 8 .b8 d_stacks[8];
.global .align 8 .b8 id_stacks[8];
.global .align 1 .b8 _ZN34_INTERNAL_c0364a81_4_k_cu_2a2919834cuda3std3__45__cpo5beginE[1];
.global .align 1 .b8 _ZN34_INTERNAL_c0364a81_4_k_cu_2a2919834cuda3std3__45__cpo3endE[1];
.global .align 1 .b8 _ZN34_INTERNAL_c0364a81_4_k_cu_2a2919834cuda3std3__45__cpo6cbeginE[1];
.global .align 1 .b8 _ZN34_INTERNAL_c0364a81_4_k_cu_2a2919834cuda3std3__45__cpo4cendE[1];
.global .align 1 .b8 _ZN34_INTERNAL_c0364a81_4_k_cu_2a2919834cuda3std3__45__cpo6rbeginE[1];
.global .align 1 .b8 _ZN34_INTERNAL_c0364a81_4_k_cu_2a2919834cuda3std3__45__cpo4rendE[1];
.global .align 1 .b8 _ZN34_INTERNAL_c0364a81_4_k_cu_2a2919834cuda3std3__45__cpo7crbeginE[1];
.global .align 1 .b8 _ZN34_INTERNAL_c0364a81_4_k_cu_2a2919834cuda3std3__45__cpo5crendE[1];
.global .align 1 .b8 _ZN34_INTERNAL_c0364a81_4_k_cu_2a2919834cuda3std3__436_GLOBAL__N__c0364a81_4_k_cu_2a2919836ignoreE[1];
.global .align 1 .b8 _ZN34_INTERNAL_c0364a81_4_k_cu_2a2919834cuda3std3__419piecewise_constructE[1];
.global .align 1 .b8 _ZN34_INTERNAL_c0364a81_4_k_cu_2a2919834cuda3std3__48in_placeE[1];
.global .align 1 .b8 _ZN34_INTERNAL_c0364a81_4_k_cu_2a2919834cuda3std3__420unreachable_sentinelE[1];
.global .align 1 .b8 _ZN34_INTERNAL_c0364a81_4_k_cu_2a2919834cuda3std3__47nulloptE[1];
.global .align 1 .b8 _ZN34_INTERNAL_c0364a81_4_k_cu_2a2919834cuda3std3__48unexpectE[1];
.global .align 1 .b8 _ZN34_INTERNAL_c0364a81_4_k_cu_2a2919834cuda3std6ranges3__45__cpo4swapE[1];
.global .align 1 .b8 _ZN34_INTERNAL_c0364a81_4_k_cu_2a2919834cuda3std6ranges3__45__cpo9iter_moveE[1];
.global .align 1 .b8 _ZN34_INTERNAL_c0364a81_4_k_cu_2a2919834cuda3std6ranges3__45__cpo5beginE[1];
.global .align 1 .b8 _ZN34_INTERNAL_c0364a81_4_k_cu_2a2919834cuda3std6ranges3__45__cpo3endE[1];
.global .align 1 .b8 _ZN34_INTERNAL_c0364a81_4_k_cu_2a2919834cuda3std6ranges3__45__cpo6cbeginE[1];
.global .align 1 .b8 _ZN34_INTERNAL_c0364a81_4_k_cu_2a2919834cuda3std6ranges3__45__cpo4cendE[1];
.global .align 1 .b8 _ZN34_INTERNAL_c0364a81_4_k_cu_2a2919834cuda3std6ranges3__45__cpo7advanceE[1];
.global .align 1 .b8 _ZN34_INTERNAL_c0364a81_4_k_cu_2a2919834cuda3std6ranges3__45__cpo9iter_swapE[1];
.global .align 1 .b8 _ZN34_INTERNAL_c0364a81_4_k_cu_2a2919834cuda3std6ranges3__45__cpo4nextE[1];
.global .align 1 .b8 _ZN34_INTERNAL_c0364a81_4_k_cu_2a2919834cuda3std6ranges3__45__cpo4prevE[1];
.global .align 1 .b8 _ZN34_INTERNAL_c0364a81_4_k_cu_2a2919834cuda3std6ranges3__45__cpo4dataE[1];
.global .align 1 .b8 _ZN34_INTERNAL_c0364a81_4_k_cu_2a2919834cuda3std6ranges3__45__cpo5cdataE[1];
.global .align 1 .b8 _ZN34_INTERNAL_c0364a81_4_k_cu_2a2919834cuda3std6ranges3__45__cpo4sizeE[1];
.global .align 1 .b8 _ZN34_INTERNAL_c0364a81_4_k_cu_2a2919834cuda3std6ranges3__45__cpo5ssizeE[1];
.global .align 1 .b8 _ZN34_INTERNAL_c0364a81_4_k_cu_2a2919834cuda3std6ranges3__45__cpo8distanceE[1];
.global .align 1 .b8 _ZN34_INTERNAL_c0364a81_4_k_cu_2a2919836thrust24THRUST_300001_SM_1000_NS8cuda_cub3parE[1];
.global .align 1 .b8 _ZN34_INTERNAL_c0364a81_4_k_cu_2a2919836thrust24THRUST_300001_SM_1000_NS8cuda_cub10par_nosyncE[1];
.global .align 1 .b8 _ZN34_INTERNAL_c0364a81_4_k_cu_2a2919836thrust24THRUST_300001_SM_1000_NS6system6detail10sequential3seqE[1];
.global .align 1 .b8 _ZN34_INTERNAL_c0364a81_4_k_cu_2a2919836thrust24THRUST_300001_SM_1000_NS12placeholders2_1E[1];
.global .align 1 .b8 _ZN34_INTERNAL_c0364a81_4_k_cu_2a2919836thrust24THRUST_300001_SM_1000_NS12placeholders2_2E[1];
.global .align 1 .b8 _ZN34_INTERNAL_c0364a81_4_k_cu_2a2919836thrust24THRUST_300001_SM_1000_NS12placeholders2_3E[1];
.global .align 1 .b8 _ZN34_INTERNAL_c0364a81_4_k_cu_2a2919836thrust24THRUST_300001_SM_1000_NS12placeholders2_4E[1];
.global .align 1 .b8 _ZN34_INTERNAL_c0364a81_4_k_cu_2a2919836thrust24THRUST_300001_SM_1000_NS12placeholders2_5E[1];
.global .align 1 .b8 _ZN34_INTERNAL_c0364a81_4_k_cu_2a2919836thrust24THRUST_300001_SM_1000_NS12placeholders2_6E[1];
.global .align 1 .b8 _ZN34_INTERNAL_c0364a81_4_k_cu_2a2919836thrust24THRUST_300001_SM_1000_NS12placeholders2_7E[1];
.global .align 1 .b8 _ZN34_INTERNAL_c0364a81_4_k_cu_2a2919836thrust24THRUST_300001_SM_1000_NS12placeholders2_8E[1];
.global .align 1 .b8 _ZN34_INTERNAL_c0364a81_4_k_cu_2a2919836thrust24THRUST_300001_SM_1000_NS12placeholders2_9E[1];
.global .align 1 .b8 _ZN34_INTERNAL_c0364a81_4_k_cu_2a2919836thrust24THRUST_300001_SM_1000_NS12placeholders3_10E[1];
.global .align 1 .b8 _ZN34_INTERNAL_c0364a81_4_k_cu_2a2919836thrust24THRUST_300001_SM_1000_NS3seqE[1];
.global .align 1 .b8 $str[4] = {37, 100, 10};

.visible .entry _Z19copy_stack_to_arrayPiPdS_i(
	.param .u64 .ptr .align 1 _Z19copy_stack_to_arrayPiPdS_i_param_0,
	.param .u64 .ptr .align 1 _Z19copy_stack_to_arrayPiPdS_i_param_1,
	.param .u64 .ptr .align 1 _Z19copy_stack_to_arrayPiPdS_i_param_2,
	.param .u32 _Z19copy_stack_to_arrayPiPdS_i_param_3
)
{
	.local .align 8 .b8 	__local_depot0[8];
	.reg .b64 	%SP;
	.reg .b64 	%SPL;
	.reg .pred 	%p<14>;
	.reg .b32 	%r<32>;
	.reg .b64 	%rd<38>;
	.reg .b64 	%fd<2>;

	mov.u64 	%SPL, __local_depot0;
	cvta.local.u64 	%SP, %SPL;
	ld.param.u64 	%rd19, [_Z19copy_stack_to_arrayPiPdS_i_param_0];
	ld.param.u64 	%rd20, [_Z19copy_stack_to_arrayPiPdS_i_param_1];
	ld.param.u64 	%rd21, [_Z19copy_stack_to_arrayPiPdS_i_param_2];
	ld.param.u32 	%r13, [_Z19copy_stack_to_arrayPiPdS_i_param_3];
	mov.u32 	%r14, %tid.x;
	setp.ne.s32 	%p1, %r14, 0;
	@%p1 bra 	$L__BB0_21;
	ld.global.u64 	%rd34, [id_stacks];
	setp.eq.s64 	%p2, %rd34, 0;
	@%p2 bra 	$L__BB0_6;
	mov.b32 	%r25, 0;
	mov.u64 	%rd33, %rd34;
$L__BB0_3:
	add.s32 	%r25, %r25, 1;
	ld.u64 	%rd33, [%rd33+8];
	setp.ne.s64 	%p3, %rd33, 0;
	@%p3 bra 	$L__BB0_3;
	st.global.u32 	[edit_count], %r25;
	mov.b32 	%r27, 0;
$L__BB0_5:
	add.s32 	%r27, %r27, 1;
	ld.u64 	%rd34, [%rd34+8];
	setp.eq.s64 	%p4, %rd34, 0;
	@%p4 bra 	$L__BB0_7;
	bra.uni 	$L__BB0_5;
$L__BB0_6:
	mov.b32 	%r27, 0;
	st.global.u32 	[edit_count], %r27;
$L__BB0_7:
	cvta.to.global.u64 	%rd22, %rd21;
	st.global.u32 	[%rd22], %r27;
	ld.global.u64 	%rd35, [id_stacks];
	setp.eq.s64 	%p5, %rd35, 0;
	mov.b32 	%r29, 0;
	@%p5 bra 	$L__BB0_10;
	mov.b32 	%r29, 0;
$L__BB0_9:
	add.s32 	%r29, %r29, 1;
	ld.u64 	%rd35, [%rd35+8];
	setp.ne.s64 	%p6, %rd35, 0;
	@%p6 bra 	$L__BB0_9;
$L__BB0_10:
	add.u64 	%rd23, %SP, 0;
	add.u64 	%rd24, %SPL, 0;
	st.local.u32 	[%rd24], %r29;
	mov.u64 	%rd25, $str;
	cvta.global.u64 	%rd26, %rd25;
	{ // callseq 0, 0
	.param .b64 param0;
	st.param.b64 	[param0], %rd26;
	.param .b64 param1;
	st.param.b64 	[param1], %rd23;
	.param .b32 retval0;
	call.uni (retval0), 
	vprintf, 
	(
	param0, 
	param1
	);
	ld.param.b32 	%r20, [retval0];
	} // callseq 0
	setp.eq.s32 	%p7, %r13, 0;
	@%p7 bra 	$L__BB0_21;
	ld.global.u64 	%rd36, [id_stacks];
	setp.eq.s64 	%p8, %rd36, 0;
	@%p8 bra 	$L__BB0_16;
	cvta.to.global.u64 	%rd10, %rd19;
	mov.b32 	%r30, 0;
$L__BB0_13:
	ld.u64 	%rd12, [%rd36+8];
$L__BB0_14:
	atom.relaxed.global.cas.b64 	%rd27, [id_stacks], %rd36, %rd12;
	setp.ne.s64 	%p9, %rd27, %rd36;
	@%p9 bra 	$L__BB0_14;
	ld.u32 	%r23, [%rd36];
	{ // callseq 1, 0
	.param .b64 param0;
	st.param.b64 	[param0], %rd36;
	call.uni 
	free, 
	(
	param0
	);
	} // callseq 1
	mul.wide.u32 	%rd28, %r30, 4;
	add.s64 	%rd29, %rd10, %rd28;
	st.global.u32 	[%rd29], %r23;
	add.s32 	%r30, %r30, 1;
	ld.global.u64 	%rd36, [id_stacks];
	setp.eq.s64 	%p10, %rd36, 0;
	@%p10 bra 	$L__BB0_16;
	bra.uni 	$L__BB0_13;
$L__BB0_16:
	ld.global.u64 	%rd37, [d_stacks];
	setp.eq.s64 	%p11, %rd37, 0;
	@%p11 bra 	$L__BB0_21;
	cvta.to.global.u64 	%rd14, %rd20;
	mov.b32 	%r31, 0;
$L__BB0_18:
	ld.u64 	%rd17, [%rd37+8];
$L__BB0_19:
	atom.relaxed.global.cas.b64 	%rd30, [d_stacks], %rd37, %rd17;
	setp.ne.s64 	%p12, %rd30, %rd37;
	@%p12 bra 	$L__BB0_19;
	ld.f64 	%fd1, [%rd37];
	{ // callseq 2, 0
	.param .b64 param0;
	st.param.b64 	[param0], %rd37;
	call.uni 
	free, 
	(
	param0
	);
	} // callseq 2
	mul.wide.u32 	%rd31, %r31, 8;
	add.s64 	%rd32, %rd14, %rd31;
	st.global.f64 	[%rd32], %fd1;
	add.s32 	%r31, %r31, 1;
	ld.global.u64 	%rd37, [d_stacks];
	setp.ne.s64 	%p13, %rd37, 0;
	@%p13 bra 	$L__BB0_18;
$L__BB0_21:
	ret;

}
	// .globl	_Z19copy_array_to_stackPiPdi
.visible .entry _Z19copy_array_to_stackPiPdi(
	.param .u64 .ptr .align 1 _Z19copy_array_to_stackPiPdi_param_0,
	.param .u64 .ptr .align 1 _Z19copy_array_to_stackPiPdi_param_1,
	.param .u32 _Z19copy_array_to_stackPiPdi_param_2
)
{


	ret;

}
	// .globl	_Z17clearStacksKernelv
.visible .entry _Z17clearStacksKernelv()
{
	.reg .pred 	%p<3>;
	.reg .b64 	%rd<6>;

	ld.global.u64 	%rd5, [d_stacks];
	setp.eq.s64 	%p1, %rd5, 0;
	@%p1 bra 	$L__BB2_2;
$L__BB2_1:
	ld.u64 	%rd3, [%rd5+8];
	{ // callseq 3, 0
	.param .b64 param0;
	st.param.b64 	[param0], %rd5;
	call.uni 
	free, 
	(
	param0
	);
	} // callseq 3
	setp.ne.s64 	%p2, %rd3, 0;
	mov.u64 	%rd5, %rd3;
	@%p2 bra 	$L__BB2_1;
$L__BB2_2:
	mov.b64 	%rd4, 0;
	st.global.u64 	[d_stacks], %rd4;
	ret;

}
	// .globl	_Z14find_directioni
.visible .entry _Z14find_directioni(
	.param .u32 _Z14find_directioni_param_0
)
{
	.reg .pred 	%p<216>;
	.reg .b32 	%r<347>;
	.reg .b64 	%rd<176>;
	.reg .b64 	%fd<49>;

	ld.param.u32 	%r85, [_Z14find_directioni_param_0];
	mov.u32 	%r86, %tid.x;
	mov.u32 	%r87, %ctaid.x;
	mov.u32 	%r88, %ntid.x;
	mad.lo.s32 	%r1, %r87, %r88, %r86;
	ld.global.u32 	%r89, [num];
	setp.ge.s32 	%p1, %r1, %r89;
	@%p1 bra 	$L__BB3_126;
	ld.global.u64 	%rd16, [lowgradientindices];
	cvta.to.global.u64 	%rd1, %rd16;
	mul.wide.s32 	%rd17, %r1, 4;
	add.s64 	%rd18, %rd1, %rd17;
	ld.global.u32 	%r90, [%rd18];
	setp.eq.s32 	%p2, %r90, 1;
	@%p2 bra 	$L__BB3_126;
	setp.ne.s32 	%p3, %r85, 0;
	@%p3 bra 	$L__BB3_4;
	ld.global.u64 	%rd174, [decp_data];
	ld.global.u64 	%rd173, [de_direction_as];
	ld.global.u64 	%rd175, [de_direction_ds];
	bra.uni 	$L__BB3_5;
$L__BB3_4:
	ld.global.u64 	%rd174, [input_data];
	ld.global.u64 	%rd173, [or_maxi];
	ld.global.u64 	%rd175, [or_mini];
$L__BB3_5:
	cvta.to.global.u64 	%rd11, %rd174;
	ld.global.u64 	%rd19, [adjacency];
	cvta.to.global.u64 	%rd20, %rd19;
	mul.lo.s32 	%r2, %r1, 12;
	mul.wide.s32 	%rd21, %r2, 4;
	add.s64 	%rd12, %rd20, %rd21;
	ld.global.u32 	%r3, [%rd12];
	setp.eq.s32 	%p4, %r3, -1;
	mul.wide.s32 	%rd22, %r1, 8;
	add.s64 	%rd13, %rd11, %rd22;
	mov.u32 	%r321, %r1;
	@%p4 bra 	$L__BB3_9;
	mul.wide.s32 	%rd23, %r3, 4;
	add.s64 	%rd24, %rd1, %rd23;
	ld.global.u32 	%r91, [%rd24];
	setp.eq.s32 	%p5, %r91, 1;
	mov.u32 	%r321, %r1;
	@%p5 bra 	$L__BB3_9;
	mul.wide.s32 	%rd25, %r3, 8;
	add.s64 	%rd26, %rd11, %rd25;
	ld.global.f64 	%fd1, [%rd26];
	ld.global.f64 	%fd2, [%rd13];
	setp.gt.f64 	%p6, %fd1, %fd2;
	mov.u32 	%r321, %r3;
	@%p6 bra 	$L__BB3_9;
	setp.eq.f64 	%p7, %fd1, %fd2;
	max.s32 	%r92, %r3, %r1;
	selp.b32 	%r321, %r92, %r1, %p7;
$L__BB3_9:
	ld.global.u32 	%r6, [%rd12+4];
	setp.eq.s32 	%p8, %r6, -1;
	mov.u32 	%r322, %r321;
	@%p8 bra 	$L__BB3_13;
	mul.wide.s32 	%rd27, %r6, 4;
	add.s64 	%rd28, %rd1, %rd27;
	ld.global.u32 	%r93, [%rd28];
	setp.eq.s32 	%p9, %r93, 1;
	mov.u32 	%r322, %r321;
	@%p9 bra 	$L__BB3_13;
	mul.wide.s32 	%rd29, %r6, 8;
	add.s64 	%rd30, %rd11, %rd29;
	ld.global.f64 	%fd3, [%rd30];
	mul.wide.s32 	%rd31, %r321, 8;
	add.s64 	%rd32, %rd11, %rd31;
	ld.global.f64 	%fd4, [%rd32];
	setp.gt.f64 	%p10, %fd3, %fd4;
	mov.u32 	%r322, %r6;
	@%p10 bra 	$L__BB3_13;
	setp.eq.f64 	%p11, %fd3, %fd4;
	max.s32 	%r94, %r6, %r321;
	selp.b32 	%r322, %r94, %r321, %p11;
$L__BB3_13:
	ld.global.u32 	%r9, [%rd12+8];
	setp.eq.s32 	%p12, %r9, -1;
	mov.u32 	%r323, %r322;
	@%p12 bra 	$L__BB3_17;
	mul.wide.s32 	%rd33, %r9, 4;
	add.s64 	%rd34, %rd1, %rd33;
	ld.global.u32 	%r95, [%rd34];
	setp.eq.s32 	%p13, %r95, 1;
	mov.u32 	%r323, %r322;
	@%p13 bra 	$L__BB3_17;
	mul.wide.s32 	%rd35, %r9, 8;
	add.s64 	%rd36, %rd11, %rd35;
	ld.global.f64 	%fd5, [%rd36];
	mul.wide.s32 	%rd37, %r322, 8;
	add.s64 	%rd38, %rd11, %rd37;
	ld.global.f64 	%fd6, [%rd38];
	setp.gt.f64 	%p14, %fd5, %fd6;
	mov.u32 	%r323, %r9;
	@%p14 bra 	$L__BB3_17;
	setp.eq.f64 	%p15, %fd5, %fd6;
	max.s32 	%r96, %r9, %r322;
	selp.b32 	%r323, %r96, %r322, %p15;
$L__BB3_17:
	ld.global.u32 	%r12, [%rd12+12];
	setp.eq.s32 	%p16, %r12, -1;
	mov.u32 	%r324, %r323;
	@%p16 bra 	$L__BB3_21;
	mul.wide.s32 	%rd39, %r12, 4;
	add.s64 	%rd40, %rd1, %rd39;
	ld.global.u32 	%r97, [%rd40];
	setp.eq.s32 	%p17, %r97, 1;
	mov.u32 	%r324, %r323;
	@%p17 bra 	$L__BB3_21;
	mul.wide.s32 	%rd41, %r12, 8;
	add.s64 	%rd42, %rd11, %rd41;
	ld.global.f64 	%fd7, [%rd42];
	mul.wide.s32 	%rd43, %r323, 8;
	add.s64 	%rd44, %rd11, %rd43;
	ld.global.f64 	%fd8, [%rd44];
	setp.gt.f64 	%p18, %fd7, %fd8;
	mov.u32 	%r324, %r12;
	@%p18 bra 	$L__BB3_21;
	setp.eq.f64 	%p19, %fd7, %fd8;
	max.s32 	%r98, %r12, %r323;
	selp.b32 	%r324, %r98, %r323, %p19;
$L__BB3_21:
	ld.global.u32 	%r15, [%rd12+16];
	setp.eq.s32 	%p20, %r15, -1;
	mov.u32 	%r325, %r324;
	@%p20 bra 	$L__BB3_25;
	mul.wide.s32 	%rd45, %r15, 4;
	add.s64 	%rd46, %rd1, %rd45;
	ld.global.u32 	%r99, [%rd46];
	setp.eq.s32 	%p21, %r99, 1;
	mov.u32 	%r325, %r324;
	@%p21 bra 	$L__BB3_25;
	mul.wide.s32 	%rd47, %r15, 8;
	add.s64 	%rd48, %rd11, %rd47;
	ld.global.f64 	%fd9, [%rd48];
	mul.wide.s32 	%rd49, %r324, 8;
	add.s64 	%rd50, %rd11, %rd49;
	ld.global.f64 	%fd10, [%rd50];
	setp.gt.f64 	%p22, %fd9, %fd10;
	mov.u32 	%r325, %r15;
	@%p22 bra 	$L__BB3_25;
	setp.eq.f64 	%p23, %fd9, %fd10;
	max.s32 	%r100, %r15, %r324;
	selp.b32 	%r325, %r100, %r324, %p23;
$L__BB3_25:
	ld.global.u32 	%r18, [%rd12+20];
	setp.eq.s32 	%p24, %r18, -1;
	mov.u32 	%r326, %r325;
	@%p24 bra 	$L__BB3_29;
	mul.wide.s32 	%rd51, %r18, 4;
	add.s64 	%rd52, %rd1, %rd51;
	ld.global.u32 	%r101, [%rd52];
	setp.eq.s32 	%p25, %r101, 1;
	mov.u32 	%r326, %r325;
	@%p25 bra 	$L__BB3_29;
	mul.wide.s32 	%rd53, %r18, 8;
	add.s64 	%rd54, %rd11, %rd53;
	ld.global.f64 	%fd11, [%rd54];
	mul.wide.s32 	%rd55, %r325, 8;
	add.s64 	%rd56, %rd11, %rd55;
	ld.global.f64 	%fd12, [%rd56];
	setp.gt.f64 	%p26, %fd11, %fd12;
	mov.u32 	%r326, %r18;
	@%p26 bra 	$L__BB3_29;
	setp.eq.f64 	%p27, %fd11, %fd12;
	max.s32 	%r102, %r18, %r325;
	selp.b32 	%r326, %r102, %r325, %p27;
$L__BB3_29:
	ld.global.u32 	%r21, [%rd12+24];
	setp.eq.s32 	%p28, %r21, -1;
	mov.u32 	%r327, %r326;
	@%p28 bra 	$L__BB3_33;
	mul.wide.s32 	%rd57, %r21, 4;
	add.s64 	%rd58, %rd1, %rd57;
	ld.global.u32 	%r103, [%rd58];
	setp.eq.s32 	%p29, %r103, 1;
	mov.u32 	%r327, %r326;
	@%p29 bra 	$L__BB3_33;
	mul.wide.s32 	%rd59, %r21, 8;
	add.s64 	%rd60, %rd11, %rd59;
	ld.global.f64 	%fd13, [%rd60];
	mul.wide.s32 	%rd61, %r326, 8;
	add.s64 	%rd62, %rd11, %rd61;
	ld.global.f64 	%fd14, [%rd62];
	setp.gt.f64 	%p30, %fd13, %fd14;
	mov.u32 	%r327, %r21;
	@%p30 bra 	$L__BB3_33;
	setp.eq.f64 	%p31, %fd13, %fd14;
	max.s32 	%r104, %r21, %r326;
	selp.b32 	%r327, %r104, %r326, %p31;
$L__BB3_33:
	ld.global.u32 	%r24, [%rd12+28];
	setp.eq.s32 	%p32, %r24, -1;
	mov.u32 	%r328, %r327;
	@%p32 bra 	$L__BB3_37;
	mul.wide.s32 	%rd63, %r24, 4;
	add.s64 	%rd64, %rd1, %rd63;
	ld.global.u32 	%r105, [%rd64];
	setp.eq.s32 	%p33, %r105, 1;
	mov.u32 	%r328, %r327;
	@%p33 bra 	$L__BB3_37;
	mul.wide.s32 	%rd65, %r24, 8;
	add.s64 	%rd66, %rd11, %rd65;
	ld.global.f64 	%fd15, [%rd66];
	mul.wide.s32 	%rd67, %r327, 8;
	add.s64 	%rd68, %rd11, %rd67;
	ld.global.f64 	%fd16, [%rd68];
	setp.gt.f64 	%p34, %fd15, %fd16;
	mov.u32 	%r328, %r24;
	@%p34 bra 	$L__BB3_37;
	setp.eq.f64 	%p35, %fd15, %fd16;
	max.s32 	%r106, %r24, %r327;
	selp.b32 	%r328, %r106, %r327, %p35;
$L__BB3_37:
	ld.global.u32 	%r27, [%rd12+32];
	setp.eq.s32 	%p36, %r27, -1;
	mov.u32 	%r329, %r328;
	@%p36 bra 	$L__BB3_41;
	mul.wide.s32 	%rd69, %r27, 4;
	add.s64 	%rd70, %rd1, %rd69;
	ld.global.u32 	%r107, [%rd70];
	setp.eq.s32 	%p37, %r107, 1;
	mov.u32 	%r329, %r328;
	@%p37 bra 	$L__BB3_41;
	mul.wide.s32 	%rd71, %r27, 8;
	add.s64 	%rd72, %rd11, %rd71;
	ld.global.f64 	%fd17, [%rd72];
	mul.wide.s32 	%rd73, %r328, 8;
	add.s64 	%rd74, %rd11, %rd73;
	ld.global.f64 	%fd18, [%rd74];
	setp.gt.f64 	%p38, %fd17, %fd18;
	mov.u32 	%r329, %r27;
	@%p38 bra 	$L__BB3_41;
	setp.eq.f64 	%p39, %fd17, %fd18;
	max.s32 	%r108, %r27, %r328;
	selp.b32 	%r329, %r108, %r328, %p39;
$L__BB3_41:
	ld.global.u32 	%r30, [%rd12+36];
	setp.eq.s32 	%p40, %r30, -1;
	mov.u32 	%r330, %r329;
	@%p40 bra 	$L__BB3_45;
	mul.wide.s32 	%rd75, %r30, 4;
	add.s64 	%rd76, %rd1, %rd75;
	ld.global.u32 	%r109, [%rd76];
	setp.eq.s32 	%p41, %r109, 1;
	mov.u32 	%r330, %r329;
	@%p41 bra 	$L__BB3_45;
	mul.wide.s32 	%rd77, %r30, 8;
	add.s64 	%rd78, %rd11, %rd77;
	ld.global.f64 	%fd19, [%rd78];
	mul.wide.s32 	%rd79, %r329, 8;
	add.s64 	%rd80, %rd11, %rd79;
	ld.global.f64 	%fd20, [%rd80];
	setp.gt.f64 	%p42, %fd19, %fd20;
	mov.u32 	%r330, %r30;
	@%p42 bra 	$L__BB3_45;
	setp.eq.f64 	%p43, %fd19, %fd20;
	max.s32 	%r110, %r30, %r329;
	selp.b32 	%r330, %r110, %r329, %p43;
$L__BB3_45:
	ld.global.u32 	%r33, [%rd12+40];
	setp.eq.s32 	%p44, %r33, -1;
	mov.u32 	%r331, %r330;
	@%p44 bra 	$L__BB3_49;
	mul.wide.s32 	%rd81, %r33, 4;
	add.s64 	%rd82, %rd1, %rd81;
	ld.global.u32 	%r111, [%rd82];
	setp.eq.s32 	%p45, %r111, 1;
	mov.u32 	%r331, %r330;
	@%p45 bra 	$L__BB3_49;
	mul.wide.s32 	%rd83, %r33, 8;
	add.s64 	%rd84, %rd11, %rd83;
	ld.global.f64 	%fd21, [%rd84];
	mul.wide.s32 	%rd85, %r330, 8;
	add.s64 	%rd86, %rd11, %rd85;
	ld.global.f64 	%fd22, [%rd86];
	setp.gt.f64 	%p46, %fd21, %fd22;
	mov.u32 	%r331, %r33;
	@%p46 bra 	$L__BB3_49;
	setp.eq.f64 	%p47, %fd21, %fd22;
	max.s32 	%r112, %r33, %r330;
	selp.b32 	%r331, %r112, %r330, %p47;
$L__BB3_49:
	ld.global.u32 	%r36, [%rd12+44];
	setp.eq.s32 	%p48, %r36, -1;
	mov.u32 	%r332, %r331;
	@%p48 bra 	$L__BB3_53;
	mul.wide.s32 	%rd87, %r36, 4;
	add.s64 	%rd88, %rd1, %rd87;
	ld.global.u32 	%r113, [%rd88];
	setp.eq.s32 	%p49, %r113, 1;
	mov.u32 	%r332, %r331;
	@%p49 bra 	$L__BB3_53;
	mul.wide.s32 	%rd89, %r36, 8;
	add.s64 	%rd90, %rd11, %rd89;
	ld.global.f64 	%fd23, [%rd90];
	mul.wide.s32 	%rd91, %r331, 8;
	add.s64 	%rd92, %rd11, %rd91;
	ld.global.f64 	%fd24, [%rd92];
	setp.gt.f64 	%p50, %fd23, %fd24;
	mov.u32 	%r332, %r36;
	@%p50 bra 	$L__BB3_53;
	setp.eq.f64 	%p51, %fd23, %fd24;
	max.s32 	%r114, %r36, %r331;
	selp.b32 	%r332, %r114, %r331, %p51;
$L__BB3_53:
	ld.global.u32 	%r116, [width];
	div.s32 	%r117, %r332, %r116;
	ld.global.u32 	%r118, [height];
	rem.s32 	%r119, %r117, %r118;
	div.s32 	%r120, %r1, %r116;
	rem.s32 	%r121, %r120, %r118;
	sub.s32 	%r122, %r119, %r121;
	mul.lo.s32 	%r123, %r117, %r116;
	sub.s32 	%r124, %r332, %r123;
	mul.lo.s32 	%r125, %r120, %r116;
	sub.s32 	%r126, %r125, %r1;
	add.s32 	%r40, %r124, %r126;
	mul.lo.s32 	%r127, %r118, %r116;
	div.s32 	%r128, %r332, %r127;
	ld.global.u32 	%r129, [depth];
	rem.s32 	%r130, %r128, %r129;
	div.s32 	%r131, %r1, %r127;
	rem.s32 	%r132, %r131, %r129;
	sub.s32 	%r133, %r130, %r132;
	ld.global.u32 	%r134, [direction_to_index_mapping];
	setp.eq.s32 	%p52, %r134, %r40;
	ld.global.u32 	%r135, [direction_to_index_mapping+4];
	setp.eq.s32 	%p53, %r135, %r122;
	and.pred  	%p54, %p52, %p53;
	ld.global.u32 	%r137, [direction_to_index_mapping+8];
	setp.eq.s32 	%p55, %r137, %r133;
	and.pred  	%p56, %p54, %p55;
	mov.b32 	%r333, 1;
	@%p56 bra 	$L__BB3_65;
	ld.global.u32 	%r140, [direction_to_index_mapping+12];
	setp.eq.s32 	%p57, %r140, %r40;
	ld.global.u32 	%r141, [direction_to_index_mapping+16];
	setp.eq.s32 	%p58, %r141, %r122;
	and.pred  	%p59, %p57, %p58;
	ld.global.u32 	%r143, [direction_to_index_mapping+20];
	setp.eq.s32 	%p60, %r143, %r133;
	and.pred  	%p61, %p59, %p60;
	mov.b32 	%r333, 2;
	@%p61 bra 	$L__BB3_65;
	ld.global.u32 	%r146, [direction_to_index_mapping+24];
	setp.eq.s32 	%p62, %r146, %r40;
	ld.global.u32 	%r147, [direction_to_index_mapping+28];
	setp.eq.s32 	%p63, %r147, %r122;
	and.pred  	%p64, %p62, %p63;
	ld.global.u32 	%r149, [direction_to_index_mapping+32];
	setp.eq.s32 	%p65, %r149, %r133;
	and.pred  	%p66, %p64, %p65;
	mov.b32 	%r333, 3;
	@%p66 bra 	$L__BB3_65;
	ld.global.u32 	%r152, [direction_to_index_mapping+36];
	setp.eq.s32 	%p67, %r152, %r40;
	ld.global.u32 	%r153, [direction_to_index_mapping+40];
	setp.eq.s32 	%p68, %r153, %r122;
	and.pred  	%p69, %p67, %p68;
	ld.global.u32 	%r155, [direction_to_index_mapping+44];
	setp.eq.s32 	%p70, %r155, %r133;
	and.pred  	%p71, %p69, %p70;
	mov.b32 	%r333, 4;
	@%p71 bra 	$L__BB3_65;
	ld.global.u32 	%r158, [direction_to_index_mapping+48];
	setp.eq.s32 	%p72, %r158, %r40;
	ld.global.u32 	%r159, [direction_to_index_mapping+52];
	setp.eq.s32 	%p73, %r159, %r122;
	and.pred  	%p74, %p72, %p73;
	ld.global.u32 	%r161, [direction_to_index_mapping+56];
	setp.eq.s32 	%p75, %r161, %r133;
	and.pred  	%p76, %p74, %p75;
	mov.b32 	%r333, 5;
	@%p76 bra 	$L__BB3_65;
	ld.global.u32 	%r164, [direction_to_index_mapping+60];
	setp.eq.s32 	%p77, %r164, %r40;
	ld.global.u32 	%r165, [direction_to_index_mapping+64];
	setp.eq.s32 	%p78, %r165, %r122;
	and.pred  	%p79, %p77, %p78;
	ld.global.u32 	%r167, [direction_to_index_mapping+68];
	setp.eq.s32 	%p80, %r167, %r133;
	and.pred  	%p81, %p79, %p80;
	mov.b32 	%r333, 6;
	@%p81 bra 	$L__BB3_65;
	ld.global.u32 	%r170, [direction_to_index_mapping+72];
	setp.eq.s32 	%p82, %r170, %r40;
	ld.global.u32 	%r171, [direction_to_index_mapping+76];
	setp.eq.s32 	%p83, %r171, %r122;
	and.pred  	%p84, %p82, %p83;
	ld.global.u32 	%r173, [direction_to_index_mapping+80];
	setp.eq.s32 	%p85, %r173, %r133;
	and.pred  	%p86, %p84, %p85;
	mov.b32 	%r333, 7;
	@%p86 bra 	$L__BB3_65;
	ld.global.u32 	%r176, [direction_to_index_mapping+84];
	setp.eq.s32 	%p87, %r176, %r40;
	ld.global.u32 	%r177, [direction_to_index_mapping+88];
	setp.eq.s32 	%p88, %r177, %r122;
	and.pred  	%p89, %p87, %p88;
	ld.global.u32 	%r179, [direction_to_index_mapping+92];
	setp.eq.s32 	%p90, %r179, %r133;
	and.pred  	%p91, %p89, %p90;
	mov.b32 	%r333, 8;
	@%p91 bra 	$L__BB3_65;
	ld.global.u32 	%r182, [direction_to_index_mapping+96];
	setp.eq.s32 	%p92, %r182, %r40;
	ld.global.u32 	%r183, [direction_to_index_mapping+100];
	setp.eq.s32 	%p93, %r183, %r122;
	and.pred  	%p94, %p92, %p93;
	ld.global.u32 	%r185, [direction_to_index_mapping+104];
	setp.eq.s32 	%p95, %r185, %r133;
	and.pred  	%p96, %p94, %p95;
	mov.b32 	%r333, 9;
	@%p96 bra 	$L__BB3_65;
	ld.global.u32 	%r188, [direction_to_index_mapping+108];
	setp.eq.s32 	%p97, %r188, %r40;
	ld.global.u32 	%r189, [direction_to_index_mapping+112];
	setp.eq.s32 	%p98, %r189, %r122;
	and.pred  	%p99, %p97, %p98;
	ld.global.u32 	%r191, [direction_to_index_mapping+116];
	setp.eq.s32 	%p100, %r191, %r133;
	and.pred  	%p101, %p99, %p100;
	mov.b32 	%r333, 10;
	@%p101 bra 	$L__BB3_65;
	ld.global.u32 	%r194, [direction_to_index_mapping+120];
	setp.eq.s32 	%p102, %r194, %r40;
	ld.global.u32 	%r195, [direction_to_index_mapping+124];
	setp.eq.s32 	%p103, %r195, %r122;
	and.pred  	%p104, %p102, %p103;
	ld.global.u32 	%r197, [direction_to_index_mapping+128];
	setp.eq.s32 	%p105, %r197, %r133;
	and.pred  	%p106, %p104, %p105;
	mov.b32 	%r333, 11;
	@%p106 bra 	$L__BB3_65;
	ld.global.u32 	%r199, [direction_to_index_mapping+132];
	setp.eq.s32 	%p107, %r199, %r40;
	ld.global.u32 	%r200, [direction_to_index_mapping+136];
	setp.eq.s32 	%p108, %r200, %r122;
	ld.global.u32 	%r202, [direction_to_index_mapping+140];
	setp.eq.s32 	%p109, %r202, %r133;
	selp.b32 	%r204, 12, -1, %p109;
	selp.b32 	%r205, %r204, -1, %p108;
	selp.b32 	%r333, %r205, -1, %p107;
$L__BB3_65:
	cvta.to.global.u64 	%rd93, %rd173;
	add.s64 	%rd95, %rd93, %rd17;
	st.global.u32 	[%rd95], %r333;
	ld.global.u64 	%rd96, [adjacency];
	cvta.to.global.u64 	%rd97, %rd96;
	ld.global.u64 	%rd98, [lowgradientindices];
	cvta.to.global.u64 	%rd14, %rd98;
	add.s64 	%rd15, %rd97, %rd21;
	ld.global.u32 	%r44, [%rd15];
	setp.eq.s32 	%p110, %r44, -1;
	mov.u32 	%r345, %r1;
	@%p110 bra 	$L__BB3_113;
	mul.wide.s32 	%rd100, %r44, 4;
	add.s64 	%rd101, %rd14, %rd100;
	ld.global.u32 	%r206, [%rd101];
	setp.eq.s32 	%p111, %r206, 1;
	mov.u32 	%r345, %r1;
	@%p111 bra 	$L__BB3_69;
	mul.wide.s32 	%rd102, %r44, 8;
	add.s64 	%rd103, %rd11, %rd102;
	ld.global.f64 	%fd25, [%rd103];
	ld.global.f64 	%fd26, [%rd13];
	setp.lt.f64 	%p112, %fd25, %fd26;
	mov.u32 	%r345, %r44;
	@%p112 bra 	$L__BB3_69;
	setp.eq.f64 	%p113, %fd25, %fd26;
	min.s32 	%r207, %r44, %r1;
	selp.b32 	%r345, %r207, %r1, %p113;
$L__BB3_69:
	ld.global.u32 	%r47, [%rd15+4];
	setp.eq.s32 	%p114, %r47, -1;
	@%p114 bra 	$L__BB3_113;
	mul.wide.s32 	%rd104, %r47, 4;
	add.s64 	%rd105, %rd14, %rd104;
	ld.global.u32 	%r208, [%rd105];
	setp.eq.s32 	%p115, %r208, 1;
	mov.u32 	%r335, %r345;
	@%p115 bra 	$L__BB3_73;
	mul.wide.s32 	%rd106, %r47, 8;
	add.s64 	%rd107, %rd11, %rd106;
	ld.global.f64 	%fd27, [%rd107];
	mul.wide.s32 	%rd108, %r345, 8;
	add.s64 	%rd109, %rd11, %rd108;
	ld.global.f64 	%fd28, [%rd109];
	setp.lt.f64 	%p116, %fd27, %fd28;
	mov.u32 	%r335, %r47;
	@%p116 bra 	$L__BB3_73;
	setp.eq.f64 	%p117, %fd27, %fd28;
	min.s32 	%r209, %r47, %r345;
	selp.b32 	%r335, %r209, %r345, %p117;
$L__BB3_73:
	ld.global.u32 	%r50, [%rd15+8];
	setp.eq.s32 	%p118, %r50, -1;
	mov.u32 	%r345, %r335;
	@%p118 bra 	$L__BB3_113;
	mul.wide.s32 	%rd110, %r50, 4;
	add.s64 	%rd111, %rd14, %rd110;
	ld.global.u32 	%r210, [%rd111];
	setp.eq.s32 	%p119, %r210, 1;
	mov.u32 	%r345, %r335;
	@%p119 bra 	$L__BB3_77;
	mul.wide.s32 	%rd112, %r50, 8;
	add.s64 	%rd113, %rd11, %rd112;
	ld.global.f64 	%fd29, [%rd113];
	mul.wide.s32 	%rd114, %r335, 8;
	add.s64 	%rd115, %rd11, %rd114;
	ld.global.f64 	%fd30, [%rd115];
	setp.lt.f64 	%p120, %fd29, %fd30;
	mov.u32 	%r345, %r50;
	@%p120 bra 	$L__BB3_77;
	setp.eq.f64 	%p121, %fd29, %fd30;
	min.s32 	%r211, %r50, %r335;
	selp.b32 	%r345, %r211, %r335, %p121;
$L__BB3_77:
	ld.global.u32 	%r53, [%rd15+12];
	setp.eq.s32 	%p122, %r53, -1;
	@%p122 bra 	$L__BB3_113;
	mul.wide.s32 	%rd116, %r53, 4;
	add.s64 	%rd117, %rd14, %rd116;
	ld.global.u32 	%r212, [%rd117];
	setp.eq.s32 	%p123, %r212, 1;
	mov.u32 	%r337, %r345;
	@%p123 bra 	$L__BB3_81;
	mul.wide.s32 	%rd118, %r53, 8;
	add.s64 	%rd119, %rd11, %rd118;
	ld.global.f64 	%fd31, [%rd119];
	mul.wide.s32 	%rd120, %r345, 8;
	add.s64 	%rd121, %rd11, %rd120;
	ld.global.f64 	%fd32, [%rd121];
	setp.lt.f64 	%p124, %fd31, %fd32;
	mov.u32 	%r337, %r53;
	@%p124 bra 	$L__BB3_81;
	setp.eq.f64 	%p125, %fd31, %fd32;
	min.s32 	%r213, %r53, %r345;
	selp.b32 	%r337, %r213, %r345, %p125;
$L__BB3_81:
	ld.global.u32 	%r56, [%rd15+16];
	setp.eq.s32 	%p126, %r56, -1;
	mov.u32 	%r345, %r337;
	@%p126 bra 	$L__BB3_113;
	mul.wide.s32 	%rd122, %r56, 4;
	add.s64 	%rd123, %rd14, %rd122;
	ld.global.u32 	%r214, [%rd123];
	setp.eq.s32 	%p127, %r214, 1;
	mov.u32 	%r345, %r337;
	@%p127 bra 	$L__BB3_85;
	mul.wide.s32 	%rd124, %r56, 8;
	add.s64 	%rd125, %rd11, %rd124;
	ld.global.f64 	%fd33, [%rd125];
	mul.wide.s32 	%rd126, %r337, 8;
	add.s64 	%rd127, %rd11, %rd126;
	ld.global.f64 	%fd34, [%rd127];
	setp.lt.f64 	%p128, %fd33, %fd34;
	mov.u32 	%r345, %r56;
	@%p128 bra 	$L__BB3_85;
	setp.eq.f64 	%p129, %fd33, %fd34;
	min.s32 	%r215, %r56, %r337;
	selp.b32 	%r345, %r215, %r337, %p129;
$L__BB3_85:
	ld.global.u32 	%r59, [%rd15+20];
	setp.eq.s32 	%p130, %r59, -1;
	@%p130 bra 	$L__BB3_113;
	mul.wide.s32 	%rd128, %r59, 4;
	add.s64 	%rd129, %rd14, %rd128;
	ld.global.u32 	%r216, [%rd129];
	setp.eq.s32 	%p131, %r216, 1;
	mov.u32 	%r339, %r345;
	@%p131 bra 	$L__BB3_89;
	mul.wide.s32 	%rd130, %r59, 8;
	add.s64 	%rd131, %rd11, %rd130;
	ld.global.f64 	%fd35, [%rd131];
	mul.wide.s32 	%rd132, %r345, 8;
	add.s64 	%rd133, %rd11, %rd132;
	ld.global.f64 	%fd36, [%rd133];
	setp.lt.f64 	%p132, %fd35, %fd36;
	mov.u32 	%r339, %r59;
	@%p132 bra 	$L__BB3_89;
	setp.eq.f64 	%p133, %fd35, %fd36;
	min.s32 	%r217, %r59, %r345;
	selp.b32 	%r339, %r217, %r345, %p133;
$L__BB3_89:
	ld.global.u32 	%r62, [%rd15+24];
	setp.eq.s32 	%p134, %r62, -1;
	mov.u32 	%r345, %r339;
	@%p134 bra 	$L__BB3_113;
	mul.wide.s32 	%rd134, %r62, 4;
	add.s64 	%rd135, %rd14, %rd134;
	ld.global.u32 	%r218, [%rd135];
	setp.eq.s32 	%p135, %r218, 1;
	mov.u32 	%r345, %r339;
	@%p135 bra 	$L__BB3_93;
	mul.wide.s32 	%rd136, %r62, 8;
	add.s64 	%rd137, %rd11, %rd136;
	ld.global.f64 	%fd37, [%rd137];
	mul.wide.s32 	%rd138, %r339, 8;
	add.s64 	%rd139, %rd11, %rd138;
	ld.global.f64 	%fd38, [%rd139];
	setp.lt.f64 	%p136, %fd37, %fd38;
	mov.u32 	%r345, %r62;
	@%p136 bra 	$L__BB3_93;
	setp.eq.f64 	%p137, %fd37, %fd38;
	min.s32 	%r219, %r62, %r339;
	selp.b32 	%r345, %r219, %r339, %p137;
$L__BB3_93:
	ld.global.u32 	%r65, [%rd15+28];
	setp.eq.s32 	%p138, %r65, -1;
	@%p138 bra 	$L__BB3_113;
	mul.wide.s32 	%rd140, %r65, 4;
	add.s64 	%rd141, %rd14, %rd140;
	ld.global.u32 	%r220, [%rd141];
	setp.eq.s32 	%p139, %r220, 1;
	mov.u32 	%r341, %r345;
	@%p139 bra 	$L__BB3_97;
	mul.wide.s32 	%rd142, %r65, 8;
	add.s64 	%rd143, %rd11, %rd142;
	ld.global.f64 	%fd39, [%rd143];
	mul.wide.s32 	%rd144, %r345, 8;
	add.s64 	%rd145, %rd11, %rd144;
	ld.global.f64 	%fd40, [%rd145];
	setp.lt.f64 	%p140, %fd39, %fd40;
	mov.u32 	%r341, %r65;
	@%p140 bra 	$L__BB3_97;
	setp.eq.f64 	%p141, %fd39, %fd40;
	min.s32 	%r221, %r65, %r345;
	selp.b32 	%r341, %r221, %r345, %p141;
$L__BB3_97:
	ld.global.u32 	%r68, [%rd15+32];
	setp.eq.s32 	%p142, %r68, -1;
	mov.u32 	%r345, %r341;
	@%p142 bra 	$L__BB3_113;
	mul.wide.s32 	%rd146, %r68, 4;
	add.s64 	%rd147, %rd14, %rd146;
	ld.global.u32 	%r222, [%rd147];
	setp.eq.s32 	%p143, %r222, 1;
	mov.u32 	%r345, %r341;
	@%p143 bra 	$L__BB3_101;
	mul.wide.s32 	%rd148, %r68, 8;
	add.s64 	%rd149, %rd11, %rd148;
	ld.global.f64 	%fd41, [%rd149];
	mul.wide.s32 	%rd150, %r341, 8;
	add.s64 	%rd151, %rd11, %rd150;
	ld.global.f64 	%fd42, [%rd151];
	setp.lt.f64 	%p144, %fd41, %fd42;
	mov.u32 	%r345, %r68;
	@%p144 bra 	$L__BB3_101;
	setp.eq.f64 	%p145, %fd41, %fd42;
	min.s32 	%r223, %r68, %r341;
	selp.b32 	%r345, %r223, %r341, %p145;
$L__BB3_101:
	ld.global.u32 	%r71, [%rd15+36];
	setp.eq.s32 	%p146, %r71, -1;
	@%p146 bra 	$L__BB3_113;
	mul.wide.s32 	%rd152, %r71, 4;
	add.s64 	%rd153, %rd14, %rd152;
	ld.global.u32 	%r224, [%rd153];
	setp.eq.s32 	%p147, %r224, 1;
	mov.u32 	%r343, %r345;
	@%p147 bra 	$L__BB3_105;
	mul.wide.s32 	%rd154, %r71, 8;
	add.s64 	%rd155, %rd11, %rd154;
	ld.global.f64 	%fd43, [%rd155];
	mul.wide.s32 	%rd156, %r345, 8;
	add.s64 	%rd157, %rd11, %rd156;
	ld.global.f64 	%fd44, [%rd157];
	setp.lt.f64 	%p148, %fd43, %fd44;
	mov.u32 	%r343, %r71;
	@%p148 bra 	$L__BB3_105;
	setp.eq.f64 	%p149, %fd43, %fd44;
	min.s32 	%r225, %r71, %r345;
	selp.b32 	%r343, %r225, %r345, %p149;
$L__BB3_105:
	ld.global.u32 	%r74, [%rd15+40];
	setp.eq.s32 	%p150, %r74, -1;
	mov.u32 	%r345, %r343;
	@%p150 bra 	$L__BB3_113;
	mul.wide.s32 	%rd158, %r74, 4;
	add.s64 	%rd159, %rd14, %rd158;
	ld.global.u32 	%r226, [%rd159];
	setp.eq.s32 	%p151, %r226, 1;
	mov.u32 	%r344, %r343;
	@%p151 bra 	$L__BB3_109;
	mul.wide.s32 	%rd160, %r74, 8;
	add.s64 	%rd161, %rd11, %rd160;
	ld.global.f64 	%fd45, [%rd161];
	mul.wide.s32 	%rd162, %r343, 8;
	add.s64 	%rd163, %rd11, %rd162;
	ld.global.f64 	%fd46, [%rd163];
	setp.lt.f64 	%p152, %fd45, %fd46;
	mov.u32 	%r344, %r74;
	@%p152 bra 	$L__BB3_109;
	setp.eq.f64 	%p153, %fd45, %fd46;
	min.s32 	%r227, %r74, %r343;
	selp.b32 	%r344, %r227, %r343, %p153;
$L__BB3_109:
	ld.global.u32 	%r77, [%rd15+44];
	setp.eq.s32 	%p154, %r77, -1;
	mov.u32 	%r345, %r344;
	@%p154 bra 	$L__BB3_113;
	mul.wide.s32 	%rd164, %r77, 4;
	add.s64 	%rd165, %rd14, %rd164;
	ld.global.u32 	%r228, [%rd165];
	setp.eq.s32 	%p155, %r228, 1;
	mov.u32 	%r345, %r344;
	@%p155 bra 	$L__BB3_113;
	mul.wide.s32 	%rd166, %r77, 8;
	add.s64 	%rd167, %rd11, %rd166;
	ld.global.f64 	%fd47, [%rd167];
	mul.wide.s32 	%rd168, %r344, 8;
	add.s64 	%rd169, %rd11, %rd168;
	ld.global.f64 	%fd48, [%rd169];
	setp.lt.f64 	%p156, %fd47, %fd48;
	mov.u32 	%r345, %r77;
	@%p156 bra 	$L__BB3_113;
	setp.eq.f64 	%p157, %fd47, %fd48;
	min.s32 	%r229, %r77, %r344;
	selp.b32 	%r345, %r229, %r344, %p157;
$L__BB3_113:
	ld.global.u32 	%r231, [width];
	div.s32 	%r232, %r345, %r231;
	ld.global.u32 	%r233, [height];
	rem.s32 	%r234, %r232, %r233;
	div.s32 	%r235, %r1, %r231;
	rem.s32 	%r236, %r235, %r233;
	sub.s32 	%r237, %r234, %r236;
	mul.lo.s32 	%r238, %r232, %r231;
	sub.s32 	%r239, %r345, %r238;
	mul.lo.s32 	%r240, %r235, %r231;
	sub.s32 	%r241, %r240, %r1;
	add.s32 	%r81, %r239, %r241;
	mul.lo.s32 	%r242, %r233, %r231;
	div.s32 	%r243, %r345, %r242;
	ld.global.u32 	%r244, [depth];
	rem.s32 	%r245, %r243, %r244;
	div.s32 	%r246, %r1, %r242;
	rem.s32 	%r247, %r246, %r244;
	sub.s32 	%r248, %r245, %r247;
	ld.global.u32 	%r249, [direction_to_index_mapping];
	setp.eq.s32 	%p158, %r249, %r81;
	ld.global.u32 	%r250, [direction_to_index_mapping+4];
	setp.eq.s32 	%p159, %r250, %r237;
	and.pred  	%p160, %p158, %p159;
	ld.global.u32 	%r252, [direction_to_index_mapping+8];
	setp.eq.s32 	%p161, %r252, %r248;
	and.pred  	%p162, %p160, %p161;
	mov.b32 	%r346, 1;
	@%p162 bra 	$L__BB3_125;
	ld.global.u32 	%r255, [direction_to_index_mapping+12];
	setp.eq.s32 	%p163, %r255, %r81;
	ld.global.u32 	%r256, [direction_to_index_mapping+16];
	setp.eq.s32 	%p164, %r256, %r237;
	and.pred  	%p165, %p163, %p164;
	ld.global.u32 	%r258, [direction_to_index_mapping+20];
	setp.eq.s32 	%p166, %r258, %r248;
	and.pred  	%p167, %p165, %p166;
	mov.b32 	%r346, 2;
	@%p167 bra 	$L__BB3_125;
	ld.global.u32 	%r261, [direction_to_index_mapping+24];
	setp.eq.s32 	%p168, %r261, %r81;
	ld.global.u32 	%r262, [direction_to_index_mapping+28];
	setp.eq.s32 	%p169, %r262, %r237;
	and.pred  	%p170, %p168, %p169;
	ld.global.u32 	%r264, [direction_to_index_mapping+32];
	setp.eq.s32 	%p171, %r264, %r248;
	and.pred  	%p172, %p170, %p171;
	mov.b32 	%r346, 3;
	@%p172 bra 	$L__BB3_125;
	ld.global.u32 	%r267, [direction_to_index_mapping+36];
	setp.eq.s32 	%p173, %r267, %r81;
	ld.global.u32 	%r268, [direction_to_index_mapping+40];
	setp.eq.s32 	%p174, %r268, %r237;
	and.pred  	%p175, %p173, %p174;
	ld.global.u32 	%r270, [direction_to_index_mapping+44];
	setp.eq.s32 	%p176, %r270, %r248;
	and.pred  	%p177, %p175, %p176;
	mov.b32 	%r346, 4;
	@%p177 bra 	$L__BB3_125;
	ld.global.u32 	%r273, [direction_to_index_mapping+48];
	setp.eq.s32 	%p178, %r273, %r81;
	ld.global.u32 	%r274, [direction_to_index_mapping+52];
	setp.eq.s32 	%p179, %r274, %r237;
	and.pred  	%p180, %p178, %p179;
	ld.global.u32 	%r276, [direction_to_index_mapping+56];
	setp.eq.s32 	%p181, %r276, %r248;
	and.pred  	%p182, %p180, %p181;
	mov.b32 	%r346, 5;
	@%p182 bra 	$L__BB3_125;
	ld.global.u32 	%r279, [direction_to_index_mapping+60];
	setp.eq.s32 	%p183, %r279, %r81;
	ld.global.u32 	%r280, [direction_to_index_mapping+64];
	setp.eq.s32 	%p184, %r280, %r237;
	and.pred  	%p185, %p183, %p184;
	ld.global.u32 	%r282, [direction_to_index_mapping+68];
	setp.eq.s32 	%p186, %r282, %r248;
	and.pred  	%p187, %p185, %p186;
	mov.b32 	%r346, 6;
	@%p187 bra 	$L__BB3_125;
	ld.global.u32 	%r285, [direction_to_index_mapping+72];
	setp.eq.s32 	%p188, %r285, %r81;
	ld.global.u32 	%r286, [direction_to_index_mapping+76];
	setp.eq.s32 	%p189, %r286, %r237;
	and.pred  	%p190, %p188, %p189;
	ld.global.u32 	%r288, [direction_to_index_mapping+80];
	setp.eq.s32 	%p191, %r288, %r248;
	and.pred  	%p192, %p190, %p191;
	mov.b32 	%r346, 7;
	@%p192 bra 	$L__BB3_125;
	ld.global.u32 	%r291, [direction_to_index_mapping+84];
	setp.eq.s32 	%p193, %r291, %r81;
	ld.global.u32 	%r292, [direction_to_index_mapping+88];
	setp.eq.s32 	%p194, %r292, %r237;
	and.pred  	%p195, %p193, %p194;
	ld.global.u32 	%r294, [direction_to_index_mapping+92];
	setp.eq.s32 	%p196, %r294, %r248;
	and.pred  	%p197, %p195, %p196;
	mov.b32 	%r346, 8;
	@%p197 bra 	$L__BB3_125;
	ld.global.u32 	%r297, [direction_to_index_mapping+96];
	setp.eq.s32 	%p198, %r297, %r81;
	ld.global.u32 	%r298, [direction_to_index_mapping+100];
	setp.eq.s32 	%p199, %r298, %r237;
	and.pred  	%p200, %p198, %p199;
	ld.global.u32 	%r300, [direction_to_index_mapping+104];
	setp.eq.s32 	%p201, %r300, %r248;
	and.pred  	%p202, %p200, %p201;
	mov.b32 	%r346, 9;
	@%p202 bra 	$L__BB3_125;
	ld.global.u32 	%r303, [direction_to_index_mapping+108];
	setp.eq.s32 	%p203, %r303, %r81;
	ld.global.u32 	%r304, [direction_to_index_mapping+112];
	setp.eq.s32 	%p204, %r304, %r237;
	and.pred  	%p205, %p203, %p204;
	ld.global.u32 	%r306, [direction_to_index_mapping+116];
	setp.eq.s32 	%p206, %r306, %r248;
	and.pred  	%p207, %p205, %p206;
	mov.b32 	%r346, 10;
	@%p207 bra 	$L__BB3_125;
	ld.global.u32 	%r309, [direction_to_index_mapping+120];
	setp.eq.s32 	%p208, %r309, %r81;
	ld.global.u32 	%r310, [direction_to_index_mapping+124];
	setp.eq.s32 	%p209, %r310, %r237;
	and.pred  	%p210, %p208, %p209;
	ld.global.u32 	%r312, [direction_to_index_mapping+128];
	setp.eq.s32 	%p211, %r312, %r248;
	and.pred  	%p212, %p210, %p211;
	mov.b32 	%r346, 11;
	@%p212 bra 	$L__BB3_125;
	ld.global.u32 	%r314, [direction_to_index_mapping+132];
	setp.eq.s32 	%p213, %r314, %r81;
	ld.global.u32 	%r315, [direction_to_index_mapping+136];
	setp.eq.s32 	%p214, %r315, %r237;
	ld.global.u32 	%r317, [direction_to_index_mapping+140];
	setp.eq.s32 	%p215, %r317, %r248;
	selp.b32 	%r319, 12, -1, %p215;
	selp.b32 	%r320, %r319, -1, %p214;
	selp.b32 	%r346, %r320, -1, %p213;
$L__BB3_125:
	cvta.to.global.u64 	%rd170, %rd175;
	add.s64 	%rd172, %rd170, %rd17;
	st.global.u32 	[%rd172], %r346;
$L__BB3_126:
	ret;

}
	// .globl	_Z18checkElementKernelPiiiPb
.visible .entry _Z18checkElementKernelPiiiPb(
	.param .u64 .ptr .align 1 _Z18checkElementKernelPiiiPb_param_0,
	.param .u32 _Z18checkElementKernelPiiiPb_param_1,
	.param .u32 _Z18checkElementKernelPiiiPb_param_2,
	.param .u64 .ptr .align 1 _Z18checkElementKernelPiiiPb_param_3
)
{
	.reg .pred 	%p<3>;
	.reg .b16 	%rs<2>;
	.reg .b32 	%r<8>;
	.reg .b64 	%rd<7>;

	ld.param.u64 	%rd1, [_Z18checkElementKernelPiiiPb_param_0];
	ld.param.u32 	%r3, [_Z18checkElementKernelPiiiPb_param_1];
	ld.param.u32 	%r2, [_Z18checkElementKernelPiiiPb_param_2];
	ld.param.u64 	%rd2, [_Z18checkElementKernelPiiiPb_param_3];
	mov.u32 	%r4, %tid.x;
	mov.u32 	%r5, %ctaid.x;
	mov.u32 	%r6, %ntid.x;
	mad.lo.s32 	%r1, %r5, %r6, %r4;
	setp.ge.s32 	%p1, %r1, %r3;
	@%p1 bra 	$L__BB4_3;
	cvta.to.global.u64 	%rd3, %rd1;
	mul.wide.s32 	%rd4, %r1, 4;
	add.s64 	%rd5, %rd3, %rd4;
	ld.global.u32 	%r7, [%rd5];
	setp.ne.s32 	%p2, %r7, %r2;
	@%p2 bra 	$L__BB4_3;
	cvta.to.global.u64 	%rd6, %rd2;
	mov.b16 	%rs1, 1;
	st.global.u8 	[%rd6], %rs1;
$L__BB4_3:
	ret;

}
	// .globl	_Z10iscriticlev
.visible .entry _Z10iscriticlev()
{
	.reg .pred 	%p<229>;
	.reg .b32 	%r<61>;
	.reg .b64 	%rd<124>;
	.reg .b64 	%fd<49>;

	mov.u32 	%r25, %tid.x;
	mov.u32 	%r26, %ctaid.x;
	mov.u32 	%r27, %ntid.x;
	mad.lo.s32 	%r1, %r26, %r27, %r25;
	ld.global.u32 	%r28, [num];
	setp.ge.s32 	%p3, %r1, %r28;
	@%p3 bra 	$L__BB5_108;
	ld.global.u64 	%rd1, [lowgradientindices];
	mul.wide.s32 	%rd5, %r1, 4;
	add.s64 	%rd6, %rd1, %rd5;
	ld.u32 	%r29, [%rd6];
	setp.eq.s32 	%p4, %r29, 1;
	@%p4 bra 	$L__BB5_108;
	ld.global.u64 	%rd7, [adjacency];
	mul.lo.s32 	%r30, %r1, 12;
	ld.global.u64 	%rd2, [decp_data];
	mul.wide.s32 	%rd8, %r1, 8;
	add.s64 	%rd3, %rd2, %rd8;
	mul.wide.s32 	%rd9, %r30, 4;
	add.s64 	%rd4, %rd7, %rd9;
	ld.u32 	%r2, [%rd4];
	setp.eq.s32 	%p6, %r2, -1;
	mov.pred 	%p5, 0;
	mov.pred 	%p227, %p5;
	@%p6 bra 	$L__BB5_51;
	mul.wide.s32 	%rd10, %r2, 4;
	add.s64 	%rd11, %rd1, %rd10;
	ld.u32 	%r31, [%rd11];
	setp.eq.s32 	%p7, %r31, 1;
	@%p7 bra 	$L__BB5_6;
	mul.wide.s32 	%rd12, %r2, 8;
	add.s64 	%rd13, %rd2, %rd12;
	ld.f64 	%fd1, [%rd13];
	ld.f64 	%fd2, [%rd3];
	setp.gt.f64 	%p9, %fd1, %fd2;
	mov.pred 	%p227, -1;
	@%p9 bra 	$L__BB5_51;
	setp.eq.f64 	%p11, %fd1, %fd2;
	setp.gt.s32 	%p12, %r2, %r1;
	and.pred  	%p13, %p12, %p11;
	@%p13 bra 	$L__BB5_51;
$L__BB5_6:
	ld.u32 	%r3, [%rd4+4];
	setp.eq.s32 	%p15, %r3, -1;
	mov.pred 	%p227, %p5;
	@%p15 bra 	$L__BB5_51;
	mul.wide.s32 	%rd14, %r3, 4;
	add.s64 	%rd15, %rd1, %rd14;
	ld.u32 	%r32, [%rd15];
	setp.eq.s32 	%p16, %r32, 1;
	@%p16 bra 	$L__BB5_10;
	mul.wide.s32 	%rd16, %r3, 8;
	add.s64 	%rd17, %rd2, %rd16;
	ld.f64 	%fd3, [%rd17];
	ld.f64 	%fd4, [%rd3];
	setp.gt.f64 	%p18, %fd3, %fd4;
	mov.pred 	%p227, -1;
	@%p18 bra 	$L__BB5_51;
	setp.eq.f64 	%p20, %fd3, %fd4;
	setp.gt.s32 	%p21, %r3, %r1;
	and.pred  	%p22, %p21, %p20;
	@%p22 bra 	$L__BB5_51;
$L__BB5_10:
	ld.u32 	%r4, [%rd4+8];
	setp.eq.s32 	%p24, %r4, -1;
	mov.pred 	%p227, %p5;
	@%p24 bra 	$L__BB5_51;
	mul.wide.s32 	%rd18, %r4, 4;
	add.s64 	%rd19, %rd1, %rd18;
	ld.u32 	%r33, [%rd19];
	setp.eq.s32 	%p25, %r33, 1;
	@%p25 bra 	$L__BB5_14;
	mul.wide.s32 	%rd20, %r4, 8;
	add.s64 	%rd21, %rd2, %rd20;
	ld.f64 	%fd5, [%rd21];
	ld.f64 	%fd6, [%rd3];
	setp.gt.f64 	%p27, %fd5, %fd6;
	mov.pred 	%p227, -1;
	@%p27 bra 	$L__BB5_51;
	setp.eq.f64 	%p29, %fd5, %fd6;
	setp.gt.s32 	%p30, %r4, %r1;
	and.pred  	%p31, %p30, %p29;
	@%p31 bra 	$L__BB5_51;
$L__BB5_14:
	ld.u32 	%r5, [%rd4+12];
	setp.eq.s32 	%p33, %r5, -1;
	mov.pred 	%p227, %p5;
	@%p33 bra 	$L__BB5_51;
	mul.wide.s32 	%rd22, %r5, 4;
	add.s64 	%rd23, %rd1, %rd22;
	ld.u32 	%r34, [%rd23];
	setp.eq.s32 	%p34, %r34, 1;
	@%p34 bra 	$L__BB5_18;
	mul.wide.s32 	%rd24, %r5, 8;
	add.s64 	%rd25, %rd2, %rd24;
	ld.f64 	%fd7, [%rd25];
	ld.f64 	%fd8, [%rd3];
	setp.gt.f64 	%p36, %fd7, %fd8;
	mov.pred 	%p227, -1;
	@%p36 bra 	$L__BB5_51;
	setp.eq.f64 	%p38, %fd7, %fd8;
	setp.gt.s32 	%p39, %r5, %r1;
	and.pred  	%p40, %p39, %p38;
	@%p40 bra 	$L__BB5_51;
$L__BB5_18:
	ld.u32 	%r6, [%rd4+16];
	setp.eq.s32 	%p42, %r6, -1;
	mov.pred 	%p227, %p5;
	@%p42 bra 	$L__BB5_51;
	mul.wide.s32 	%rd26, %r6, 4;
	add.s64 	%rd27, %rd1, %rd26;
	ld.u32 	%r35, [%rd27];
	setp.eq.s32 	%p43, %r35, 1;
	@%p43 bra 	$L__BB5_22;
	mul.wide.s32 	%rd28, %r6, 8;
	add.s64 	%rd29, %rd2, %rd28;
	ld.f64 	%fd9, [%rd29];
	ld.f64 	%fd10, [%rd3];
	setp.gt.f64 	%p45, %fd9, %fd10;
	mov.pred 	%p227, -1;
	@%p45 bra 	$L__BB5_51;
	setp.eq.f64 	%p47, %fd9, %fd10;
	setp.gt.s32 	%p48, %r6, %r1;
	and.pred  	%p49, %p48, %p47;
	@%p49 bra 	$L__BB5_51;
$L__BB5_22:
	ld.u32 	%r7, [%rd4+20];
	setp.eq.s32 	%p51, %r7, -1;
	mov.pred 	%p227, %p5;
	@%p51 bra 	$L__BB5_51;
	mul.wide.s32 	%rd30, %r7, 4;
	add.s64 	%rd31, %rd1, %rd30;
	ld.u32 	%r36, [%rd31];
	setp.eq.s32 	%p52, %r36, 1;
	@%p52 bra 	$L__BB5_26;
	mul.wide.s32 	%rd32, %r7, 8;
	add.s64 	%rd33, %rd2, %rd32;
	ld.f64 	%fd11, [%rd33];
	ld.f64 	%fd12, [%rd3];
	setp.gt.f64 	%p54, %fd11, %fd12;
	mov.pred 	%p227, -1;
	@%p54 bra 	$L__BB5_51;
	setp.eq.f64 	%p56, %fd11, %fd12;
	setp.gt.s32 	%p57, %r7, %r1;
	and.pred  	%p58, %p57, %p56;
	@%p58 bra 	$L__BB5_51;
$L__BB5_26:
	ld.u32 	%r8, [%rd4+24];
	setp.eq.s32 	%p60, %r8, -1;
	mov.pred 	%p227, %p5;
	@%p60 bra 	$L__BB5_51;
	mul.wide.s32 	%rd34, %r8, 4;
	add.s64 	%rd35, %rd1, %rd34;
	ld.u32 	%r37, [%rd35];
	setp.eq.s32 	%p61, %r37, 1;
	@%p61 bra 	$L__BB5_30;
	mul.wide.s32 	%rd36, %r8, 8;
	add.s64 	%rd37, %rd2, %rd36;
	ld.f64 	%fd13, [%rd37];
	ld.f64 	%fd14, [%rd3];
	setp.gt.f64 	%p63, %fd13, %fd14;
	mov.pred 	%p227, -1;
	@%p63 bra 	$L__BB5_51;
	setp.eq.f64 	%p65, %fd13, %fd14;
	setp.gt.s32 	%p66, %r8, %r1;
	and.pred  	%p67, %p66, %p65;
	@%p67 bra 	$L__BB5_51;
$L__BB5_30:
	ld.u32 	%r9, [%rd4+28];
	setp.eq.s32 	%p69, %r9, -1;
	mov.pred 	%p227, %p5;
	@%p69 bra 	$L__BB5_51;
	mul.wide.s32 	%rd38, %r9, 4;
	add.s64 	%rd39, %rd1, %rd38;
	ld.u32 	%r38, [%rd39];
	setp.eq.s32 	%p70, %r38, 1;
	@%p70 bra 	$L__BB5_34;
	mul.wide.s32 	%rd40, %r9, 8;
	add.s64 	%rd41, %rd2, %rd40;
	ld.f64 	%fd15, [%rd41];
	ld.f64 	%fd16, [%rd3];
	setp.gt.f64 	%p72, %fd15, %fd16;
	mov.pred 	%p227, -1;
	@%p72 bra 	$L__BB5_51;
	setp.eq.f64 	%p74, %fd15, %fd16;
	setp.gt.s32 	%p75, %r9, %r1;
	and.pred  	%p76, %p75, %p74;
	@%p76 bra 	$L__BB5_51;
$L__BB5_34:
	ld.u32 	%r10, [%rd4+32];
	setp.eq.s32 	%p78, %r10, -1;
	mov.pred 	%p227, %p5;
	@%p78 bra 	$L__BB5_51;
	mul.wide.s32 	%rd42, %r10, 4;
	add.s64 	%rd43, %rd1, %rd42;
	ld.u32 	%r39, [%rd43];
	setp.eq.s32 	%p79, %r39, 1;
	@%p79 bra 	$L__BB5_38;
	mul.wide.s32 	%rd44, %r10, 8;
	add.s64 	%rd45, %rd2, %rd44;
	ld.f64 	%fd17, [%rd45];
	ld.f64 	%fd18, [%rd3];
	setp.gt.f64 	%p81, %fd17, %fd18;
	mov.pred 	%p227, -1;
	@%p81 bra 	$L__BB5_51;
	setp.eq.f64 	%p83, %fd17, %fd18;
	setp.gt.s32 	%p84, %r10, %r1;
	and.pred  	%p85, %p84, %p83;
	@%p85 bra 	$L__BB5_51;
$L__BB5_38:
	ld.u32 	%r11, [%rd4+36];
	setp.eq.s32 	%p87, %r11, -1;
	mov.pred 	%p227, %p5;
	@%p87 bra 	$L__BB5_51;
	mul.wide.s32 	%rd46, %r11, 4;
	add.s64 	%rd47, %rd1, %rd46;
	ld.u32 	%r40, [%rd47];
	setp.eq.s32 	%p88, %r40, 1;
	@%p88 bra 	$L__BB5_42;
	mul.wide.s32 	%rd48, %r11, 8;
	add.s64 	%rd49, %rd2, %rd48;
	ld.f64 	%fd19, [%rd49];
	ld.f64 	%fd20, [%rd3];
	setp.gt.f64 	%p90, %fd19, %fd20;
	mov.pred 	%p227, -1;
	@%p90 bra 	$L__BB5_51;
	setp.eq.f64 	%p92, %fd19, %fd20;
	setp.gt.s32 	%p93, %r11, %r1;
	and.pred  	%p94, %p93, %p92;
	@%p94 bra 	$L__BB5_51;
$L__BB5_42:
	ld.u32 	%r12, [%rd4+40];
	setp.eq.s32 	%p96, %r12, -1;
	mov.pred 	%p227, %p5;
	@%p96 bra 	$L__BB5_51;
	mul.wide.s32 	%rd50, %r12, 4;
	add.s64 	%rd51, %rd1, %rd50;
	ld.u32 	%r41, [%rd51];
	setp.eq.s32 	%p97, %r41, 1;
	@%p97 bra 	$L__BB5_46;
	mul.wide.s32 	%rd52, %r12, 8;
	add.s64 	%rd53, %rd2, %rd52;
	ld.f64 	%fd21, [%rd53];
	ld.f64 	%fd22, [%rd3];
	setp.gt.f64 	%p99, %fd21, %fd22;
	mov.pred 	%p227, -1;
	@%p99 bra 	$L__BB5_51;
	setp.eq.f64 	%p101, %fd21, %fd22;
	setp.gt.s32 	%p102, %r12, %r1;
	and.pred  	%p103, %p102, %p101;
	@%p103 bra 	$L__BB5_51;
$L__BB5_46:
	ld.u32 	%r13, [%rd4+44];
	setp.eq.s32 	%p105, %r13, -1;
	mov.pred 	%p227, %p5;
	@%p105 bra 	$L__BB5_51;
	mul.wide.s32 	%rd54, %r13, 4;
	add.s64 	%rd55, %rd1, %rd54;
	ld.u32 	%r42, [%rd55];
	setp.eq.s32 	%p106, %r42, 1;
	@%p106 bra 	$L__BB5_50;
	mul.wide.s32 	%rd56, %r13, 8;
	add.s64 	%rd57, %rd2, %rd56;
	ld.f64 	%fd23, [%rd57];
	ld.f64 	%fd24, [%rd3];
	setp.gt.f64 	%p108, %fd23, %fd24;
	mov.pred 	%p227, -1;
	@%p108 bra 	$L__BB5_51;
	setp.eq.f64 	%p110, %fd23, %fd24;
	setp.gt.s32 	%p111, %r13, %r1;
	and.pred  	%p112, %p111, %p110;
	@%p112 bra 	$L__BB5_51;
$L__BB5_50:
	mov.pred 	%p227, %p5;
$L__BB5_51:
	setp.eq.s32 	%p115, %r2, -1;
	mov.pred 	%p114, 0;
	mov.pred 	%p228, %p114;
	@%p115 bra 	$L__BB5_100;
	mul.wide.s32 	%rd58, %r2, 4;
	add.s64 	%rd59, %rd1, %rd58;
	ld.u32 	%r43, [%rd59];
	setp.eq.s32 	%p116, %r43, 1;
	@%p116 bra 	$L__BB5_55;
	mul.wide.s32 	%rd60, %r2, 8;
	add.s64 	%rd61, %rd2, %rd60;
	ld.f64 	%fd25, [%rd61];
	ld.f64 	%fd26, [%rd3];
	setp.lt.f64 	%p118, %fd25, %fd26;
	mov.pred 	%p228, -1;
	@%p118 bra 	$L__BB5_100;
	setp.eq.f64 	%p120, %fd25, %fd26;
	setp.lt.s32 	%p121, %r2, %r1;
	and.pred  	%p122, %p121, %p120;
	@%p122 bra 	$L__BB5_100;
$L__BB5_55:
	ld.u32 	%r14, [%rd4+4];
	setp.eq.s32 	%p124, %r14, -1;
	mov.pred 	%p228, %p114;
	@%p124 bra 	$L__BB5_100;
	mul.wide.s32 	%rd62, %r14, 4;
	add.s64 	%rd63, %rd1, %rd62;
	ld.u32 	%r44, [%rd63];
	setp.eq.s32 	%p125, %r44, 1;
	@%p125 bra 	$L__BB5_59;
	mul.wide.s32 	%rd64, %r14, 8;
	add.s64 	%rd65, %rd2, %rd64;
	ld.f64 	%fd27, [%rd65];
	ld.f64 	%fd28, [%rd3];
	setp.lt.f64 	%p127, %fd27, %fd28;
	mov.pred 	%p228, -1;
	@%p127 bra 	$L__BB5_100;
	setp.eq.f64 	%p129, %fd27, %fd28;
	setp.lt.s32 	%p130, %r14, %r1;
	and.pred  	%p131, %p130, %p129;
	@%p131 bra 	$L__BB5_100;
$L__BB5_59:
	ld.u32 	%r15, [%rd4+8];
	setp.eq.s32 	%p133, %r15, -1;
	mov.pred 	%p228, %p114;
	@%p133 bra 	$L__BB5_100;
	mul.wide.s32 	%rd66, %r15, 4;
	add.s64 	%rd67, %rd1, %rd66;
	ld.u32 	%r45, [%rd67];
	setp.eq.s32 	%p134, %r45, 1;
	@%p134 bra 	$L__BB5_63;
	mul.wide.s32 	%rd68, %r15, 8;
	add.s64 	%rd69, %rd2, %rd68;
	ld.f64 	%fd29, [%rd69];
	ld.f64 	%fd30, [%rd3];
	setp.lt.f64 	%p136, %fd29, %fd30;
	mov.pred 	%p228, -1;
	@%p136 bra 	$L__BB5_100;
	setp.eq.f64 	%p138, %fd29, %fd30;
	setp.lt.s32 	%p139, %r15, %r1;
	and.pred  	%p140, %p139, %p138;
	@%p140 bra 	$L__BB5_100;
$L__BB5_63:
	ld.u32 	%r16, [%rd4+12];
	setp.eq.s32 	%p142, %r16, -1;
	mov.pred 	%p228, %p114;
	@%p142 bra 	$L__BB5_100;
	mul.wide.s32 	%rd70, %r16, 4;
	add.s64 	%rd71, %rd1, %rd70;
	ld.u32 	%r46, [%rd71];
	setp.eq.s32 	%p143, %r46, 1;
	@%p143 bra 	$L__BB5_67;
	mul.wide.s32 	%rd72, %r16, 8;
	add.s64 	%rd73, %rd2, %rd72;
	ld.f64 	%fd31, [%rd73];
	ld.f64 	%fd32, [%rd3];
	setp.lt.f64 	%p145, %fd31, %fd32;
	mov.pred 	%p228, -1;
	@%p145 bra 	$L__BB5_100;
	setp.eq.f64 	%p147, %fd31, %fd32;
	setp.lt.s32 	%p148, %r16, %r1;
	and.pred  	%p149, %p148, %p147;
	@%p149 bra 	$L__BB5_100;
$L__BB5_67:
	ld.u32 	%r17, [%rd4+16];
	setp.eq.s32 	%p151, %r17, -1;
	mov.pred 	%p228, %p114;
	@%p151 bra 	$L__BB5_100;
	mul.wide.s32 	%rd74, %r17, 4;
	add.s64 	%rd75, %rd1, %rd74;
	ld.u32 	%r47, [%rd75];
	setp.eq.s32 	%p152, %r47, 1;
	@%p152 bra 	$L__BB5_71;
	mul.wide.s32 	%rd76, %r17, 8;
	add.s64 	%rd77, %rd2, %rd76;
	ld.f64 	%fd33, [%rd77];
	ld.f64 	%fd34, [%rd3];
	setp.lt.f64 	%p154, %fd33, %fd34;
	mov.pred 	%p228, -1;
	@%p154 bra 	$L__BB5_100;
	setp.eq.f64 	%p156, %fd33, %fd34;
	setp.lt.s32 	%p157, %r17, %r1;
	and.pred  	%p158, %p157, %p156;
	@%p158 bra 	$L__BB5_100;
$L__BB5_71:
	ld.u32 	%r18, [%rd4+20];
	setp.eq.s32 	%p160, %r18, -1;
	mov.pred 	%p228, %p114;
	@%p160 bra 	$L__BB5_100;
	mul.wide.s32 	%rd78, %r18, 4;
	add.s64 	%rd79, %rd1, %rd78;
	ld.u32 	%r48, [%rd79];
	setp.eq.s32 	%p161, %r48, 1;
	@%p161 bra 	$L__BB5_75;
	mul.wide.s32 	%rd80, %r18, 8;
	add.s64 	%rd81, %rd2, %rd80;
	ld.f64 	%fd35, [%rd81];
	ld.f64 	%fd36, [%rd3];
	setp.lt.f64 	%p163, %fd35, %fd36;
	mov.pred 	%p228, -1;
	@%p163 bra 	$L__BB5_100;
	setp.eq.f64 	%p165, %fd35, %fd36;
	setp.lt.s32 	%p166, %r18, %r1;
	and.pred  	%p167, %p166, %p165;
	@%p167 bra 	$L__BB5_100;
$L__BB5_75:
	ld.u32 	%r19, [%rd4+24];
	setp.eq.s32 	%p169, %r19, -1;
	mov.pred 	%p228, %p114;
	@%p169 bra 	$L__BB5_100;
	mul.wide.s32 	%rd82, %r19, 4;
	add.s64 	%rd83, %rd1, %rd82;
	ld.u32 	%r49, [%rd83];
	setp.eq.s32 	%p170, %r49, 1;
	@%p170 bra 	$L__BB5_79;
	mul.wide.s32 	%rd84, %r19, 8;
	add.s64 	%rd85, %rd2, %rd84;
	ld.f64 	%fd37, [%rd85];
	ld.f64 	%fd38, [%rd3];
	setp.lt.f64 	%p172, %fd37, %fd38;
	mov.pred 	%p228, -1;
	@%p172 bra 	$L__BB5_100;
	setp.eq.f64 	%p174, %fd37, %fd38;
	setp.lt.s32 	%p175, %r19, %r1;
	and.pred  	%p176, %p175, %p174;
	@%p176 bra 	$L__BB5_100;
$L__BB5_79:
	ld.u32 	%r20, [%rd4+28];
	setp.eq.s32 	%p178, %r20, -1;
	mov.pred 	%p228, %p114;
	@%p178 bra 	$L__BB5_100;
	mul.wide.s32 	%rd86, %r20, 4;
	add.s64 	%rd87, %rd1, %rd86;
	ld.u32 	%r50, [%rd87];
	setp.eq.s32 	%p179, %r50, 1;
	@%p179 bra 	$L__BB5_83;
	mul.wide.s32 	%rd88, %r20, 8;
	add.s64 	%rd89, %rd2, %rd88;
	ld.f64 	%fd39, [%rd89];
	ld.f64 	%fd40, [%rd3];
	setp.lt.f64 	%p181, %fd39, %fd40;
	mov.pred 	%p228, -1;
	@%p181 bra 	$L__BB5_100;
	setp.eq.f64 	%p183, %fd39, %fd40;
	setp.lt.s32 	%p184, %r20, %r1;
	and.pred  	%p185, %p184, %p183;
	@%p185 bra 	$L__BB5_100;
$L__BB5_83:
	ld.u32 	%r21, [%rd4+32];
	setp.eq.s32 	%p187, %r21, -1;
	mov.pred 	%p228, %p114;
	@%p187 bra 	$L__BB5_100;
	mul.wide.s32 	%rd90, %r21, 4;
	add.s64 	%rd91, %rd1, %rd90;
	ld.u32 	%r51, [%rd91];
	setp.eq.s32 	%p188, %r51, 1;
	@%p188 bra 	$L__BB5_87;
	mul.wide.s32 	%rd92, %r21, 8;
	add.s64 	%rd93, %rd2, %rd92;
	ld.f64 	%fd41, [%rd93];
	ld.f64 	%fd42, [%rd3];
	setp.lt.f64 	%p190, %fd41, %fd42;
	mov.pred 	%p228, -1;
	@%p190 bra 	$L__BB5_100;
	setp.eq.f64 	%p192, %fd41, %fd42;
	setp.lt.s32 	%p193, %r21, %r1;
	and.pred  	%p194, %p193, %p192;
	@%p194 bra 	$L__BB5_100;
$L__BB5_87:
	ld.u32 	%r22, [%rd4+36];
	setp.eq.s32 	%p196, %r22, -1;
	mov.pred 	%p228, %p114;
	@%p196 bra 	$L__BB5_100;
	mul.wide.s32 	%rd94, %r22, 4;
	add.s64 	%rd95, %rd1, %rd94;
	ld.u32 	%r52, [%rd95];
	setp.eq.s32 	%p197, %r52, 1;
	@%p197 bra 	$L__BB5_91;
	mul.wide.s32 	%rd96, %r22, 8;
	add.s64 	%rd97, %rd2, %rd96;
	ld.f64 	%fd43, [%rd97];
	ld.f64 	%fd44, [%rd3];
	setp.lt.f64 	%p199, %fd43, %fd44;
	mov.pred 	%p228, -1;
	@%p199 bra 	$L__BB5_100;
	setp.eq.f64 	%p201, %fd43, %fd44;
	setp.lt.s32 	%p202, %r22, %r1;
	and.pred  	%p203, %p202, %p201;
	@%p203 bra 	$L__BB5_100;
$L__BB5_91:
	ld.u32 	%r23, [%rd4+40];
	setp.eq.s32 	%p205, %r23, -1;
	mov.pred 	%p228, %p114;
	@%p205 bra 	$L__BB5_100;
	mul.wide.s32 	%rd98, %r23, 4;
	add.s64 	%rd99, %rd1, %rd98;
	ld.u32 	%r53, [%rd99];
	setp.eq.s32 	%p206, %r53, 1;
	@%p206 bra 	$L__BB5_95;
	mul.wide.s32 	%rd100, %r23, 8;
	add.s64 	%rd101, %rd2, %rd100;
	ld.f64 	%fd45, [%rd101];
	ld.f64 	%fd46, [%rd3];
	setp.lt.f64 	%p208, %fd45, %fd46;
	mov.pred 	%p228, -1;
	@%p208 bra 	$L__BB5_100;
	setp.eq.f64 	%p210, %fd45, %fd46;
	setp.lt.s32 	%p211, %r23, %r1;
	and.pred  	%p212, %p211, %p210;
	@%p212 bra 	$L__BB5_100;
$L__BB5_95:
	ld.u32 	%r24, [%rd4+44];
	setp.eq.s32 	%p214, %r24, -1;
	mov.pred 	%p228, %p114;
	@%p214 bra 	$L__BB5_100;
	mul.wide.s32 	%rd102, %r24, 4;
	add.s64 	%rd103, %rd1, %rd102;
	ld.u32 	%r54, [%rd103];
	setp.eq.s32 	%p215, %r54, 1;
	@%p215 bra 	$L__BB5_99;
	mul.wide.s32 	%rd104, %r24, 8;
	add.s64 	%rd105, %rd2, %rd104;
	ld.f64 	%fd47, [%rd105];
	ld.f64 	%fd48, [%rd3];
	setp.lt.f64 	%p217, %fd47, %fd48;
	mov.pred 	%p228, -1;
	@%p217 bra 	$L__BB5_100;
	setp.eq.f64 	%p219, %fd47, %fd48;
	setp.lt.s32 	%p220, %r24, %r1;
	and.pred  	%p221, %p220, %p219;
	@%p221 bra 	$L__BB5_100;
$L__BB5_99:
	mov.pred 	%p228, %p114;
$L__BB5_100:
	@%p227 bra 	$L__BB5_104;
	ld.global.u64 	%rd106, [or_maxi];
	add.s64 	%rd108, %rd106, %rd5;
	ld.u32 	%r55, [%rd108];
	setp.eq.s32 	%p223, %r55, -1;
	@%p223 bra 	$L__BB5_102;
	bra.uni 	$L__BB5_105;
$L__BB5_102:
	@%p228 bra 	$L__BB5_106;
	ld.global.u64 	%rd112, [or_mini];
	add.s64 	%rd114, %rd112, %rd5;
	ld.u32 	%r57, [%rd114];
	setp.eq.s32 	%p225, %r57, -1;
	@%p225 bra 	$L__BB5_108;
	bra.uni 	$L__BB5_107;
$L__BB5_104:
	ld.global.u64 	%rd109, [or_maxi];
	add.s64 	%rd111, %rd109, %rd5;
	ld.u32 	%r56, [%rd111];
	setp.ne.s32 	%p224, %r56, -1;
	@%p224 bra 	$L__BB5_102;
$L__BB5_105:
	atom.global.add.u32 	%r60, [count_f_max], 1;
	ld.global.u64 	%rd121, [all_max];
	mul.wide.s32 	%rd122, %r60, 4;
	add.s64 	%rd123, %rd121, %rd122;
	st.u32 	[%rd123], %r1;
	bra.uni 	$L__BB5_108;
$L__BB5_106:
	ld.global.u64 	%rd115, [or_mini];
	add.s64 	%rd117, %rd115, %rd5;
	ld.u32 	%r58, [%rd117];
	setp.ne.s32 	%p226, %r58, -1;
	@%p226 bra 	$L__BB5_108;
$L__BB5_107:
	atom.global.add.u32 	%r59, [count_f_min], 1;
	ld.global.u64 	%rd118, [all_min];
	mul.wide.s32 	%rd119, %r59, 4;
	add.s64 	%rd120, %rd118, %rd119;
	st.u32 	[%rd120], %r1;
$L__BB5_108:
	ret;

}
	// .globl	_Z21get_wrong_index_path1i
.visible .entry _Z21get_wrong_index_path1i(
	.param .u32 _Z21get_wrong_index_path1i_param_0
)
{
	.reg .pred 	%p<8>;
	.reg .b32 	%r<21>;
	.reg .b64 	%rd<29>;

	ld.param.u32 	%r3, [_Z21get_wrong_index_path1i_param_0];
	mov.u32 	%r4, %tid.x;
	mov.u32 	%r5, %ctaid.x;
	mov.u32 	%r6, %ntid.x;
	mad.lo.s32 	%r1, %r5, %r6, %r4;
	ld.global.u32 	%r7, [num];
	setp.ge.s32 	%p1, %r1, %r7;
	@%p1 bra 	$L__BB6_10;
	ld.global.u64 	%rd9, [lowgradientindices];
	mul.wide.s32 	%rd10, %r1, 4;
	add.s64 	%rd11, %rd9, %rd10;
	ld.u32 	%r8, [%rd11];
	setp.eq.s32 	%p2, %r8, 1;
	@%p2 bra 	$L__BB6_10;
	setp.ne.s32 	%p3, %r3, 0;
	@%p3 bra 	$L__BB6_7;
	ld.global.u64 	%rd28, [or_label];
	shl.b32 	%r2, %r1, 1;
	mul.wide.s32 	%rd15, %r2, 4;
	add.s64 	%rd16, %rd28, %rd15;
	ld.u32 	%r15, [%rd16+4];
	ld.global.u64 	%rd27, [dec_label];
	add.s64 	%rd17, %rd27, %rd15;
	ld.u32 	%r16, [%rd17+4];
	setp.eq.s32 	%p6, %r15, %r16;
	@%p6 bra 	$L__BB6_5;
	atom.global.add.u32 	%r17, [count_p_max], 1;
	ld.global.u64 	%rd18, [all_p_max];
	mul.wide.s32 	%rd19, %r17, 4;
	add.s64 	%rd20, %rd18, %rd19;
	st.u32 	[%rd20], %r1;
	ld.global.u64 	%rd28, [or_label];
	ld.global.u64 	%rd27, [dec_label];
$L__BB6_5:
	add.s64 	%rd22, %rd28, %rd15;
	ld.u32 	%r18, [%rd22];
	add.s64 	%rd23, %rd27, %rd15;
	ld.u32 	%r19, [%rd23];
	setp.eq.s32 	%p7, %r18, %r19;
	@%p7 bra 	$L__BB6_10;
	atom.global.add.u32 	%r20, [count_p_min], 1;
	ld.global.u64 	%rd24, [all_p_min];
	mul.wide.s32 	%rd25, %r20, 4;
	add.s64 	%rd26, %rd24, %rd25;
	st.u32 	[%rd26], %r1;
	bra.uni 	$L__BB6_10;
$L__BB6_7:
	ld.global.u64 	%rd12, [or_label];
	shl.b32 	%r9, %r1, 1;
	mul.wide.s32 	%rd13, %r9, 4;
	add.s64 	%rd7, %rd12, %rd13;
	ld.u32 	%r10, [%rd7+4];
	ld.global.u64 	%rd14, [dec_label];
	add.s64 	%rd8, %rd14, %rd13;
	ld.u32 	%r11, [%rd8+4];
	setp.ne.s32 	%p4, %r10, %r11;
	@%p4 bra 	$L__BB6_9;
	ld.u32 	%r12, [%rd7];
	ld.u32 	%r13, [%rd8];
	setp.eq.s32 	%p5, %r12, %r13;
	@%p5 bra 	$L__BB6_10;
$L__BB6_9:
	atom.global.add.u32 	%r14, [count_all_p], 1;
$L__BB6_10:
	ret;

}
	// .globl	_Z16freeDeviceMemoryv
.visible .entry _Z16freeDeviceMemoryv()
{
	.reg .pred 	%p<2>;
	.reg .b64 	%rd<3>;

	ld.global.u64 	%rd1, [decp_data];
	setp.eq.s64 	%p1, %rd1, 0;
	@%p1 bra 	$L__BB7_2;
	{ // callseq 4, 0
	.param .b64 param0;
	st.param.b64 	[param0], %rd1;
	call.uni 
	free, 
	(
	param0
	);
	} // callseq 4
	mov.b64 	%rd2, 0;
	st.global.u64 	[decp_data], %rd2;
$L__BB7_2:
	ret;

}
	// .globl	_Z17freeDeviceMemory1v
.visible .entry _Z17freeDeviceMemory1v()
{
	.reg .pred 	%p<3>;
	.reg .b64 	%rd<5>;

	ld.global.u64 	%rd1, [de_direction_as];
	setp.eq.s64 	%p1, %rd1, 0;
	@%p1 bra 	$L__BB8_2;
	{ // callseq 5, 0
	.param .b64 param0;
	st.param.b64 	[param0], %rd1;
	call.uni 
	free, 
	(
	param0
	);
	} // callseq 5
	mov.b64 	%rd3, 0;
	st.global.u64 	[de_direction_as], %rd3;
$L__BB8_2:
	ld.global.u64 	%rd2, [de_direction_ds];
	setp.eq.s64 	%p2, %rd2, 0;
	@%p2 bra 	$L__BB8_4;
	{ // callseq 6, 0
	.param .b64 param0;
	st.param.b64 	[param0], %rd2;
	call.uni 
	free, 
	(
	param0
	);
	} // callseq 6
	mov.b64 	%rd4, 0;
	st.global.u64 	[de_direction_ds], %rd4;
$L__BB8_4:
	ret;

}
	// .globl	_Z16computeAdjacencyv
.visible .entry _Z16computeAdjacencyv()
{
	.reg .pred 	%p<36>;
	.reg .b32 	%r<90>;
	.reg .b64 	%rd<30>;

	mov.u32 	%r33, %ctaid.x;
	mov.u32 	%r34, %ntid.x;
	mov.u32 	%r35, %tid.x;
	mad.lo.s32 	%r1, %r33, %r34, %r35;
	ld.global.u32 	%r36, [num];
	setp.ge.s32 	%p5, %r1, %r36;
	@%p5 bra 	$L__BB9_16;
	ld.global.u64 	%rd3, [lowgradientindices];
	cvta.to.global.u64 	%rd4, %rd3;
	mul.wide.s32 	%rd5, %r1, 4;
	add.s64 	%rd6, %rd4, %rd5;
	ld.global.u32 	%r37, [%rd6];
	setp.ne.s32 	%p6, %r37, 0;
	@%p6 bra 	$L__BB9_16;
	ld.global.u32 	%r79, [width];
	div.s32 	%r39, %r1, %r79;
	ld.global.u32 	%r78, [height];
	rem.s32 	%r4, %r39, %r78;
	mul.lo.s32 	%r40, %r39, %r79;
	sub.s32 	%r5, %r1, %r40;
	mul.lo.s32 	%r41, %r78, %r79;
	div.s32 	%r42, %r1, %r41;
	ld.global.u32 	%r43, [depth];
	rem.s32 	%r6, %r42, %r43;
	mov.u64 	%rd8, directions1;
	add.s64 	%rd29, %rd8, 12;
	mov.b32 	%r80, 0;
	mov.u32 	%r87, %r80;
$L__BB9_3:
	ld.global.u32 	%r44, [%rd29+-12];
	ld.global.u32 	%r46, [%rd29+-8];
	ld.global.u32 	%r48, [%rd29+-4];
	add.s32 	%r49, %r44, %r5;
	add.s32 	%r50, %r46, %r4;
	add.s32 	%r12, %r48, %r6;
	mad.lo.s32 	%r51, %r78, %r12, %r50;
	mad.lo.s32 	%r13, %r51, %r79, %r49;
	or.b32  	%r52, %r49, %r50;
	setp.ge.s32 	%p8, %r49, %r79;
	setp.lt.s32 	%p9, %r52, 0;
	setp.ge.s32 	%p10, %r50, %r78;
	or.pred  	%p11, %p8, %p10;
	mov.pred 	%p34, 0;
	or.pred  	%p12, %p11, %p9;
	@%p12 bra 	$L__BB9_5;
	mul.lo.s32 	%r53, %r78, %r79;
	ld.global.u32 	%r54, [depth];
	mul.lo.s32 	%r56, %r53, %r54;
	setp.lt.s32 	%p13, %r13, %r56;
	setp.lt.s32 	%p14, %r12, %r54;
	and.pred  	%p34, %p13, %p14;
$L__BB9_5:
	setp.lt.s32 	%p15, %r12, 0;
	not.pred 	%p16, %p34;
	or.pred  	%p17, %p16, %p15;
	@%p17 bra 	$L__BB9_8;
	ld.global.u64 	%rd9, [lowgradientindices];
	cvta.to.global.u64 	%rd10, %rd9;
	mul.wide.s32 	%rd11, %r13, 4;
	add.s64 	%rd12, %rd10, %rd11;
	ld.global.u32 	%r57, [%rd12];
	setp.ne.s32 	%p18, %r57, 0;
	@%p18 bra 	$L__BB9_8;
	ld.global.u64 	%rd13, [adjacency];
	cvta.to.global.u64 	%rd14, %rd13;
	ld.global.u32 	%r58, [maxNeighbors];
	mad.lo.s32 	%r59, %r58, %r1, %r87;
	mul.wide.s32 	%rd15, %r59, 4;
	add.s64 	%rd16, %rd14, %rd15;
	st.global.u32 	[%rd16], %r13;
	add.s32 	%r87, %r87, 1;
	ld.global.u32 	%r79, [width];
	ld.global.u32 	%r78, [height];
$L__BB9_8:
	ld.global.u32 	%r60, [%rd29];
	ld.global.u32 	%r62, [%rd29+4];
	ld.global.u32 	%r64, [%rd29+8];
	add.s32 	%r65, %r60, %r5;
	add.s32 	%r66, %r62, %r4;
	add.s32 	%r20, %r64, %r6;
	mad.lo.s32 	%r67, %r78, %r20, %r66;
	mad.lo.s32 	%r21, %r67, %r79, %r65;
	or.b32  	%r68, %r65, %r66;
	setp.ge.s32 	%p20, %r65, %r79;
	setp.lt.s32 	%p21, %r68, 0;
	setp.ge.s32 	%p22, %r66, %r78;
	or.pred  	%p23, %p20, %p22;
	mov.pred 	%p35, 0;
	or.pred  	%p24, %p23, %p21;
	@%p24 bra 	$L__BB9_10;
	mul.lo.s32 	%r69, %r78, %r79;
	ld.global.u32 	%r70, [depth];
	mul.lo.s32 	%r72, %r69, %r70;
	setp.lt.s32 	%p25, %r21, %r72;
	setp.lt.s32 	%p26, %r20, %r70;
	and.pred  	%p35, %p25, %p26;
$L__BB9_10:
	setp.lt.s32 	%p27, %r20, 0;
	not.pred 	%p28, %p35;
	or.pred  	%p29, %p28, %p27;
	@%p29 bra 	$L__BB9_13;
	ld.global.u64 	%rd17, [lowgradientindices];
	cvta.to.global.u64 	%rd18, %rd17;
	mul.wide.s32 	%rd19, %r21, 4;
	add.s64 	%rd20, %rd18, %rd19;
	ld.global.u32 	%r73, [%rd20];
	setp.ne.s32 	%p30, %r73, 0;
	@%p30 bra 	$L__BB9_13;
	ld.global.u64 	%rd21, [adjacency];
	cvta.to.global.u64 	%rd22, %rd21;
	ld.global.u32 	%r74, [maxNeighbors];
	mad.lo.s32 	%r75, %r74, %r1, %r87;
	mul.wide.s32 	%rd23, %r75, 4;
	add.s64 	%rd24, %rd22, %rd23;
	st.global.u32 	[%rd24], %r21;
	add.s32 	%r87, %r87, 1;
	ld.global.u32 	%r79, [width];
	ld.global.u32 	%r78, [height];
$L__BB9_13:
	add.s32 	%r80, %r80, 2;
	add.s64 	%rd29, %rd29, 24;
	setp.eq.s32 	%p31, %r80, 12;
	@%p31 bra 	$L__BB9_14;
	bra.uni 	$L__BB9_3;
$L__BB9_14:
	ld.global.u32 	%r88, [maxNeighbors];
	setp.ge.s32 	%p32, %r87, %r88;
	@%p32 bra 	$L__BB9_16;
$L__BB9_15:
	ld.global.u64 	%rd25, [adjacency];
	cvta.to.global.u64 	%rd26, %rd25;
	mad.lo.s32 	%r76, %r88, %r1, %r87;
	mul.wide.s32 	%rd27, %r76, 4;
	add.s64 	%rd28, %rd26, %rd27;
	mov.b32 	%r77, -1;
	st.global.u32 	[%rd28], %r77;
	add.s32 	%r87, %r87, 1;
	ld.global.u32 	%r88, [maxNeighbors];
	setp.lt.s32 	%p33, %r87, %r88;
	@%p33 bra 	$L__BB9_15;
$L__BB9_16:
	ret;

}
	// .globl	_Z20allocateDeviceMemoryv
.visible .entry _Z20allocateDeviceMemoryv()
{
	.reg .pred 	%p<2>;
	.reg .b32 	%r<4>;
	.reg .b64 	%rd<7>;

	mov.u32 	%r1, %tid.x;
	setp.ne.s32 	%p1, %r1, 0;
	@%p1 bra 	$L__BB10_2;
	ld.global.u32 	%r2, [num];
	mul.wide.s32 	%rd1, %r2, 4;
	{ // callseq 7, 0
	.param .b64 param0;
	st.param.b64 	[param0], %rd1;
	.param .b64 retval0;
	call.uni (retval0), 
	malloc, 
	(
	param0
	);
	ld.param.b64 	%rd2, [retval0];
	} // callseq 7
	st.global.u64 	[all_max], %rd2;
	ld.global.u32 	%r3, [num];
	mul.wide.s32 	%rd4, %r3, 4;
	{ // callseq 8, 0
	.param .b64 param0;
	st.param.b64 	[param0], %rd4;
	.param .b64 retval0;
	call.uni (retval0), 
	malloc, 
	(
	param0
	);
	ld.param.b64 	%rd5, [retval0];
	} // callseq 8
	st.global.u64 	[all_min], %rd5;
$L__BB10_2:
	ret;

}
	// .globl	_Z17clearStacksKernel13LockFreeStackIdE
.visible .entry _Z17clearStacksKernel13LockFreeStackIdE(
	.param .align 8 .b8 _Z17clearStacksKernel13LockFreeStackIdE_param_0[8]
)
{
	.reg .pred 	%p<5>;
	.reg .b32 	%r<6>;
	.reg .b64 	%rd<5>;

	ld.param.u64 	%rd4, [_Z17clearStacksKernel13LockFreeStackIdE_param_0];
	mov.u32 	%r1, %tid.x;
	mov.u32 	%r2, %ctaid.x;
	mov.u32 	%r3, %ntid.x;
	mad.lo.s32 	%r4, %r2, %r3, %r1;
	ld.global.u32 	%r5, [num];
	setp.ge.s32 	%p1, %r4, %r5;
	setp.eq.s64 	%p2, %rd4, 0;
	or.pred  	%p3, %p1, %p2;
	@%p3 bra 	$L__BB11_2;
$L__BB11_1:
	ld.u64 	%rd3, [%rd4+8];
	{ // callseq 9, 0
	.param .b64 param0;
	st.param.b64 	[param0], %rd4;
	call.uni 
	free, 
	(
	param0
	);
	} // callseq 9
	setp.ne.s64 	%p4, %rd3, 0;
	mov.u64 	%rd4, %rd3;
	@%p4 bra 	$L__BB11_1;
$L__BB11_2:
	ret;

}
	// .globl	_Z18fix_maxi_critical1ii
.visible .entry _Z18fix_maxi_critical1ii(
	.param .u32 _Z18fix_maxi_critical1ii_param_0,
	.param .u32 _Z18fix_maxi_critical1ii_param_1
)
{
	.reg .pred 	%p<273>;
	.reg .b32 	%r<170>;
	.reg .b64 	%rd<303>;
	.reg .b64 	%fd<326>;

	ld.param.u32 	%r56, [_Z18fix_maxi_critical1ii_param_0];
	mov.u32 	%r57, %ctaid.x;
	mov.u32 	%r58, %ntid.x;
	mov.u32 	%r59, %tid.x;
	mad.lo.s32 	%r60, %r57, %r58, %r59;
	setp.ne.s32 	%p1, %r56, 0;
	ld.global.u32 	%r61, [count_f_max];
	setp.ge.s32 	%p2, %r60, %r61;
	or.pred  	%p3, %p1, %p2;
	@%p3 bra 	$L__BB12_100;
	ld.global.u64 	%rd1, [lowgradientindices];
	ld.global.u64 	%rd46, [all_max];
	mul.wide.s32 	%rd47, %r60, 4;
	add.s64 	%rd48, %rd46, %rd47;
	ld.u32 	%r2, [%rd48];
	mul.wide.s32 	%rd49, %r2, 4;
	add.s64 	%rd50, %rd1, %rd49;
	ld.u32 	%r63, [%rd50];
	setp.ne.s32 	%p4, %r63, 0;
	@%p4 bra 	$L__BB12_100;
	ld.global.u64 	%rd168, [or_maxi];
	add.s64 	%rd170, %rd168, %rd49;
	ld.u32 	%r3, [%rd170];
	setp.eq.s32 	%p116, %r3, -1;
	@%p116 bra 	$L__BB12_84;
	add.s32 	%r4, %r3, -1;
	setp.gt.u32 	%p117, %r4, 11;
	mov.b32 	%r154, -1;
	@%p117 bra 	$L__BB12_5;
	ld.global.u32 	%r104, [width];
	ld.global.u32 	%r105, [height];
	ld.global.u32 	%r106, [depth];
	mul.wide.u32 	%rd171, %r4, 12;
	mov.u64 	%rd172, direction_to_index_mapping;
	add.s64 	%rd173, %rd172, %rd171;
	ld.global.u32 	%r107, [%rd173];
	ld.global.u32 	%r108, [%rd173+4];
	ld.global.u32 	%r109, [%rd173+8];
	div.s32 	%r110, %r2, %r104;
	rem.s32 	%r111, %r110, %r105;
	add.s32 	%r112, %r108, %r111;
	mul.lo.s32 	%r113, %r105, %r104;
	div.s32 	%r114, %r2, %r113;
	rem.s32 	%r115, %r114, %r106;
	add.s32 	%r116, %r109, %r115;
	mad.lo.s32 	%r117, %r105, %r116, %r112;
	mul.lo.s32 	%r118, %r110, %r104;
	sub.s32 	%r119, %r2, %r118;
	add.s32 	%r120, %r107, %r119;
	mad.lo.s32 	%r154, %r117, %r104, %r120;
$L__BB12_5:
	ld.global.u64 	%rd174, [adjacency];
	mul.lo.s32 	%r121, %r2, 12;
	ld.global.u64 	%rd2, [input_data];
	mul.wide.s32 	%rd175, %r2, 8;
	add.s64 	%rd3, %rd2, %rd175;
	mul.wide.s32 	%rd176, %r121, 4;
	add.s64 	%rd4, %rd174, %rd176;
	ld.u32 	%r7, [%rd4];
	setp.eq.s32 	%p118, %r7, -1;
	mov.u32 	%r166, %r154;
	@%p118 bra 	$L__BB12_41;
	mul.wide.s32 	%rd177, %r7, 4;
	add.s64 	%rd178, %rd1, %rd177;
	ld.u32 	%r122, [%rd178];
	setp.eq.s32 	%p119, %r122, 1;
	mov.f64 	%fd300, 0dFFEFFFFFFFFFFFFF;
	mov.u32 	%r166, %r154;
	@%p119 bra 	$L__BB12_8;
	mul.wide.s32 	%rd179, %r7, 8;
	add.s64 	%rd180, %rd2, %rd179;
	ld.f64 	%fd202, [%rd180];
	ld.f64 	%fd203, [%rd3];
	setp.lt.f64 	%p120, %fd202, %fd203;
	setp.gt.f64 	%p121, %fd202, 0dFFEFFFFFFFFFFFFF;
	and.pred  	%p122, %p120, %p121;
	setp.ne.s32 	%p123, %r7, %r154;
	selp.b32 	%r166, %r7, %r154, %p122;
	selp.f64 	%fd204, %fd202, 0dFFEFFFFFFFFFFFFF, %p123;
	selp.f64 	%fd300, %fd204, 0dFFEFFFFFFFFFFFFF, %p122;
$L__BB12_8:
	ld.u32 	%r10, [%rd4+4];
	setp.eq.s32 	%p124, %r10, -1;
	@%p124 bra 	$L__BB12_41;
	mul.wide.s32 	%rd181, %r10, 4;
	add.s64 	%rd182, %rd1, %rd181;
	ld.u32 	%r123, [%rd182];
	setp.eq.s32 	%p125, %r123, 1;
	@%p125 bra 	$L__BB12_11;
	mul.wide.s32 	%rd183, %r10, 8;
	add.s64 	%rd184, %rd2, %rd183;
	ld.f64 	%fd205, [%rd184];
	ld.f64 	%fd207, [%rd3];
	setp.lt.f64 	%p126, %fd205, %fd207;
	setp.gt.f64 	%p127, %fd205, %fd300;
	and.pred  	%p128, %p126, %p127;
	setp.ne.s32 	%p129, %r10, %r154;
	and.pred  	%p130, %p128, %p129;
	selp.b32 	%r166, %r10, %r166, %p130;
	selp.f64 	%fd300, %fd205, %fd300, %p130;
$L__BB12_11:
	ld.u32 	%r13, [%rd4+8];
	setp.eq.s32 	%p131, %r13, -1;
	@%p131 bra 	$L__BB12_41;
	mul.wide.s32 	%rd185, %r13, 4;
	add.s64 	%rd186, %rd1, %rd185;
	ld.u32 	%r124, [%rd186];
	setp.eq.s32 	%p132, %r124, 1;
	@%p132 bra 	$L__BB12_14;
	mul.wide.s32 	%rd187, %r13, 8;
	add.s64 	%rd188, %rd2, %rd187;
	ld.f64 	%fd208, [%rd188];
	ld.f64 	%fd210, [%rd3];
	setp.lt.f64 	%p133, %fd208, %fd210;
	setp.gt.f64 	%p134, %fd208, %fd300;
	and.pred  	%p135, %p133, %p134;
	setp.ne.s32 	%p136, %r13, %r154;
	and.pred  	%p137, %p135, %p136;
	selp.b32 	%r166, %r13, %r166, %p137;
	selp.f64 	%fd300, %fd208, %fd300, %p137;
$L__BB12_14:
	ld.u32 	%r16, [%rd4+12];
	setp.eq.s32 	%p138, %r16, -1;
	@%p138 bra 	$L__BB12_41;
	mul.wide.s32 	%rd189, %r16, 4;
	add.s64 	%rd190, %rd1, %rd189;
	ld.u32 	%r125, [%rd190];
	setp.eq.s32 	%p139, %r125, 1;
	@%p139 bra 	$L__BB12_17;
	mul.wide.s32 	%rd191, %r16, 8;
	add.s64 	%rd192, %rd2, %rd191;
	ld.f64 	%fd211, [%rd192];
	ld.f64 	%fd213, [%rd3];
	setp.lt.f64 	%p140, %fd211, %fd213;
	setp.gt.f64 	%p141, %fd211, %fd300;
	and.pred  	%p142, %p140, %p141;
	setp.ne.s32 	%p143, %r16, %r154;
	and.pred  	%p144, %p142, %p143;
	selp.b32 	%r166, %r16, %r166, %p144;
	selp.f64 	%fd300, %fd211, %fd300, %p144;
$L__BB12_17:
	ld.u32 	%r19, [%rd4+16];
	setp.eq.s32 	%p145, %r19, -1;
	@%p145 bra 	$L__BB12_41;
	mul.wide.s32 	%rd193, %r19, 4;
	add.s64 	%rd194, %rd1, %rd193;
	ld.u32 	%r126, [%rd194];
	setp.eq.s32 	%p146, %r126, 1;
	@%p146 bra 	$L__BB12_20;
	mul.wide.s32 	%rd195, %r19, 8;
	add.s64 	%rd196, %rd2, %rd195;
	ld.f64 	%fd214, [%rd196];
	ld.f64 	%fd216, [%rd3];
	setp.lt.f64 	%p147, %fd214, %fd216;
	setp.gt.f64 	%p148, %fd214, %fd300;
	and.pred  	%p149, %p147, %p148;
	setp.ne.s32 	%p150, %r19, %r154;
	and.pred  	%p151, %p149, %p150;
	selp.b32 	%r166, %r19, %r166, %p151;
	selp.f64 	%fd300, %fd214, %fd300, %p151;
$L__BB12_20:
	ld.u32 	%r22, [%rd4+20];
	setp.eq.s32 	%p152, %r22, -1;
	@%p152 bra 	$L__BB12_41;
	mul.wide.s32 	%rd197, %r22, 4;
	add.s64 	%rd198, %rd1, %rd197;
	ld.u32 	%r127, [%rd198];
	setp.eq.s32 	%p153, %r127, 1;
	@%p153 bra 	$L__BB12_23;
	mul.wide.s32 	%rd199, %r22, 8;
	add.s64 	%rd200, %rd2, %rd199;
	ld.f64 	%fd217, [%rd200];
	ld.f64 	%fd219, [%rd3];
	setp.lt.f64 	%p154, %fd217, %fd219;
	setp.gt.f64 	%p155, %fd217, %fd300;
	and.pred  	%p156, %p154, %p155;
	setp.ne.s32 	%p157, %r22, %r154;
	and.pred  	%p158, %p156, %p157;
	selp.b32 	%r166, %r22, %r166, %p158;
	selp.f64 	%fd300, %fd217, %fd300, %p158;
$L__BB12_23:
	ld.u32 	%r25, [%rd4+24];
	setp.eq.s32 	%p159, %r25, -1;
	@%p159 bra 	$L__BB12_41;
	mul.wide.s32 	%rd201, %r25, 4;
	add.s64 	%rd202, %rd1, %rd201;
	ld.u32 	%r128, [%rd202];
	setp.eq.s32 	%p160, %r128, 1;
	@%p160 bra 	$L__BB12_26;
	mul.wide.s32 	%rd203, %r25, 8;
	add.s64 	%rd204, %rd2, %rd203;
	ld.f64 	%fd220, [%rd204];
	ld.f64 	%fd222, [%rd3];
	setp.lt.f64 	%p161, %fd220, %fd222;
	setp.gt.f64 	%p162, %fd220, %fd300;
	and.pred  	%p163, %p161, %p162;
	setp.ne.s32 	%p164, %r25, %r154;
	and.pred  	%p165, %p163, %p164;
	selp.b32 	%r166, %r25, %r166, %p165;
	selp.f64 	%fd300, %fd220, %fd300, %p165;
$L__BB12_26:
	ld.u32 	%r28, [%rd4+28];
	setp.eq.s32 	%p166, %r28, -1;
	@%p166 bra 	$L__BB12_41;
	mul.wide.s32 	%rd205, %r28, 4;
	add.s64 	%rd206, %rd1, %rd205;
	ld.u32 	%r129, [%rd206];
	setp.eq.s32 	%p167, %r129, 1;
	@%p167 bra 	$L__BB12_29;
	mul.wide.s32 	%rd207, %r28, 8;
	add.s64 	%rd208, %rd2, %rd207;
	ld.f64 	%fd223, [%rd208];
	ld.f64 	%fd225, [%rd3];
	setp.lt.f64 	%p168, %fd223, %fd225;
	setp.gt.f64 	%p169, %fd223, %fd300;
	and.pred  	%p170, %p168, %p169;
	setp.ne.s32 	%p171, %r28, %r154;
	and.pred  	%p172, %p170, %p171;
	selp.b32 	%r166, %r28, %r166, %p172;
	selp.f64 	%fd300, %fd223, %fd300, %p172;
$L__BB12_29:
	ld.u32 	%r31, [%rd4+32];
	setp.eq.s32 	%p173, %r31, -1;
	@%p173 bra 	$L__BB12_41;
	mul.wide.s32 	%rd209, %r31, 4;
	add.s64 	%rd210, %rd1, %rd209;
	ld.u32 	%r130, [%rd210];
	setp.eq.s32 	%p174, %r130, 1;
	@%p174 bra 	$L__BB12_32;
	mul.wide.s32 	%rd211, %r31, 8;
	add.s64 	%rd212, %rd2, %rd211;
	ld.f64 	%fd226, [%rd212];
	ld.f64 	%fd228, [%rd3];
	setp.lt.f64 	%p175, %fd226, %fd228;
	setp.gt.f64 	%p176, %fd226, %fd300;
	and.pred  	%p177, %p175, %p176;
	setp.ne.s32 	%p178, %r31, %r154;
	and.pred  	%p179, %p177, %p178;
	selp.b32 	%r166, %r31, %r166, %p179;
	selp.f64 	%fd300, %fd226, %fd300, %p179;
$L__BB12_32:
	ld.u32 	%r34, [%rd4+36];
	setp.eq.s32 	%p180, %r34, -1;
	@%p180 bra 	$L__BB12_41;
	mul.wide.s32 	%rd213, %r34, 4;
	add.s64 	%rd214, %rd1, %rd213;
	ld.u32 	%r131, [%rd214];
	setp.eq.s32 	%p181, %r131, 1;
	@%p181 bra 	$L__BB12_35;
	mul.wide.s32 	%rd215, %r34, 8;
	add.s64 	%rd216, %rd2, %rd215;
	ld.f64 	%fd229, [%rd216];
	ld.f64 	%fd231, [%rd3];
	setp.lt.f64 	%p182, %fd229, %fd231;
	setp.gt.f64 	%p183, %fd229, %fd300;
	and.pred  	%p184, %p182, %p183;
	setp.ne.s32 	%p185, %r34, %r154;
	and.pred  	%p186, %p184, %p185;
	selp.b32 	%r166, %r34, %r166, %p186;
	selp.f64 	%fd300, %fd229, %fd300, %p186;
$L__BB12_35:
	ld.u32 	%r37, [%rd4+40];
	setp.eq.s32 	%p187, %r37, -1;
	@%p187 bra 	$L__BB12_41;
	mul.wide.s32 	%rd217, %r37, 4;
	add.s64 	%rd218, %rd1, %rd217;
	ld.u32 	%r132, [%rd218];
	setp.eq.s32 	%p188, %r132, 1;
	@%p188 bra 	$L__BB12_38;
	mul.wide.s32 	%rd219, %r37, 8;
	add.s64 	%rd220, %rd2, %rd219;
	ld.f64 	%fd232, [%rd220];
	ld.f64 	%fd234, [%rd3];
	setp.lt.f64 	%p189, %fd232, %fd234;
	setp.gt.f64 	%p190, %fd232, %fd300;
	and.pred  	%p191, %p189, %p190;
	setp.ne.s32 	%p192, %r37, %r154;
	and.pred  	%p193, %p191, %p192;
	selp.b32 	%r166, %r37, %r166, %p193;
	selp.f64 	%fd300, %fd232, %fd300, %p193;
$L__BB12_38:
	ld.u32 	%r40, [%rd4+44];
	setp.eq.s32 	%p194, %r40, -1;
	@%p194 bra 	$L__BB12_41;
	mul.wide.s32 	%rd221, %r40, 4;
	add.s64 	%rd222, %rd1, %rd221;
	ld.u32 	%r133, [%rd222];
	setp.eq.s32 	%p195, %r133, 1;
	@%p195 bra 	$L__BB12_41;
	mul.wide.s32 	%rd223, %r40, 8;
	add.s64 	%rd224, %rd2, %rd223;
	ld.f64 	%fd235, [%rd224];
	ld.f64 	%fd237, [%rd3];
	setp.lt.f64 	%p196, %fd235, %fd237;
	setp.gt.f64 	%p197, %fd235, %fd300;
	setp.ne.s32 	%p198, %r40, %r154;
	selp.b32 	%r134, %r40, %r166, %p198;
	selp.b32 	%r135, %r134, %r166, %p197;
	selp.b32 	%r166, %r135, %r166, %p196;
$L__BB12_41:
	ld.global.u64 	%rd225, [decp_data];
	mul.wide.s32 	%rd226, %r166, 8;
	add.s64 	%rd227, %rd225, %rd226;
	ld.f64 	%fd23, [%rd227];
	add.s64 	%rd229, %rd225, %rd175;
	ld.f64 	%fd24, [%rd229];
	ld.f64 	%fd25, [%rd3];
	sub.f64 	%fd238, %fd24, %fd25;
	ld.global.f64 	%fd26, [bound];
	add.f64 	%fd239, %fd238, %fd26;
	mul.f64 	%fd315, %fd239, 0d3FE0000000000000;
	mul.wide.s32 	%rd230, %r154, 8;
	add.s64 	%rd231, %rd225, %rd230;
	ld.f64 	%fd28, [%rd231];
	setp.lt.f64 	%p199, %fd24, %fd28;
	@%p199 bra 	$L__BB12_189;
	setp.eq.f64 	%p200, %fd24, %fd28;
	setp.lt.s32 	%p201, %r2, %r154;
	and.pred  	%p202, %p200, %p201;
	@%p202 bra 	$L__BB12_189;
	setp.ltu.f64 	%p203, %fd315, 0d3C9CD2B297D889BC;
	@%p203 bra 	$L__BB12_63;
	sub.f64 	%fd240, %fd24, %fd28;
	abs.f64 	%fd241, %fd240;
	setp.geu.f64 	%p204, %fd241, 0d3C9CD2B297D889BC;
	@%p204 bra 	$L__BB12_52;
	sub.f64 	%fd29, %fd25, %fd24;
	add.f64 	%fd254, %fd315, %fd29;
	abs.f64 	%fd255, %fd254;
	setp.leu.f64 	%p227, %fd255, %fd26;
	setp.ltu.f64 	%p228, %fd315, 0d3CACD2B297D889BC;
	or.pred  	%p229, %p227, %p228;
	@%p229 bra 	$L__BB12_47;
$L__BB12_46:
	mul.f64 	%fd315, %fd315, 0d3FE0000000000000;
	add.f64 	%fd257, %fd315, %fd29;
	abs.f64 	%fd258, %fd257;
	setp.gt.f64 	%p230, %fd258, %fd26;
	setp.ge.f64 	%p231, %fd315, 0d3CACD2B297D889BC;
	and.pred  	%p232, %p230, %p231;
	@%p232 bra 	$L__BB12_46;
$L__BB12_47:
	add.f64 	%fd259, %fd315, %fd29;
	abs.f64 	%fd260, %fd259;
	setp.gtu.f64 	%p233, %fd260, %fd26;
	@%p233 bra 	$L__BB12_189;
	neg.f64 	%fd33, %fd315;
	ld.global.u64 	%rd239, [d_deltaBuffer];
	add.s64 	%rd241, %rd239, %rd175;
	ld.f64 	%fd261, [%rd241];
	setp.geu.f64 	%p234, %fd261, %fd33;
	@%p234 bra 	$L__BB12_189;
	mov.b64 	%rd5, %fd33;
$L__BB12_50:
	ld.global.u64 	%rd242, [d_deltaBuffer];
	add.s64 	%rd6, %rd242, %rd175;
	ld.f64 	%fd34, [%rd6];
	setp.geu.f64 	%p235, %fd34, %fd33;
	@%p235 bra 	$L__BB12_189;
	mov.b64 	%rd244, %fd34;
	atom.relaxed.cas.b64 	%rd245, [%rd6], %rd244, %rd5;
	mov.b64 	%fd262, %rd245;
	setp.neu.f64 	%p236, %fd34, %fd262;
	@%p236 bra 	$L__BB12_50;
	bra.uni 	$L__BB12_189;
$L__BB12_52:
	setp.ltu.f64 	%p205, %fd24, %fd28;
	@%p205 bra 	$L__BB12_189;
	sub.f64 	%fd35, %fd25, %fd24;
	add.f64 	%fd242, %fd315, %fd35;
	abs.f64 	%fd243, %fd242;
	setp.leu.f64 	%p206, %fd243, %fd26;
	setp.ltu.f64 	%p207, %fd315, 0d3CACD2B297D889BC;
	or.pred  	%p208, %p206, %p207;
	@%p208 bra 	$L__BB12_55;
$L__BB12_54:
	mul.f64 	%fd315, %fd315, 0d3FE0000000000000;
	add.f64 	%fd245, %fd315, %fd35;
	abs.f64 	%fd246, %fd245;
	setp.gt.f64 	%p209, %fd246, %fd26;
	setp.ge.f64 	%p210, %fd315, 0d3CACD2B297D889BC;
	and.pred  	%p211, %p209, %p210;
	@%p211 bra 	$L__BB12_54;
$L__BB12_55:
	setp.ltu.f64 	%p212, %fd24, %fd23;
	setp.gtu.f64 	%p213, %fd23, %fd28;
	or.pred  	%p214, %p212, %p213;
	@%p214 bra 	$L__BB12_58;
	sub.f64 	%fd247, %fd24, %fd315;
	setp.geu.f64 	%p215, %fd247, %fd23;
	setp.ltu.f64 	%p216, %fd315, 0d3CACD2B297D889BC;
	or.pred  	%p217, %p216, %p215;
	@%p217 bra 	$L__BB12_58;
$L__BB12_57:
	mul.f64 	%fd315, %fd315, 0d3FE0000000000000;
	sub.f64 	%fd248, %fd24, %fd315;
	setp.lt.f64 	%p218, %fd248, %fd23;
	setp.ge.f64 	%p219, %fd315, 0d3CACD2B297D889BC;
	and.pred  	%p220, %p219, %p218;
	@%p220 bra 	$L__BB12_57;
$L__BB12_58:
	sub.f64 	%fd249, %fd24, %fd315;
	sub.f64 	%fd250, %fd25, %fd249;
	abs.f64 	%fd251, %fd250;
	setp.gtu.f64 	%p221, %fd251, %fd26;
	setp.ltu.f64 	%p222, %fd315, 0d3C9CD2B297D889BC;
	or.pred  	%p223, %p221, %p222;
	@%p223 bra 	$L__BB12_189;
	neg.f64 	%fd42, %fd315;
	ld.global.u64 	%rd232, [d_deltaBuffer];
	add.s64 	%rd234, %rd232, %rd175;
	ld.f64 	%fd252, [%rd234];
	setp.geu.f64 	%p224, %fd252, %fd42;
	@%p224 bra 	$L__BB12_189;
	mov.b64 	%rd7, %fd42;
$L__BB12_61:
	ld.global.u64 	%rd235, [d_deltaBuffer];
	add.s64 	%rd8, %rd235, %rd175;
	ld.f64 	%fd43, [%rd8];
	setp.geu.f64 	%p225, %fd43, %fd42;
	@%p225 bra 	$L__BB12_189;
	mov.b64 	%rd237, %fd43;
	atom.relaxed.cas.b64 	%rd238, [%rd8], %rd237, %rd7;
	mov.b64 	%fd253, %rd238;
	setp.neu.f64 	%p226, %fd43, %fd253;
	@%p226 bra 	$L__BB12_61;
	bra.uni 	$L__BB12_189;
$L__BB12_63:
	setp.leu.f64 	%p237, %fd24, %fd28;
	@%p237 bra 	$L__BB12_73;
	sub.f64 	%fd44, %fd25, %fd26;
	sub.f64 	%fd277, %fd28, %fd44;
	mul.f64 	%fd278, %fd277, 0d3FE0000000000000;
	sub.f64 	%fd279, %fd25, %fd28;
	add.f64 	%fd280, %fd278, %fd279;
	abs.f64 	%fd281, %fd280;
	setp.gtu.f64 	%p247, %fd281, %fd26;
	setp.ltu.f64 	%p248, %fd278, 0d3C9CD2B297D889BC;
	or.pred  	%p249, %p247, %p248;
	@%p249 bra 	$L__BB12_69;
	sub.f64 	%fd284, %fd28, %fd278;
	sub.f64 	%fd46, %fd24, %fd284;
	ld.global.u64 	%rd269, [d_deltaBuffer];
	add.s64 	%rd271, %rd269, %rd175;
	ld.f64 	%fd285, [%rd271];
	setp.leu.f64 	%p253, %fd46, %fd285;
	@%p253 bra 	$L__BB12_189;
	mov.b64 	%rd9, %fd46;
$L__BB12_67:
	ld.global.u64 	%rd272, [d_deltaBuffer];
	add.s64 	%rd10, %rd272, %rd175;
	ld.f64 	%fd47, [%rd10];
	setp.leu.f64 	%p254, %fd46, %fd47;
	@%p254 bra 	$L__BB12_189;
	mov.b64 	%rd274, %fd47;
	atom.relaxed.cas.b64 	%rd275, [%rd10], %rd274, %rd9;
	mov.b64 	%fd286, %rd275;
	setp.neu.f64 	%p255, %fd47, %fd286;
	@%p255 bra 	$L__BB12_67;
	bra.uni 	$L__BB12_189;
$L__BB12_69:
	sub.f64 	%fd48, %fd24, %fd44;
	ld.global.u64 	%rd262, [d_deltaBuffer];
	add.s64 	%rd264, %rd262, %rd175;
	ld.f64 	%fd282, [%rd264];
	setp.leu.f64 	%p250, %fd48, %fd282;
	@%p250 bra 	$L__BB12_189;
	mov.b64 	%rd11, %fd48;
$L__BB12_71:
	ld.global.u64 	%rd265, [d_deltaBuffer];
	add.s64 	%rd12, %rd265, %rd175;
	ld.f64 	%fd49, [%rd12];
	setp.leu.f64 	%p251, %fd48, %fd49;
	@%p251 bra 	$L__BB12_189;
	mov.b64 	%rd267, %fd49;
	atom.relaxed.cas.b64 	%rd268, [%rd12], %rd267, %rd11;
	mov.b64 	%fd283, %rd268;
	setp.neu.f64 	%p252, %fd49, %fd283;
	@%p252 bra 	$L__BB12_71;
	bra.uni 	$L__BB12_189;
$L__BB12_73:
	sub.f64 	%fd263, %fd24, %fd28;
	abs.f64 	%fd264, %fd263;
	setp.geu.f64 	%p238, %fd264, 0d3C9CD2B297D889BC;
	@%p238 bra 	$L__BB12_189;
	sub.f64 	%fd265, %fd25, %fd24;
	sub.f64 	%fd266, %fd26, %fd265;
	mul.f64 	%fd50, %fd266, 0d3FE0000000000000;
	add.s64 	%rd247, %rd2, %rd230;
	ld.f64 	%fd267, [%rd247];
	sub.f64 	%fd51, %fd267, %fd28;
	sub.f64 	%fd268, %fd26, %fd51;
	mul.f64 	%fd52, %fd268, 0d3FE0000000000000;
	add.f64 	%fd269, %fd50, %fd265;
	abs.f64 	%fd270, %fd269;
	setp.gtu.f64 	%p239, %fd270, %fd26;
	@%p239 bra 	$L__BB12_79;
	neg.f64 	%fd53, %fd50;
	ld.global.u64 	%rd248, [d_deltaBuffer];
	add.s64 	%rd250, %rd248, %rd175;
	ld.f64 	%fd271, [%rd250];
	setp.geu.f64 	%p240, %fd271, %fd53;
	@%p240 bra 	$L__BB12_189;
	mov.b64 	%rd13, %fd53;
$L__BB12_77:
	ld.global.u64 	%rd251, [d_deltaBuffer];
	add.s64 	%rd14, %rd251, %rd175;
	ld.f64 	%fd54, [%rd14];
	setp.geu.f64 	%p241, %fd54, %fd53;
	@%p241 bra 	$L__BB12_189;
	mov.b64 	%rd253, %fd54;
	atom.relaxed.cas.b64 	%rd254, [%rd14], %rd253, %rd13;
	mov.b64 	%fd272, %rd254;
	setp.neu.f64 	%p242, %fd54, %fd272;
	@%p242 bra 	$L__BB12_77;
	bra.uni 	$L__BB12_189;
$L__BB12_79:
	sub.f64 	%fd273, %fd51, %fd52;
	abs.f64 	%fd274, %fd273;
	setp.gtu.f64 	%p243, %fd274, %fd26;
	@%p243 bra 	$L__BB12_189;
	ld.global.u64 	%rd255, [d_deltaBuffer];
	add.s64 	%rd257, %rd255, %rd230;
	ld.f64 	%fd275, [%rd257];
	setp.leu.f64 	%p244, %fd52, %fd275;
	@%p244 bra 	$L__BB12_189;
	mov.b64 	%rd15, %fd52;
$L__BB12_82:
	ld.global.u64 	%rd258, [d_deltaBuffer];
	add.s64 	%rd16, %rd258, %rd175;
	ld.f64 	%fd55, [%rd16];
	setp.leu.f64 	%p245, %fd52, %fd55;
	@%p245 bra 	$L__BB12_189;
	mov.b64 	%rd260, %fd55;
	atom.relaxed.cas.b64 	%rd261, [%rd16], %rd260, %rd15;
	mov.b64 	%fd276, %rd261;
	setp.neu.f64 	%p246, %fd55, %fd276;
	@%p246 bra 	$L__BB12_82;
	bra.uni 	$L__BB12_189;
$L__BB12_84:
	ld.global.u64 	%rd276, [de_direction_as];
	add.s64 	%rd278, %rd276, %rd49;
	ld.u32 	%r43, [%rd278];
	setp.eq.s32 	%p256, %r43, -1;
	mov.u32 	%r167, %r2;
	@%p256 bra 	$L__BB12_87;
	add.s32 	%r44, %r43, -1;
	setp.gt.u32 	%p257, %r44, 11;
	mov.b32 	%r167, -1;
	@%p257 bra 	$L__BB12_87;
	ld.global.u32 	%r137, [width];
	ld.global.u32 	%r138, [height];
	ld.global.u32 	%r139, [depth];
	mul.wide.u32 	%rd279, %r44, 12;
	mov.u64 	%rd280, direction_to_index_mapping;
	add.s64 	%rd281, %rd280, %rd279;
	ld.global.u32 	%r140, [%rd281];
	ld.global.u32 	%r141, [%rd281+4];
	ld.global.u32 	%r142, [%rd281+8];
	div.s32 	%r143, %r2, %r137;
	rem.s32 	%r144, %r143, %r138;
	add.s32 	%r145, %r141, %r144;
	mul.lo.s32 	%r146, %r138, %r137;
	div.s32 	%r147, %r2, %r146;
	rem.s32 	%r148, %r147, %r139;
	add.s32 	%r149, %r142, %r148;
	mad.lo.s32 	%r150, %r138, %r149, %r145;
	mul.lo.s32 	%r151, %r143, %r137;
	sub.s32 	%r152, %r2, %r151;
	add.s32 	%r153, %r140, %r152;
	mad.lo.s32 	%r167, %r150, %r137, %r153;
$L__BB12_87:
	ld.global.f64 	%fd56, [bound];
	ld.global.u64 	%rd17, [input_data];
	mul.wide.s32 	%rd282, %r167, 8;
	add.s64 	%rd283, %rd17, %rd282;
	ld.f64 	%fd287, [%rd283];
	ld.global.u64 	%rd284, [decp_data];
	mul.wide.s32 	%rd285, %r2, 8;
	add.s64 	%rd286, %rd284, %rd285;
	ld.f64 	%fd57, [%rd286];
	sub.f64 	%fd58, %fd287, %fd57;
	sub.f64 	%fd288, %fd56, %fd58;
	mul.f64 	%fd59, %fd288, 0d3FE0000000000000;
	add.s64 	%rd287, %rd284, %rd282;
	ld.f64 	%fd60, [%rd287];
	setp.gt.f64 	%p258, %fd57, %fd60;
	@%p258 bra 	$L__BB12_189;
	setp.eq.f64 	%p259, %fd57, %fd60;
	setp.gt.s32 	%p260, %r2, %r167;
	and.pred  	%p261, %p260, %p259;
	@%p261 bra 	$L__BB12_189;
	setp.ltu.f64 	%p262, %fd59, 0d3C9CD2B297D889BC;
	@%p262 bra 	$L__BB12_95;
	setp.gtu.f64 	%p263, %fd57, %fd60;
	add.f64 	%fd289, %fd59, %fd58;
	abs.f64 	%fd290, %fd289;
	setp.geu.f64 	%p264, %fd290, %fd56;
	or.pred  	%p265, %p263, %p264;
	@%p265 bra 	$L__BB12_189;
	sub.f64 	%fd292, %fd57, %fd59;
	sub.f64 	%fd61, %fd292, %fd60;
	ld.global.u64 	%rd288, [d_deltaBuffer];
	add.s64 	%rd290, %rd288, %rd282;
	ld.f64 	%fd293, [%rd290];
	setp.leu.f64 	%p266, %fd61, %fd293;
	@%p266 bra 	$L__BB12_189;
	mov.b64 	%rd18, %fd61;
$L__BB12_93:
	ld.global.u64 	%rd291, [d_deltaBuffer];
	add.s64 	%rd19, %rd291, %rd282;
	ld.f64 	%fd62, [%rd19];
	setp.leu.f64 	%p267, %fd61, %fd62;
	@%p267 bra 	$L__BB12_189;
	mov.b64 	%rd293, %fd62;
	atom.relaxed.cas.b64 	%rd294, [%rd19], %rd293, %rd18;
	mov.b64 	%fd294, %rd294;
	setp.neu.f64 	%p268, %fd62, %fd294;
	@%p268 bra 	$L__BB12_93;
	bra.uni 	$L__BB12_189;
$L__BB12_95:
	setp.gtu.f64 	%p269, %fd57, %fd60;
	@%p269 bra 	$L__BB12_189;
	add.s64 	%rd296, %rd17, %rd285;
	ld.f64 	%fd295, [%rd296];
	add.f64 	%fd296, %fd295, %fd56;
	sub.f64 	%fd63, %fd296, %fd57;
	ld.global.u64 	%rd297, [d_deltaBuffer];
	add.s64 	%rd298, %rd297, %rd285;
	ld.f64 	%fd297, [%rd298];
	setp.leu.f64 	%p270, %fd63, %fd297;
	@%p270 bra 	$L__BB12_189;
	mov.b64 	%rd20, %fd63;
$L__BB12_98:
	ld.global.u64 	%rd299, [d_deltaBuffer];
	add.s64 	%rd21, %rd299, %rd285;
	ld.f64 	%fd64, [%rd21];
	setp.leu.f64 	%p271, %fd63, %fd64;
	@%p271 bra 	$L__BB12_189;
	mov.b64 	%rd301, %fd64;
	atom.relaxed.cas.b64 	%rd302, [%rd21], %rd301, %rd20;
	mov.b64 	%fd298, %rd302;
	setp.neu.f64 	%p272, %fd64, %fd298;
	@%p272 bra 	$L__BB12_98;
	bra.uni 	$L__BB12_189;
$L__BB12_100:
	setp.eq.s32 	%p5, %r56, 0;
	ld.global.u32 	%r64, [count_f_min];
	setp.ge.s32 	%p6, %r60, %r64;
	or.pred  	%p7, %p5, %p6;
	@%p7 bra 	$L__BB12_189;
	ld.global.u64 	%rd51, [lowgradientindices];
	ld.global.u64 	%rd52, [all_min];
	mul.wide.s32 	%rd53, %r60, 4;
	add.s64 	%rd54, %rd52, %rd53;
	ld.u32 	%r47, [%rd54];
	mul.wide.s32 	%rd55, %r47, 4;
	add.s64 	%rd56, %rd51, %rd55;
	ld.u32 	%r66, [%rd56];
	setp.ne.s32 	%p8, %r66, 0;
	@%p8 bra 	$L__BB12_189;
	ld.global.u64 	%rd57, [or_mini];
	add.s64 	%rd59, %rd57, %rd55;
	ld.u32 	%r48, [%rd59];
	setp.eq.s32 	%p9, %r48, -1;
	@%p9 bra 	$L__BB12_170;
	add.s32 	%r49, %r48, -1;
	setp.gt.u32 	%p10, %r49, 11;
	mov.b32 	%r168, -1;
	@%p10 bra 	$L__BB12_105;
	ld.global.u32 	%r68, [width];
	ld.global.u32 	%r69, [height];
	ld.global.u32 	%r70, [depth];
	mul.wide.u32 	%rd60, %r49, 12;
	mov.u64 	%rd61, direction_to_index_mapping;
	add.s64 	%rd62, %rd61, %rd60;
	ld.global.u32 	%r71, [%rd62];
	ld.global.u32 	%r72, [%rd62+4];
	ld.global.u32 	%r73, [%rd62+8];
	div.s32 	%r74, %r47, %r68;
	rem.s32 	%r75, %r74, %r69;
	add.s32 	%r76, %r72, %r75;
	mul.lo.s32 	%r77, %r69, %r68;
	div.s32 	%r78, %r47, %r77;
	rem.s32 	%r79, %r78, %r70;
	add.s32 	%r80, %r73, %r79;
	mad.lo.s32 	%r81, %r69, %r80, %r76;
	mul.lo.s32 	%r82, %r74, %r68;
	sub.s32 	%r83, %r47, %r82;
	add.s32 	%r84, %r71, %r83;
	mad.lo.s32 	%r168, %r81, %r68, %r84;
$L__BB12_105:
	ld.global.f64 	%fd65, [bound];
	ld.global.u64 	%rd63, [input_data];
	mul.wide.s32 	%rd64, %r168, 8;
	add.s64 	%rd65, %rd63, %rd64;
	ld.f64 	%fd66, [%rd65];
	ld.global.u64 	%rd66, [decp_data];
	mul.wide.s32 	%rd67, %r47, 8;
	add.s64 	%rd68, %rd66, %rd67;
	ld.f64 	%fd67, [%rd68];
	sub.f64 	%fd68, %fd66, %fd67;
	sub.f64 	%fd122, %fd65, %fd68;
	mul.f64 	%fd319, %fd122, 0d3FE0000000000000;
	add.s64 	%rd69, %rd63, %rd67;
	ld.f64 	%fd70, [%rd69];
	add.f64 	%fd123, %fd65, %fd70;
	sub.f64 	%fd71, %fd123, %fd67;
	mul.f64 	%fd72, %fd71, 0d3FE0000000000000;
	add.s64 	%rd70, %rd66, %rd64;
	ld.f64 	%fd73, [%rd70];
	sub.f64 	%fd124, %fd73, %fd66;
	add.f64 	%fd125, %fd124, %fd65;
	mul.f64 	%fd323, %fd125, 0d3FE0000000000000;
	setp.gt.f64 	%p11, %fd67, %fd73;
	@%p11 bra 	$L__BB12_189;
	setp.eq.f64 	%p12, %fd67, %fd73;
	setp.gt.s32 	%p13, %r47, %r168;
	and.pred  	%p14, %p13, %p12;
	@%p14 bra 	$L__BB12_189;
	setp.ltu.f64 	%p15, %fd319, 0d3C9CD2B297D889BC;
	@%p15 bra 	$L__BB12_149;
	sub.f64 	%fd126, %fd67, %fd73;
	abs.f64 	%fd127, %fd126;
	setp.geu.f64 	%p16, %fd127, 0d3C9CD2B297D889BC;
	@%p16 bra 	$L__BB12_126;
	sub.f64 	%fd153, %fd68, %fd319;
	abs.f64 	%fd154, %fd153;
	setp.leu.f64 	%p55, %fd154, %fd65;
	setp.ltu.f64 	%p56, %fd319, 0d3CACD2B297D889BC;
	or.pred  	%p57, %p55, %p56;
	@%p57 bra 	$L__BB12_111;
$L__BB12_110:
	mul.f64 	%fd319, %fd319, 0d3FE0000000000000;
	sub.f64 	%fd156, %fd68, %fd319;
	abs.f64 	%fd157, %fd156;
	setp.gt.f64 	%p58, %fd157, %fd65;
	setp.ge.f64 	%p59, %fd319, 0d3CACD2B297D889BC;
	and.pred  	%p60, %p58, %p59;
	@%p60 bra 	$L__BB12_110;
$L__BB12_111:
	add.f64 	%fd158, %fd319, %fd68;
	abs.f64 	%fd159, %fd158;
	setp.gtu.f64 	%p61, %fd159, %fd65;
	setp.ltu.f64 	%p62, %fd319, 0d3C9CD2B297D889BC;
	or.pred  	%p63, %p61, %p62;
	@%p63 bra 	$L__BB12_116;
	sub.f64 	%fd164, %fd67, %fd319;
	sub.f64 	%fd78, %fd164, %fd73;
	ld.global.u64 	%rd106, [d_deltaBuffer];
	add.s64 	%rd108, %rd106, %rd64;
	ld.f64 	%fd165, [%rd108];
	setp.leu.f64 	%p72, %fd78, %fd165;
	@%p72 bra 	$L__BB12_189;
	mov.b64 	%rd22, %fd78;
$L__BB12_114:
	ld.global.u64 	%rd109, [d_deltaBuffer];
	add.s64 	%rd23, %rd109, %rd64;
	ld.f64 	%fd79, [%rd23];
	setp.leu.f64 	%p73, %fd78, %fd79;
	@%p73 bra 	$L__BB12_189;
	mov.b64 	%rd111, %fd79;
	atom.relaxed.cas.b64 	%rd112, [%rd23], %rd111, %rd22;
	mov.b64 	%fd166, %rd112;
	setp.neu.f64 	%p74, %fd79, %fd166;
	@%p74 bra 	$L__BB12_114;
	bra.uni 	$L__BB12_189;
$L__BB12_116:
	setp.ltu.f64 	%p64, %fd323, 0d3C9CD2B297D889BC;
	@%p64 bra 	$L__BB12_121;
	neg.f64 	%fd80, %fd323;
	ld.global.u64 	%rd92, [d_deltaBuffer];
	add.s64 	%rd94, %rd92, %rd64;
	ld.f64 	%fd160, [%rd94];
	setp.geu.f64 	%p65, %fd160, %fd80;
	@%p65 bra 	$L__BB12_189;
	mov.b64 	%rd24, %fd80;
$L__BB12_119:
	ld.global.u64 	%rd95, [d_deltaBuffer];
	add.s64 	%rd25, %rd95, %rd64;
	ld.f64 	%fd81, [%rd25];
	setp.geu.f64 	%p66, %fd81, %fd80;
	@%p66 bra 	$L__BB12_189;
	mov.b64 	%rd97, %fd81;
	atom.relaxed.cas.b64 	%rd98, [%rd25], %rd97, %rd24;
	mov.b64 	%fd161, %rd98;
	setp.neu.f64 	%p67, %fd81, %fd161;
	@%p67 bra 	$L__BB12_119;
	bra.uni 	$L__BB12_189;
$L__BB12_121:
	setp.ltu.f64 	%p68, %fd72, 0d3C9CD2B297D889BC;
	@%p68 bra 	$L__BB12_189;
	ld.global.u64 	%rd99, [d_deltaBuffer];
	add.s64 	%rd101, %rd99, %rd67;
	ld.f64 	%fd162, [%rd101];
	setp.leu.f64 	%p69, %fd72, %fd162;
	@%p69 bra 	$L__BB12_189;
	mov.b64 	%rd26, %fd72;
$L__BB12_124:
	ld.global.u64 	%rd102, [d_deltaBuffer];
	add.s64 	%rd27, %rd102, %rd67;
	ld.f64 	%fd82, [%rd27];
	setp.leu.f64 	%p70, %fd72, %fd82;
	@%p70 bra 	$L__BB12_189;
	mov.b64 	%rd104, %fd82;
	atom.relaxed.cas.b64 	%rd105, [%rd27], %rd104, %rd26;
	mov.b64 	%fd163, %rd105;
	setp.neu.f64 	%p71, %fd82, %fd163;
	@%p71 bra 	$L__BB12_124;
	bra.uni 	$L__BB12_189;
$L__BB12_126:
	setp.gtu.f64 	%p17, %fd67, %fd73;
	@%p17 bra 	$L__BB12_189;
	add.f64 	%fd128, %fd319, %fd68;
	abs.f64 	%fd129, %fd128;
	setp.leu.f64 	%p18, %fd129, %fd65;
	setp.ltu.f64 	%p19, %fd319, 0d3CACD2B297D889BC;
	or.pred  	%p20, %p18, %p19;
	@%p20 bra 	$L__BB12_129;
$L__BB12_128:
	mul.f64 	%fd319, %fd319, 0d3FE0000000000000;
	add.f64 	%fd131, %fd319, %fd68;
	abs.f64 	%fd132, %fd131;
	setp.gt.f64 	%p21, %fd132, %fd65;
	setp.ge.f64 	%p22, %fd319, 0d3CACD2B297D889BC;
	and.pred  	%p23, %p21, %p22;
	@%p23 bra 	$L__BB12_128;
$L__BB12_129:
	add.f64 	%fd133, %fd319, %fd68;
	abs.f64 	%fd86, %fd133;
	setp.gtu.f64 	%p24, %fd86, %fd65;
	setp.ltu.f64 	%p25, %fd319, 0d3C9CD2B297D889BC;
	or.pred  	%p26, %p24, %p25;
	@%p26 bra 	$L__BB12_137;
	setp.geu.f64 	%p45, %fd86, %fd65;
	setp.gtu.f64 	%p46, %fd319, 0d3C670EF54646D497;
	or.pred  	%p47, %p45, %p46;
	@%p47 bra 	$L__BB12_132;
$L__BB12_131:
	add.f64 	%fd319, %fd319, %fd319;
	add.f64 	%fd146, %fd319, %fd68;
	abs.f64 	%fd147, %fd146;
	setp.lt.f64 	%p48, %fd147, %fd65;
	setp.le.f64 	%p49, %fd319, 0d3C670EF54646D497;
	and.pred  	%p50, %p48, %p49;
	@%p50 bra 	$L__BB12_131;
$L__BB12_132:
	add.f64 	%fd148, %fd319, %fd68;
	abs.f64 	%fd149, %fd148;
	setp.gtu.f64 	%p51, %fd149, %fd65;
	@%p51 bra 	$L__BB12_189;
	sub.f64 	%fd150, %fd67, %fd319;
	sub.f64 	%fd90, %fd150, %fd73;
	ld.global.u64 	%rd85, [d_deltaBuffer];
	add.s64 	%rd87, %rd85, %rd64;
	ld.f64 	%fd151, [%rd87];
	setp.leu.f64 	%p52, %fd90, %fd151;
	@%p52 bra 	$L__BB12_189;
	mov.b64 	%rd28, %fd90;
$L__BB12_135:
	ld.global.u64 	%rd88, [d_deltaBuffer];
	add.s64 	%rd29, %rd88, %rd64;
	ld.f64 	%fd91, [%rd29];
	setp.leu.f64 	%p53, %fd90, %fd91;
	@%p53 bra 	$L__BB12_189;
	mov.b64 	%rd90, %fd91;
	atom.relaxed.cas.b64 	%rd91, [%rd29], %rd90, %rd28;
	mov.b64 	%fd152, %rd91;
	setp.neu.f64 	%p54, %fd91, %fd152;
	@%p54 bra 	$L__BB12_135;
	bra.uni 	$L__BB12_189;
$L__BB12_137:
	sub.f64 	%fd92, %fd66, %fd73;
	add.f64 	%fd134, %fd323, %fd92;
	abs.f64 	%fd93, %fd134;
	setp.gtu.f64 	%p27, %fd93, %fd65;
	setp.ltu.f64 	%p28, %fd323, 0d3C9CD2B297D889BC;
	or.pred  	%p29, %p27, %p28;
	@%p29 bra 	$L__BB12_145;
	setp.geu.f64 	%p33, %fd93, %fd65;
	setp.gtu.f64 	%p34, %fd323, 0d3C9CD2B297D889BC;
	or.pred  	%p35, %p33, %p34;
	@%p35 bra 	$L__BB12_140;
$L__BB12_139:
	add.f64 	%fd323, %fd323, %fd323;
	add.f64 	%fd139, %fd323, %fd92;
	abs.f64 	%fd140, %fd139;
	setp.lt.f64 	%p36, %fd140, %fd65;
	setp.le.f64 	%p37, %fd323, 0d3C9CD2B297D889BC;
	and.pred  	%p38, %p36, %p37;
	@%p38 bra 	$L__BB12_139;
$L__BB12_140:
	add.f64 	%fd141, %fd323, %fd92;
	abs.f64 	%fd142, %fd141;
	setp.gtu.f64 	%p39, %fd142, %fd65;
	setp.ltu.f64 	%p40, %fd323, 0d3C9CD2B297D889BC;
	or.pred  	%p41, %p39, %p40;
	@%p41 bra 	$L__BB12_189;
	neg.f64 	%fd97, %fd323;
	ld.global.u64 	%rd78, [d_deltaBuffer];
	add.s64 	%rd80, %rd78, %rd64;
	ld.f64 	%fd143, [%rd80];
	setp.geu.f64 	%p42, %fd143, %fd97;
	@%p42 bra 	$L__BB12_189;
	mov.b64 	%rd30, %fd97;
$L__BB12_143:
	ld.global.u64 	%rd81, [d_deltaBuffer];
	add.s64 	%rd31, %rd81, %rd64;
	ld.f64 	%fd98, [%rd31];
	setp.geu.f64 	%p43, %fd98, %fd97;
	@%p43 bra 	$L__BB12_189;
	mov.b64 	%rd83, %fd98;
	atom.relaxed.cas.b64 	%rd84, [%rd31], %rd83, %rd30;
	mov.b64 	%fd144, %rd84;
	setp.neu.f64 	%p44, %fd98, %fd144;
	@%p44 bra 	$L__BB12_143;
	bra.uni 	$L__BB12_189;
$L__BB12_145:
	sub.f64 	%fd135, %fd66, %fd65;
	sub.f64 	%fd99, %fd135, %fd73;
	ld.global.u64 	%rd71, [d_deltaBuffer];
	add.s64 	%rd73, %rd71, %rd64;
	ld.f64 	%fd136, [%rd73];
	setp.leu.f64 	%p30, %fd99, %fd136;
	@%p30 bra 	$L__BB12_189;
	mov.b64 	%rd32, %fd99;
$L__BB12_147:
	ld.global.u64 	%rd74, [d_deltaBuffer];
	add.s64 	%rd33, %rd74, %rd64;
	ld.f64 	%fd100, [%rd33];
	setp.leu.f64 	%p31, %fd99, %fd100;
	@%p31 bra 	$L__BB12_189;
	mov.b64 	%rd76, %fd100;
	atom.relaxed.cas.b64 	%rd77, [%rd33], %rd76, %rd32;
	mov.b64 	%fd137, %rd77;
	setp.neu.f64 	%p32, %fd100, %fd137;
	@%p32 bra 	$L__BB12_147;
	bra.uni 	$L__BB12_189;
$L__BB12_149:
	setp.geu.f64 	%p75, %fd67, %fd73;
	@%p75 bra 	$L__BB12_159;
	sub.f64 	%fd178, %fd70, %fd65;
	sub.f64 	%fd179, %fd67, %fd178;
	mul.f64 	%fd180, %fd179, 0d3FE0000000000000;
	add.f64 	%fd181, %fd180, %fd68;
	abs.f64 	%fd182, %fd181;
	setp.geu.f64 	%p85, %fd182, %fd65;
	setp.ltu.f64 	%p86, %fd180, 0d3C9CD2B297D889BC;
	or.pred  	%p87, %p85, %p86;
	@%p87 bra 	$L__BB12_155;
	sub.f64 	%fd185, %fd67, %fd180;
	sub.f64 	%fd102, %fd185, %fd73;
	ld.global.u64 	%rd134, [d_deltaBuffer];
	add.s64 	%rd136, %rd134, %rd64;
	ld.f64 	%fd186, [%rd136];
	setp.leu.f64 	%p91, %fd102, %fd186;
	@%p91 bra 	$L__BB12_189;
	mov.b64 	%rd34, %fd102;
$L__BB12_153:
	ld.global.u64 	%rd137, [d_deltaBuffer];
	add.s64 	%rd35, %rd137, %rd64;
	ld.f64 	%fd103, [%rd35];
	setp.leu.f64 	%p92, %fd102, %fd103;
	@%p92 bra 	$L__BB12_189;
	mov.b64 	%rd139, %fd103;
	atom.relaxed.cas.b64 	%rd140, [%rd35], %rd139, %rd34;
	mov.b64 	%fd187, %rd140;
	setp.neu.f64 	%p93, %fd103, %fd187;
	@%p93 bra 	$L__BB12_153;
	bra.uni 	$L__BB12_189;
$L__BB12_155:
	ld.global.u64 	%rd127, [d_deltaBuffer];
	add.s64 	%rd129, %rd127, %rd67;
	ld.f64 	%fd183, [%rd129];
	setp.leu.f64 	%p88, %fd71, %fd183;
	@%p88 bra 	$L__BB12_189;
	mov.b64 	%rd36, %fd71;
$L__BB12_157:
	ld.global.u64 	%rd130, [d_deltaBuffer];
	add.s64 	%rd37, %rd130, %rd67;
	ld.f64 	%fd104, [%rd37];
	setp.leu.f64 	%p89, %fd71, %fd104;
	@%p89 bra 	$L__BB12_189;
	mov.b64 	%rd132, %fd104;
	atom.relaxed.cas.b64 	%rd133, [%rd37], %rd132, %rd36;
	mov.b64 	%fd184, %rd133;
	setp.neu.f64 	%p90, %fd104, %fd184;
	@%p90 bra 	$L__BB12_157;
	bra.uni 	$L__BB12_189;
$L__BB12_159:
	setp.neu.f64 	%p76, %fd67, %fd73;
	@%p76 bra 	$L__BB12_189;
	sub.f64 	%fd167, %fd70, %fd67;
	sub.f64 	%fd168, %fd65, %fd167;
	mul.f64 	%fd105, %fd168, 0d3FE0000000000000;
	sub.f64 	%fd169, %fd167, %fd105;
	abs.f64 	%fd170, %fd169;
	setp.gtu.f64 	%p77, %fd170, %fd65;
	@%p77 bra 	$L__BB12_165;
	ld.global.u64 	%rd113, [d_deltaBuffer];
	add.s64 	%rd115, %rd113, %rd67;
	ld.f64 	%fd171, [%rd115];
	setp.leu.f64 	%p78, %fd105, %fd171;
	@%p78 bra 	$L__BB12_189;
	mov.b64 	%rd38, %fd105;
$L__BB12_163:
	ld.global.u64 	%rd116, [d_deltaBuffer];
	add.s64 	%rd39, %rd116, %rd67;
	ld.f64 	%fd106, [%rd39];
	setp.leu.f64 	%p79, %fd105, %fd106;
	@%p79 bra 	$L__BB12_189;
	mov.b64 	%rd118, %fd106;
	atom.relaxed.cas.b64 	%rd119, [%rd39], %rd118, %rd38;
	mov.b64 	%fd172, %rd119;
	setp.neu.f64 	%p80, %fd106, %fd172;
	@%p80 bra 	$L__BB12_163;
	bra.uni 	$L__BB12_189;
$L__BB12_165:
	sub.f64 	%fd173, %fd66, %fd73;
	add.f64 	%fd174, %fd105, %fd173;
	abs.f64 	%fd175, %fd174;
	setp.gtu.f64 	%p81, %fd175, %fd65;
	@%p81 bra 	$L__BB12_189;
	neg.f64 	%fd107, %fd105;
	ld.global.u64 	%rd120, [d_deltaBuffer];
	add.s64 	%rd122, %rd120, %rd64;
	ld.f64 	%fd176, [%rd122];
	setp.geu.f64 	%p82, %fd176, %fd107;
	@%p82 bra 	$L__BB12_189;
	mov.b64 	%rd40, %fd107;
$L__BB12_168:
	ld.global.u64 	%rd123, [d_deltaBuffer];
	add.s64 	%rd41, %rd123, %rd64;
	ld.f64 	%fd108, [%rd41];
	setp.geu.f64 	%p83, %fd108, %fd107;
	@%p83 bra 	$L__BB12_189;
	mov.b64 	%rd125, %fd108;
	atom.relaxed.cas.b64 	%rd126, [%rd41], %rd125, %rd40;
	mov.b64 	%fd177, %rd126;
	setp.neu.f64 	%p84, %fd108, %fd177;
	@%p84 bra 	$L__BB12_168;
	bra.uni 	$L__BB12_189;
$L__BB12_170:
	ld.global.u64 	%rd141, [de_direction_ds];
	add.s64 	%rd143, %rd141, %rd55;
	ld.u32 	%r52, [%rd143];
	setp.eq.s32 	%p94, %r52, -1;
	mov.u32 	%r169, %r47;
	@%p94 bra 	$L__BB12_173;
	add.s32 	%r53, %r52, -1;
	setp.gt.u32 	%p95, %r53, 11;
	mov.b32 	%r169, -1;
	@%p95 bra 	$L__BB12_173;
	ld.global.u32 	%r86, [width];
	ld.global.u32 	%r87, [height];
	ld.global.u32 	%r88, [depth];
	mul.wide.u32 	%rd144, %r53, 12;
	mov.u64 	%rd145, direction_to_index_mapping;
	add.s64 	%rd146, %rd145, %rd144;
	ld.global.u32 	%r89, [%rd146];
	ld.global.u32 	%r90, [%rd146+4];
	ld.global.u32 	%r91, [%rd146+8];
	div.s32 	%r92, %r47, %r86;
	rem.s32 	%r93, %r92, %r87;
	add.s32 	%r94, %r90, %r93;
	mul.lo.s32 	%r95, %r87, %r86;
	div.s32 	%r96, %r47, %r95;
	rem.s32 	%r97, %r96, %r88;
	add.s32 	%r98, %r91, %r97;
	mad.lo.s32 	%r99, %r87, %r98, %r94;
	mul.lo.s32 	%r100, %r92, %r86;
	sub.s32 	%r101, %r47, %r100;
	add.s32 	%r102, %r89, %r101;
	mad.lo.s32 	%r169, %r99, %r86, %r102;
$L__BB12_173:
	ld.global.f64 	%fd109, [bound];
	ld.global.u64 	%rd147, [input_data];
	mul.wide.s32 	%rd148, %r47, 8;
	add.s64 	%rd149, %rd147, %rd148;
	ld.f64 	%fd110, [%rd149];
	ld.global.u64 	%rd150, [decp_data];
	add.s64 	%rd151, %rd150, %rd148;
	ld.f64 	%fd111, [%rd151];
	sub.f64 	%fd112, %fd110, %fd111;
	sub.f64 	%fd188, %fd109, %fd112;
	mul.f64 	%fd325, %fd188, 0d3FE0000000000000;
	mul.wide.s32 	%rd152, %r169, 8;
	add.s64 	%rd153, %rd150, %rd152;
	ld.f64 	%fd114, [%rd153];
	setp.lt.f64 	%p96, %fd111, %fd114;
	@%p96 bra 	$L__BB12_189;
	setp.eq.f64 	%p97, %fd111, %fd114;
	setp.lt.s32 	%p98, %r47, %r169;
	and.pred  	%p99, %p98, %p97;
	@%p99 bra 	$L__BB12_189;
	setp.ltu.f64 	%p100, %fd325, 0d3C9CD2B297D889BC;
	@%p100 bra 	$L__BB12_184;
	setp.ltu.f64 	%p101, %fd111, %fd114;
	@%p101 bra 	$L__BB12_189;
	add.f64 	%fd189, %fd325, %fd112;
	abs.f64 	%fd190, %fd189;
	setp.leu.f64 	%p102, %fd190, %fd109;
	setp.ltu.f64 	%p103, %fd325, 0d3CACD2B297D889BC;
	or.pred  	%p104, %p102, %p103;
	@%p104 bra 	$L__BB12_179;
$L__BB12_178:
	mul.f64 	%fd325, %fd325, 0d3FE0000000000000;
	add.f64 	%fd192, %fd325, %fd112;
	abs.f64 	%fd193, %fd192;
	setp.gt.f64 	%p105, %fd193, %fd109;
	setp.ge.f64 	%p106, %fd325, 0d3CACD2B297D889BC;
	and.pred  	%p107, %p105, %p106;
	@%p107 bra 	$L__BB12_178;
$L__BB12_179:
	add.f64 	%fd194, %fd325, %fd112;
	abs.f64 	%fd195, %fd194;
	setp.gtu.f64 	%p108, %fd195, %fd109;
	@%p108 bra 	$L__BB12_189;
	neg.f64 	%fd118, %fd325;
	ld.global.u64 	%rd154, [d_deltaBuffer];
	add.s64 	%rd156, %rd154, %rd148;
	ld.f64 	%fd196, [%rd156];
	setp.geu.f64 	%p109, %fd196, %fd118;
	@%p109 bra 	$L__BB12_189;
	mov.b64 	%rd42, %fd118;
$L__BB12_182:
	ld.global.u64 	%rd157, [d_deltaBuffer];
	add.s64 	%rd43, %rd157, %rd148;
	ld.f64 	%fd119, [%rd43];
	setp.geu.f64 	%p110, %fd119, %fd118;
	@%p110 bra 	$L__BB12_189;
	mov.b64 	%rd159, %fd119;
	atom.relaxed.cas.b64 	%rd160, [%rd43], %rd159, %rd42;
	mov.b64 	%fd197, %rd160;
	setp.neu.f64 	%p111, %fd119, %fd197;
	@%p111 bra 	$L__BB12_182;
	bra.uni 	$L__BB12_189;
$L__BB12_184:
	setp.ltu.f64 	%p112, %fd111, %fd114;
	@%p112 bra 	$L__BB12_189;
	sub.f64 	%fd198, %fd110, %fd109;
	sub.f64 	%fd120, %fd198, %fd111;
	ld.global.u64 	%rd161, [d_deltaBuffer];
	add.s64 	%rd163, %rd161, %rd148;
	ld.f64 	%fd199, [%rd163];
	setp.leu.f64 	%p113, %fd120, %fd199;
	@%p113 bra 	$L__BB12_189;
	mov.b64 	%rd44, %fd120;
$L__BB12_187:
	ld.global.u64 	%rd164, [d_deltaBuffer];
	add.s64 	%rd45, %rd164, %rd148;
	ld.f64 	%fd121, [%rd45];
	setp.leu.f64 	%p114, %fd120, %fd121;
	@%p114 bra 	$L__BB12_189;
	mov.b64 	%rd166, %fd121;
	atom.relaxed.cas.b64 	%rd167, [%rd45], %rd166, %rd44;
	mov.b64 	%fd200, %rd167;
	setp.neu.f64 	%p115, %fd121, %fd200;
	@%p115 bra 	$L__BB12_187;
$L__BB12_189:
	ret;

}
	// .globl	_Z18fix_maxi_critical5i
.visible .entry _Z18fix_maxi_critical5i(
	.param .u32 _Z18fix_maxi_critical5i_param_0
)
{
	.reg .pred 	%p<187>;
	.reg .b32 	%r<172>;
	.reg .b64 	%rd<183>;
	.reg .b64 	%fd<217>;

	ld.param.u32 	%r56, [_Z18fix_maxi_critical5i_param_0];
	mov.u32 	%r57, %ctaid.x;
	mov.u32 	%r58, %ntid.x;
	mov.u32 	%r59, %tid.x;
	mad.lo.s32 	%r60, %r57, %r58, %r59;
	setp.ne.s32 	%p1, %r56, 0;
	ld.global.u32 	%r61, [count_f_max];
	setp.ge.s32 	%p2, %r60, %r61;
	or.pred  	%p3, %p1, %p2;
	@%p3 bra 	$L__BB13_81;
	ld.global.u64 	%rd18, [lowgradientindices];
	cvta.to.global.u64 	%rd1, %rd18;
	ld.global.u64 	%rd19, [all_max];
	cvta.to.global.u64 	%rd20, %rd19;
	mul.wide.s32 	%rd21, %r60, 4;
	add.s64 	%rd22, %rd20, %rd21;
	ld.global.u32 	%r2, [%rd22];
	mul.wide.s32 	%rd23, %r2, 4;
	add.s64 	%rd24, %rd1, %rd23;
	ld.global.u32 	%r63, [%rd24];
	setp.ne.s32 	%p4, %r63, 0;
	@%p4 bra 	$L__BB13_81;
	ld.global.u64 	%rd66, [or_maxi];
	cvta.to.global.u64 	%rd67, %rd66;
	add.s64 	%rd69, %rd67, %rd23;
	ld.global.u32 	%r3, [%rd69];
	setp.eq.s32 	%p50, %r3, -1;
	@%p50 bra 	$L__BB13_69;
	add.s32 	%r4, %r3, -1;
	setp.gt.u32 	%p51, %r4, 11;
	mov.b32 	%r156, -1;
	@%p51 bra 	$L__BB13_5;
	ld.global.u32 	%r105, [width];
	ld.global.u32 	%r106, [height];
	ld.global.u32 	%r107, [depth];
	mul.wide.u32 	%rd70, %r4, 12;
	mov.u64 	%rd71, direction_to_index_mapping;
	add.s64 	%rd72, %rd71, %rd70;
	ld.global.u32 	%r108, [%rd72];
	ld.global.u32 	%r109, [%rd72+4];
	ld.global.u32 	%r110, [%rd72+8];
	div.s32 	%r111, %r2, %r105;
	rem.s32 	%r112, %r111, %r106;
	add.s32 	%r113, %r109, %r112;
	mul.lo.s32 	%r114, %r106, %r105;
	div.s32 	%r115, %r2, %r114;
	rem.s32 	%r116, %r115, %r107;
	add.s32 	%r117, %r110, %r116;
	mad.lo.s32 	%r118, %r106, %r117, %r113;
	mul.lo.s32 	%r119, %r111, %r105;
	sub.s32 	%r120, %r2, %r119;
	add.s32 	%r121, %r108, %r120;
	mad.lo.s32 	%r156, %r118, %r105, %r121;
$L__BB13_5:
	ld.global.u64 	%rd73, [adjacency];
	cvta.to.global.u64 	%rd74, %rd73;
	mul.lo.s32 	%r122, %r2, 12;
	ld.global.u64 	%rd75, [input_data];
	cvta.to.global.u64 	%rd2, %rd75;
	mul.wide.s32 	%rd76, %r2, 8;
	add.s64 	%rd77, %rd2, %rd76;
	mul.wide.s32 	%rd78, %r122, 4;
	add.s64 	%rd3, %rd74, %rd78;
	ld.global.u32 	%r7, [%rd3];
	mul.wide.s32 	%rd79, %r7, 4;
	add.s64 	%rd80, %rd1, %rd79;
	ld.global.u32 	%r123, [%rd80];
	setp.eq.s32 	%p52, %r123, 1;
	ld.global.f64 	%fd209, [%rd77];
	mov.f64 	%fd190, 0dFFEFFFFFFFFFFFFF;
	mov.u32 	%r158, %r156;
	@%p52 bra 	$L__BB13_8;
	setp.eq.s32 	%p53, %r7, -1;
	mov.u32 	%r158, %r156;
	@%p53 bra 	$L__BB13_40;
	mul.wide.s32 	%rd81, %r7, 8;
	add.s64 	%rd82, %rd2, %rd81;
	ld.global.f64 	%fd116, [%rd82];
	setp.lt.f64 	%p54, %fd116, %fd209;
	setp.gt.f64 	%p55, %fd116, 0dFFEFFFFFFFFFFFFF;
	and.pred  	%p56, %p54, %p55;
	setp.ne.s32 	%p57, %r7, %r156;
	selp.b32 	%r158, %r7, %r156, %p56;
	selp.f64 	%fd117, %fd116, 0dFFEFFFFFFFFFFFFF, %p57;
	selp.f64 	%fd190, %fd117, 0dFFEFFFFFFFFFFFFF, %p56;
$L__BB13_8:
	ld.global.u32 	%r10, [%rd3+4];
	mul.wide.s32 	%rd83, %r10, 4;
	add.s64 	%rd84, %rd1, %rd83;
	ld.global.u32 	%r124, [%rd84];
	setp.eq.s32 	%p58, %r124, 1;
	@%p58 bra 	$L__BB13_11;
	setp.eq.s32 	%p59, %r10, -1;
	@%p59 bra 	$L__BB13_40;
	mul.wide.s32 	%rd85, %r10, 8;
	add.s64 	%rd86, %rd2, %rd85;
	ld.global.f64 	%fd118, [%rd86];
	setp.lt.f64 	%p60, %fd118, %fd209;
	setp.gt.f64 	%p61, %fd118, %fd190;
	and.pred  	%p62, %p60, %p61;
	setp.ne.s32 	%p63, %r10, %r156;
	and.pred  	%p64, %p62, %p63;
	selp.b32 	%r158, %r10, %r158, %p64;
	selp.f64 	%fd190, %fd118, %fd190, %p64;
$L__BB13_11:
	ld.global.u32 	%r13, [%rd3+8];
	mul.wide.s32 	%rd87, %r13, 4;
	add.s64 	%rd88, %rd1, %rd87;
	ld.global.u32 	%r125, [%rd88];
	setp.eq.s32 	%p65, %r125, 1;
	@%p65 bra 	$L__BB13_14;
	setp.eq.s32 	%p66, %r13, -1;
	@%p66 bra 	$L__BB13_40;
	mul.wide.s32 	%rd89, %r13, 8;
	add.s64 	%rd90, %rd2, %rd89;
	ld.global.f64 	%fd120, [%rd90];
	setp.lt.f64 	%p67, %fd120, %fd209;
	setp.gt.f64 	%p68, %fd120, %fd190;
	and.pred  	%p69, %p67, %p68;
	setp.ne.s32 	%p70, %r13, %r156;
	and.pred  	%p71, %p69, %p70;
	selp.b32 	%r158, %r13, %r158, %p71;
	selp.f64 	%fd190, %fd120, %fd190, %p71;
$L__BB13_14:
	ld.global.u32 	%r16, [%rd3+12];
	mul.wide.s32 	%rd91, %r16, 4;
	add.s64 	%rd92, %rd1, %rd91;
	ld.global.u32 	%r126, [%rd92];
	setp.eq.s32 	%p72, %r126, 1;
	@%p72 bra 	$L__BB13_17;
	setp.eq.s32 	%p73, %r16, -1;
	@%p73 bra 	$L__BB13_40;
	mul.wide.s32 	%rd93, %r16, 8;
	add.s64 	%rd94, %rd2, %rd93;
	ld.global.f64 	%fd122, [%rd94];
	setp.lt.f64 	%p74, %fd122, %fd209;
	setp.gt.f64 	%p75, %fd122, %fd190;
	and.pred  	%p76, %p74, %p75;
	setp.ne.s32 	%p77, %r16, %r156;
	and.pred  	%p78, %p76, %p77;
	selp.b32 	%r158, %r16, %r158, %p78;
	selp.f64 	%fd190, %fd122, %fd190, %p78;
$L__BB13_17:
	ld.global.u32 	%r19, [%rd3+16];
	mul.wide.s32 	%rd95, %r19, 4;
	add.s64 	%rd96, %rd1, %rd95;
	ld.global.u32 	%r127, [%rd96];
	setp.eq.s32 	%p79, %r127, 1;
	@%p79 bra 	$L__BB13_20;
	setp.eq.s32 	%p80, %r19, -1;
	@%p80 bra 	$L__BB13_40;
	mul.wide.s32 	%rd97, %r19, 8;
	add.s64 	%rd98, %rd2, %rd97;
	ld.global.f64 	%fd124, [%rd98];
	setp.lt.f64 	%p81, %fd124, %fd209;
	setp.gt.f64 	%p82, %fd124, %fd190;
	and.pred  	%p83, %p81, %p82;
	setp.ne.s32 	%p84, %r19, %r156;
	and.pred  	%p85, %p83, %p84;
	selp.b32 	%r158, %r19, %r158, %p85;
	selp.f64 	%fd190, %fd124, %fd190, %p85;
$L__BB13_20:
	ld.global.u32 	%r22, [%rd3+20];
	mul.wide.s32 	%rd99, %r22, 4;
	add.s64 	%rd100, %rd1, %rd99;
	ld.global.u32 	%r128, [%rd100];
	setp.eq.s32 	%p86, %r128, 1;
	@%p86 bra 	$L__BB13_23;
	setp.eq.s32 	%p87, %r22, -1;
	@%p87 bra 	$L__BB13_40;
	mul.wide.s32 	%rd101, %r22, 8;
	add.s64 	%rd102, %rd2, %rd101;
	ld.global.f64 	%fd126, [%rd102];
	setp.lt.f64 	%p88, %fd126, %fd209;
	setp.gt.f64 	%p89, %fd126, %fd190;
	and.pred  	%p90, %p88, %p89;
	setp.ne.s32 	%p91, %r22, %r156;
	and.pred  	%p92, %p90, %p91;
	selp.b32 	%r158, %r22, %r158, %p92;
	selp.f64 	%fd190, %fd126, %fd190, %p92;
$L__BB13_23:
	ld.global.u32 	%r25, [%rd3+24];
	mul.wide.s32 	%rd103, %r25, 4;
	add.s64 	%rd104, %rd1, %rd103;
	ld.global.u32 	%r129, [%rd104];
	setp.eq.s32 	%p93, %r129, 1;
	@%p93 bra 	$L__BB13_26;
	setp.eq.s32 	%p94, %r25, -1;
	@%p94 bra 	$L__BB13_40;
	mul.wide.s32 	%rd105, %r25, 8;
	add.s64 	%rd106, %rd2, %rd105;
	ld.global.f64 	%fd128, [%rd106];
	setp.lt.f64 	%p95, %fd128, %fd209;
	setp.gt.f64 	%p96, %fd128, %fd190;
	and.pred  	%p97, %p95, %p96;
	setp.ne.s32 	%p98, %r25, %r156;
	and.pred  	%p99, %p97, %p98;
	selp.b32 	%r158, %r25, %r158, %p99;
	selp.f64 	%fd190, %fd128, %fd190, %p99;
$L__BB13_26:
	ld.global.u32 	%r28, [%rd3+28];
	mul.wide.s32 	%rd107, %r28, 4;
	add.s64 	%rd108, %rd1, %rd107;
	ld.global.u32 	%r130, [%rd108];
	setp.eq.s32 	%p100, %r130, 1;
	@%p100 bra 	$L__BB13_29;
	setp.eq.s32 	%p101, %r28, -1;
	@%p101 bra 	$L__BB13_40;
	mul.wide.s32 	%rd109, %r28, 8;
	add.s64 	%rd110, %rd2, %rd109;
	ld.global.f64 	%fd130, [%rd110];
	setp.lt.f64 	%p102, %fd130, %fd209;
	setp.gt.f64 	%p103, %fd130, %fd190;
	and.pred  	%p104, %p102, %p103;
	setp.ne.s32 	%p105, %r28, %r156;
	and.pred  	%p106, %p104, %p105;
	selp.b32 	%r158, %r28, %r158, %p106;
	selp.f64 	%fd190, %fd130, %fd190, %p106;
$L__BB13_29:
	ld.global.u32 	%r31, [%rd3+32];
	mul.wide.s32 	%rd111, %r31, 4;
	add.s64 	%rd112, %rd1, %rd111;
	ld.global.u32 	%r131, [%rd112];
	setp.eq.s32 	%p107, %r131, 1;
	@%p107 bra 	$L__BB13_32;
	setp.eq.s32 	%p108, %r31, -1;
	@%p108 bra 	$L__BB13_40;
	mul.wide.s32 	%rd113, %r31, 8;
	add.s64 	%rd114, %rd2, %rd113;
	ld.global.f64 	%fd132, [%rd114];
	setp.lt.f64 	%p109, %fd132, %fd209;
	setp.gt.f64 	%p110, %fd132, %fd190;
	and.pred  	%p111, %p109, %p110;
	setp.ne.s32 	%p112, %r31, %r156;
	and.pred  	%p113, %p111, %p112;
	selp.b32 	%r158, %r31, %r158, %p113;
	selp.f64 	%fd190, %fd132, %fd190, %p113;
$L__BB13_32:
	ld.global.u32 	%r34, [%rd3+36];
	mul.wide.s32 	%rd115, %r34, 4;
	add.s64 	%rd116, %rd1, %rd115;
	ld.global.u32 	%r132, [%rd116];
	setp.eq.s32 	%p114, %r132, 1;
	@%p114 bra 	$L__BB13_35;
	setp.eq.s32 	%p115, %r34, -1;
	@%p115 bra 	$L__BB13_40;
	mul.wide.s32 	%rd117, %r34, 8;
	add.s64 	%rd118, %rd2, %rd117;
	ld.global.f64 	%fd134, [%rd118];
	setp.lt.f64 	%p116, %fd134, %fd209;
	setp.gt.f64 	%p117, %fd134, %fd190;
	and.pred  	%p118, %p116, %p117;
	setp.ne.s32 	%p119, %r34, %r156;
	and.pred  	%p120, %p118, %p119;
	selp.b32 	%r158, %r34, %r158, %p120;
	selp.f64 	%fd190, %fd134, %fd190, %p120;
$L__BB13_35:
	ld.global.u32 	%r37, [%rd3+40];
	mul.wide.s32 	%rd119, %r37, 4;
	add.s64 	%rd120, %rd1, %rd119;
	ld.global.u32 	%r133, [%rd120];
	setp.eq.s32 	%p121, %r133, 1;
	@%p121 bra 	$L__BB13_38;
	setp.eq.s32 	%p122, %r37, -1;
	@%p122 bra 	$L__BB13_40;
	mul.wide.s32 	%rd121, %r37, 8;
	add.s64 	%rd122, %rd2, %rd121;
	ld.global.f64 	%fd136, [%rd122];
	setp.lt.f64 	%p123, %fd136, %fd209;
	setp.gt.f64 	%p124, %fd136, %fd190;
	and.pred  	%p125, %p123, %p124;
	setp.ne.s32 	%p126, %r37, %r156;
	and.pred  	%p127, %p125, %p126;
	selp.b32 	%r158, %r37, %r158, %p127;
	selp.f64 	%fd190, %fd136, %fd190, %p127;
$L__BB13_38:
	ld.global.u32 	%r40, [%rd3+44];
	mul.wide.s32 	%rd123, %r40, 4;
	add.s64 	%rd124, %rd1, %rd123;
	ld.global.u32 	%r134, [%rd124];
	setp.eq.s32 	%p128, %r134, 1;
	setp.eq.s32 	%p129, %r40, -1;
	or.pred  	%p130, %p128, %p129;
	@%p130 bra 	$L__BB13_40;
	mul.wide.s32 	%rd125, %r40, 8;
	add.s64 	%rd126, %rd2, %rd125;
	ld.global.f64 	%fd138, [%rd126];
	setp.lt.f64 	%p131, %fd138, %fd209;
	setp.gt.f64 	%p132, %fd138, %fd190;
	setp.ne.s32 	%p133, %r40, %r156;
	selp.b32 	%r135, %r40, %r158, %p133;
	selp.b32 	%r136, %r135, %r158, %p132;
	selp.b32 	%r158, %r136, %r158, %p131;
$L__BB13_40:
	ld.global.u64 	%rd182, [decp_data];
	cvta.to.global.u64 	%rd127, %rd182;
	mul.wide.s32 	%rd128, %r158, 8;
	add.s64 	%rd5, %rd127, %rd128;
	ld.global.f64 	%fd24, [%rd5];
	ld.global.f64 	%fd207, [bound];
	add.s64 	%rd6, %rd127, %rd76;
	ld.global.f64 	%fd208, [%rd6];
	sub.f64 	%fd27, %fd209, %fd208;
	sub.f64 	%fd140, %fd207, %fd27;
	mul.f64 	%fd210, %fd140, 0d3FE0000000000000;
	mul.wide.s32 	%rd130, %r156, 8;
	add.s64 	%rd131, %rd127, %rd130;
	ld.global.f64 	%fd29, [%rd131];
	setp.lt.f64 	%p134, %fd208, %fd29;
	@%p134 bra 	$L__BB13_42;
	setp.neu.f64 	%p135, %fd208, %fd29;
	setp.ge.s32 	%p136, %r2, %r156;
	or.pred  	%p137, %p135, %p136;
	@%p137 bra 	$L__BB13_43;
$L__BB13_42:
	ld.global.u64 	%rd145, [de_direction_as];
	cvta.to.global.u64 	%rd146, %rd145;
	mul.wide.s32 	%rd147, %r2, 4;
	add.s64 	%rd148, %rd146, %rd147;
	st.global.u32 	[%rd148], %r3;
	bra.uni 	$L__BB13_118;
$L__BB13_43:
	setp.ltu.f64 	%p138, %fd210, 0d3C9CD2B297D889BC;
	@%p138 bra 	$L__BB13_65;
	setp.neu.f64 	%p139, %fd208, %fd29;
	@%p139 bra 	$L__BB13_49;
	add.f64 	%fd161, %fd210, %fd27;
	abs.f64 	%fd162, %fd161;
	setp.leu.f64 	%p168, %fd162, %fd207;
	setp.ltu.f64 	%p169, %fd210, 0d3CACD2B297D889BC;
	or.pred  	%p170, %p168, %p169;
	@%p170 bra 	$L__BB13_47;
$L__BB13_46:
	mul.f64 	%fd210, %fd210, 0d3FE0000000000000;
	add.f64 	%fd164, %fd210, %fd27;
	abs.f64 	%fd165, %fd164;
	setp.gt.f64 	%p171, %fd165, %fd207;
	setp.ge.f64 	%p172, %fd210, 0d3CACD2B297D889BC;
	and.pred  	%p173, %p171, %p172;
	@%p173 bra 	$L__BB13_46;
$L__BB13_47:
	add.f64 	%fd166, %fd210, %fd27;
	abs.f64 	%fd167, %fd166;
	setp.gtu.f64 	%p174, %fd167, %fd207;
	@%p174 bra 	$L__BB13_118;
	sub.f64 	%fd168, %fd208, %fd210;
	st.global.f64 	[%rd6], %fd168;
	bra.uni 	$L__BB13_118;
$L__BB13_49:
	setp.ltu.f64 	%p140, %fd208, %fd29;
	@%p140 bra 	$L__BB13_118;
	add.f64 	%fd141, %fd210, %fd27;
	abs.f64 	%fd142, %fd141;
	setp.leu.f64 	%p141, %fd142, %fd207;
	setp.ltu.f64 	%p142, %fd210, 0d3CACD2B297D889BC;
	or.pred  	%p143, %p141, %p142;
	@%p143 bra 	$L__BB13_52;
$L__BB13_51:
	mul.f64 	%fd210, %fd210, 0d3FE0000000000000;
	add.f64 	%fd144, %fd210, %fd27;
	abs.f64 	%fd145, %fd144;
	setp.gt.f64 	%p144, %fd145, %fd207;
	setp.ge.f64 	%p145, %fd210, 0d3CACD2B297D889BC;
	and.pred  	%p146, %p144, %p145;
	@%p146 bra 	$L__BB13_51;
$L__BB13_52:
	setp.ltu.f64 	%p147, %fd208, %fd24;
	setp.gtu.f64 	%p148, %fd24, %fd29;
	or.pred  	%p149, %p147, %p148;
	@%p149 bra 	$L__BB13_55;
	sub.f64 	%fd146, %fd208, %fd210;
	setp.geu.f64 	%p150, %fd146, %fd24;
	setp.ltu.f64 	%p151, %fd210, 0d3CACD2B297D889BC;
	or.pred  	%p152, %p151, %p150;
	@%p152 bra 	$L__BB13_62;
$L__BB13_54:
	mul.f64 	%fd210, %fd210, 0d3FE0000000000000;
	sub.f64 	%fd147, %fd208, %fd210;
	setp.lt.f64 	%p153, %fd147, %fd24;
	setp.ge.f64 	%p154, %fd210, 0d3CACD2B297D889BC;
	and.pred  	%p155, %p154, %p153;
	@%p155 bra 	$L__BB13_54;
	bra.uni 	$L__BB13_62;
$L__BB13_55:
	setp.leu.f64 	%p156, %fd24, %fd29;
	@%p156 bra 	$L__BB13_62;
	add.s64 	%rd133, %rd2, %rd128;
	ld.global.f64 	%fd148, [%rd133];
	sub.f64 	%fd38, %fd148, %fd24;
	sub.f64 	%fd149, %fd207, %fd38;
	mul.f64 	%fd206, %fd149, 0d3FE0000000000000;
	setp.leu.f64 	%p157, %fd206, 0d3C9CD2B297D889BC;
	@%p157 bra 	$L__BB13_62;
	add.f64 	%fd150, %fd206, %fd38;
	abs.f64 	%fd151, %fd150;
	setp.leu.f64 	%p158, %fd151, %fd207;
	setp.ltu.f64 	%p159, %fd206, 0d3CACD2B297D889BC;
	or.pred  	%p160, %p158, %p159;
	@%p160 bra 	$L__BB13_60;
$L__BB13_58:
	sub.f64 	%fd152, %fd24, %fd206;
	setp.leu.f64 	%p161, %fd152, %fd29;
	@%p161 bra 	$L__BB13_60;
	mul.f64 	%fd206, %fd206, 0d3FE0000000000000;
	add.f64 	%fd153, %fd206, %fd38;
	abs.f64 	%fd154, %fd153;
	setp.gt.f64 	%p162, %fd154, %fd207;
	setp.ge.f64 	%p163, %fd206, 0d3CACD2B297D889BC;
	and.pred  	%p164, %p162, %p163;
	@%p164 bra 	$L__BB13_58;
$L__BB13_60:
	add.f64 	%fd155, %fd206, %fd38;
	abs.f64 	%fd156, %fd155;
	setp.gtu.f64 	%p165, %fd156, %fd207;
	@%p165 bra 	$L__BB13_62;
	sub.f64 	%fd157, %fd24, %fd206;
	st.global.f64 	[%rd5], %fd157;
	ld.global.u64 	%rd134, [input_data];
	cvta.to.global.u64 	%rd135, %rd134;
	add.s64 	%rd137, %rd135, %rd76;
	ld.global.f64 	%fd209, [%rd137];
	ld.global.u64 	%rd182, [decp_data];
	cvta.to.global.u64 	%rd138, %rd182;
	add.s64 	%rd139, %rd138, %rd76;
	ld.global.f64 	%fd208, [%rd139];
	ld.global.f64 	%fd207, [bound];
$L__BB13_62:
	cvta.to.global.u64 	%rd9, %rd182;
	add.s64 	%rd10, %rd9, %rd76;
	sub.f64 	%fd50, %fd208, %fd210;
	sub.f64 	%fd158, %fd209, %fd50;
	abs.f64 	%fd159, %fd158;
	setp.gtu.f64 	%p166, %fd159, %fd207;
	@%p166 bra 	$L__BB13_118;
	add.s64 	%rd142, %rd9, %rd130;
	ld.global.f64 	%fd160, [%rd142];
	setp.ltu.f64 	%p167, %fd208, %fd160;
	@%p167 bra 	$L__BB13_118;
	st.global.f64 	[%rd10], %fd50;
	bra.uni 	$L__BB13_118;
$L__BB13_65:
	setp.ltu.f64 	%p175, %fd208, %fd29;
	@%p175 bra 	$L__BB13_118;
	add.s64 	%rd144, %rd2, %rd130;
	ld.global.f64 	%fd169, [%rd144];
	sub.f64 	%fd170, %fd169, %fd207;
	add.f64 	%fd171, %fd170, %fd208;
	mul.f64 	%fd51, %fd171, 0d3FE0000000000000;
	sub.f64 	%fd172, %fd209, %fd51;
	abs.f64 	%fd173, %fd172;
	setp.gtu.f64 	%p176, %fd173, %fd207;
	@%p176 bra 	$L__BB13_68;
	st.global.f64 	[%rd6], %fd51;
	bra.uni 	$L__BB13_118;
$L__BB13_68:
	sub.f64 	%fd174, %fd209, %fd207;
	st.global.f64 	[%rd6], %fd174;
	bra.uni 	$L__BB13_118;
$L__BB13_69:
	ld.global.u64 	%rd149, [de_direction_as];
	cvta.to.global.u64 	%rd150, %rd149;
	add.s64 	%rd11, %rd150, %rd23;
	ld.global.u32 	%r43, [%rd11];
	setp.eq.s32 	%p177, %r43, -1;
	mov.u32 	%r169, %r2;
	@%p177 bra 	$L__BB13_72;
	add.s32 	%r44, %r43, -1;
	setp.gt.u32 	%p178, %r44, 11;
	mov.b32 	%r169, -1;
	@%p178 bra 	$L__BB13_72;
	ld.global.u32 	%r138, [width];
	ld.global.u32 	%r139, [height];
	ld.global.u32 	%r140, [depth];
	mul.wide.u32 	%rd152, %r44, 12;
	mov.u64 	%rd153, direction_to_index_mapping;
	add.s64 	%rd154, %rd153, %rd152;
	ld.global.u32 	%r141, [%rd154];
	ld.global.u32 	%r142, [%rd154+4];
	ld.global.u32 	%r143, [%rd154+8];
	div.s32 	%r144, %r2, %r138;
	rem.s32 	%r145, %r144, %r139;
	add.s32 	%r146, %r142, %r145;
	mul.lo.s32 	%r147, %r139, %r138;
	div.s32 	%r148, %r2, %r147;
	rem.s32 	%r149, %r148, %r140;
	add.s32 	%r150, %r143, %r149;
	mad.lo.s32 	%r151, %r139, %r150, %r146;
	mul.lo.s32 	%r152, %r144, %r138;
	sub.s32 	%r153, %r2, %r152;
	add.s32 	%r154, %r141, %r153;
	mad.lo.s32 	%r169, %r151, %r138, %r154;
$L__BB13_72:
	ld.global.f64 	%fd175, [bound];
	ld.global.u64 	%rd155, [input_data];
	cvta.to.global.u64 	%rd156, %rd155;
	mul.wide.s32 	%rd157, %r169, 8;
	add.s64 	%rd158, %rd156, %rd157;
	ld.global.f64 	%fd176, [%rd158];
	ld.global.u64 	%rd159, [decp_data];
	cvta.to.global.u64 	%rd160, %rd159;
	mul.wide.s32 	%rd161, %r2, 8;
	add.s64 	%rd162, %rd160, %rd161;
	ld.global.f64 	%fd52, [%rd162];
	sub.f64 	%fd177, %fd176, %fd52;
	sub.f64 	%fd178, %fd175, %fd177;
	mul.f64 	%fd53, %fd178, 0d3FE0000000000000;
	add.s64 	%rd163, %rd160, %rd157;
	ld.global.f64 	%fd54, [%rd163];
	setp.gt.f64 	%p179, %fd52, %fd54;
	@%p179 bra 	$L__BB13_74;
	setp.neu.f64 	%p180, %fd52, %fd54;
	setp.le.s32 	%p181, %r2, %r169;
	or.pred  	%p182, %p181, %p180;
	@%p182 bra 	$L__BB13_75;
$L__BB13_74:
	mov.b32 	%r155, -1;
	st.global.u32 	[%rd11], %r155;
$L__BB13_75:
	setp.ltu.f64 	%p183, %fd53, 0d3C9CD2B297D889BC;
	@%p183 bra 	$L__BB13_79;
	ld.global.u64 	%rd164, [decp_data];
	cvta.to.global.u64 	%rd165, %rd164;
	add.s64 	%rd167, %rd165, %rd161;
	ld.global.f64 	%fd55, [%rd167];
	add.s64 	%rd12, %rd165, %rd157;
	ld.global.f64 	%fd179, [%rd12];
	setp.gtu.f64 	%p184, %fd55, %fd179;
	@%p184 bra 	$L__BB13_118;
	ld.global.u64 	%rd169, [input_data];
	cvta.to.global.u64 	%rd170, %rd169;
	add.s64 	%rd172, %rd170, %rd157;
	ld.global.f64 	%fd180, [%rd172];
	sub.f64 	%fd181, %fd180, %fd55;
	add.f64 	%fd182, %fd53, %fd181;
	setp.eq.f64 	%p185, %fd182, 0d0000000000000000;
	@%p185 bra 	$L__BB13_118;
	sub.f64 	%fd183, %fd55, %fd53;
	st.global.f64 	[%rd12], %fd183;
	bra.uni 	$L__BB13_118;
$L__BB13_79:
	ld.global.u64 	%rd173, [decp_data];
	cvta.to.global.u64 	%rd174, %rd173;
	add.s64 	%rd13, %rd174, %rd161;
	ld.global.f64 	%fd184, [%rd13];
	add.s64 	%rd177, %rd174, %rd157;
	ld.global.f64 	%fd185, [%rd177];
	setp.gtu.f64 	%p186, %fd184, %fd185;
	@%p186 bra 	$L__BB13_118;
	ld.global.u64 	%rd178, [input_data];
	cvta.to.global.u64 	%rd179, %rd178;
	add.s64 	%rd181, %rd179, %rd161;
	ld.global.f64 	%fd186, [%rd181];
	ld.global.f64 	%fd187, [bound];
	add.f64 	%fd188, %fd186, %fd187;
	st.global.f64 	[%rd13], %fd188;
	bra.uni 	$L__BB13_118;
$L__BB13_81:
	setp.ne.s32 	%p5, %r56, 1;
	ld.global.u32 	%r64, [count_f_min];
	setp.ge.s32 	%p6, %r60, %r64;
	or.pred  	%p7, %p5, %p6;
	@%p7 bra 	$L__BB13_118;
	ld.global.u64 	%rd25, [lowgradientindices];
	cvta.to.global.u64 	%rd26, %rd25;
	ld.global.u64 	%rd27, [all_min];
	cvta.to.global.u64 	%rd28, %rd27;
	mul.wide.s32 	%rd29, %r60, 4;
	add.s64 	%rd30, %rd28, %rd29;
	ld.global.u32 	%r47, [%rd30];
	mul.wide.s32 	%rd31, %r47, 4;
	add.s64 	%rd32, %rd26, %rd31;
	ld.global.u32 	%r66, [%rd32];
	setp.ne.s32 	%p8, %r66, 0;
	@%p8 bra 	$L__BB13_118;
	ld.global.u64 	%rd33, [or_mini];
	cvta.to.global.u64 	%rd34, %rd33;
	add.s64 	%rd36, %rd34, %rd31;
	ld.global.u32 	%r48, [%rd36];
	setp.eq.s32 	%p9, %r48, -1;
	@%p9 bra 	$L__BB13_104;
	add.s32 	%r49, %r48, -1;
	setp.gt.u32 	%p10, %r49, 11;
	mov.b32 	%r170, -1;
	@%p10 bra 	$L__BB13_86;
	ld.global.u32 	%r68, [width];
	ld.global.u32 	%r69, [height];
	ld.global.u32 	%r70, [depth];
	mul.wide.u32 	%rd37, %r49, 12;
	mov.u64 	%rd38, direction_to_index_mapping;
	add.s64 	%rd39, %rd38, %rd37;
	ld.global.u32 	%r71, [%rd39];
	ld.global.u32 	%r72, [%rd39+4];
	ld.global.u32 	%r73, [%rd39+8];
	div.s32 	%r74, %r47, %r68;
	rem.s32 	%r75, %r74, %r69;
	add.s32 	%r76, %r72, %r75;
	mul.lo.s32 	%r77, %r69, %r68;
	div.s32 	%r78, %r47, %r77;
	rem.s32 	%r79, %r78, %r70;
	add.s32 	%r80, %r73, %r79;
	mad.lo.s32 	%r81, %r69, %r80, %r76;
	mul.lo.s32 	%r82, %r74, %r68;
	sub.s32 	%r83, %r47, %r82;
	add.s32 	%r84, %r71, %r83;
	mad.lo.s32 	%r170, %r81, %r68, %r84;
$L__BB13_86:
	ld.global.f64 	%fd56, [bound];
	ld.global.u64 	%rd40, [input_data];
	cvta.to.global.u64 	%rd41, %rd40;
	mul.wide.s32 	%rd42, %r170, 8;
	add.s64 	%rd43, %rd41, %rd42;
	ld.global.f64 	%fd57, [%rd43];
	ld.global.u64 	%rd44, [decp_data];
	cvta.to.global.u64 	%rd45, %rd44;
	mul.wide.s32 	%rd46, %r47, 8;
	add.s64 	%rd14, %rd45, %rd46;
	ld.global.f64 	%fd58, [%rd14];
	sub.f64 	%fd59, %fd57, %fd58;
	sub.f64 	%fd81, %fd56, %fd59;
	mul.f64 	%fd214, %fd81, 0d3FE0000000000000;
	add.s64 	%rd47, %rd41, %rd46;
	ld.global.f64 	%fd61, [%rd47];
	sub.f64 	%fd62, %fd61, %fd58;
	sub.f64 	%fd82, %fd56, %fd62;
	mul.f64 	%fd212, %fd82, 0d3FE0000000000000;
	add.s64 	%rd15, %rd45, %rd42;
	ld.global.f64 	%fd64, [%rd15];
	setp.gt.f64 	%p11, %fd58, %fd64;
	@%p11 bra 	$L__BB13_88;
	setp.neu.f64 	%p12, %fd58, %fd64;
	setp.le.s32 	%p13, %r47, %r170;
	or.pred  	%p14, %p13, %p12;
	@%p14 bra 	$L__BB13_89;
$L__BB13_88:
	ld.global.u64 	%rd48, [de_direction_ds];
	cvta.to.global.u64 	%rd49, %rd48;
	add.s64 	%rd51, %rd49, %rd31;
	st.global.u32 	[%rd51], %r48;
	bra.uni 	$L__BB13_118;
$L__BB13_89:
	max.f64 	%fd83, %fd214, %fd212;
	setp.ltu.f64 	%p15, %fd83, 0d3C9CD2B297D889BC;
	@%p15 bra 	$L__BB13_100;
	setp.neu.f64 	%p18, %fd58, %fd64;
	@%p18 bra 	$L__BB13_95;
	sub.f64 	%fd97, %fd59, %fd212;
	abs.f64 	%fd98, %fd97;
	setp.leu.f64 	%p27, %fd98, %fd56;
	setp.ltu.f64 	%p28, %fd212, 0d3CACD2B297D889BC;
	or.pred  	%p29, %p27, %p28;
	@%p29 bra 	$L__BB13_93;
$L__BB13_92:
	mul.f64 	%fd212, %fd212, 0d3FE0000000000000;
	sub.f64 	%fd100, %fd59, %fd212;
	abs.f64 	%fd101, %fd100;
	setp.gt.f64 	%p30, %fd101, %fd56;
	setp.ge.f64 	%p31, %fd212, 0d3CACD2B297D889BC;
	and.pred  	%p32, %p30, %p31;
	@%p32 bra 	$L__BB13_92;
$L__BB13_93:
	sub.f64 	%fd102, %fd62, %fd212;
	abs.f64 	%fd103, %fd102;
	setp.gtu.f64 	%p33, %fd103, %fd56;
	@%p33 bra 	$L__BB13_118;
	add.f64 	%fd104, %fd212, %fd58;
	st.global.f64 	[%rd14], %fd104;
	bra.uni 	$L__BB13_118;
$L__BB13_95:
	setp.gtu.f64 	%p19, %fd58, %fd64;
	@%p19 bra 	$L__BB13_118;
	add.f64 	%fd89, %fd214, %fd59;
	abs.f64 	%fd90, %fd89;
	setp.leu.f64 	%p20, %fd90, %fd56;
	setp.ltu.f64 	%p21, %fd214, 0d3CACD2B297D889BC;
	or.pred  	%p22, %p20, %p21;
	@%p22 bra 	$L__BB13_98;
$L__BB13_97:
	mul.f64 	%fd214, %fd214, 0d3FE0000000000000;
	add.f64 	%fd92, %fd214, %fd59;
	abs.f64 	%fd93, %fd92;
	setp.gt.f64 	%p23, %fd93, %fd56;
	setp.ge.f64 	%p24, %fd214, 0d3CACD2B297D889BC;
	and.pred  	%p25, %p23, %p24;
	@%p25 bra 	$L__BB13_97;
$L__BB13_98:
	add.f64 	%fd94, %fd212, %fd59;
	abs.f64 	%fd95, %fd94;
	setp.gtu.f64 	%p26, %fd95, %fd56;
	@%p26 bra 	$L__BB13_118;
	sub.f64 	%fd96, %fd58, %fd214;
	st.global.f64 	[%rd15], %fd96;
	bra.uni 	$L__BB13_118;
$L__BB13_100:
	setp.gtu.f64 	%p16, %fd58, %fd64;
	@%p16 bra 	$L__BB13_118;
	add.f64 	%fd84, %fd57, %fd56;
	add.f64 	%fd85, %fd84, %fd58;
	mul.f64 	%fd71, %fd85, 0d3FE0000000000000;
	sub.f64 	%fd86, %fd61, %fd71;
	abs.f64 	%fd87, %fd86;
	setp.gtu.f64 	%p17, %fd87, %fd56;
	@%p17 bra 	$L__BB13_103;
	st.global.f64 	[%rd14], %fd71;
	bra.uni 	$L__BB13_118;
$L__BB13_103:
	add.f64 	%fd88, %fd61, %fd56;
	st.global.f64 	[%rd14], %fd88;
	bra.uni 	$L__BB13_118;
$L__BB13_104:
	ld.global.u64 	%rd52, [de_direction_ds];
	cvta.to.global.u64 	%rd53, %rd52;
	add.s64 	%rd16, %rd53, %rd31;
	ld.global.u32 	%r52, [%rd16];
	setp.eq.s32 	%p34, %r52, -1;
	mov.u32 	%r171, %r47;
	@%p34 bra 	$L__BB13_107;
	add.s32 	%r53, %r52, -1;
	setp.gt.u32 	%p35, %r53, 11;
	mov.b32 	%r171, -1;
	@%p35 bra 	$L__BB13_107;
	ld.global.u32 	%r86, [width];
	ld.global.u32 	%r87, [height];
	ld.global.u32 	%r88, [depth];
	mul.wide.u32 	%rd55, %r53, 12;
	mov.u64 	%rd56, direction_to_index_mapping;
	add.s64 	%rd57, %rd56, %rd55;
	ld.global.u32 	%r89, [%rd57];
	ld.global.u32 	%r90, [%rd57+4];
	ld.global.u32 	%r91, [%rd57+8];
	div.s32 	%r92, %r47, %r86;
	rem.s32 	%r93, %r92, %r87;
	add.s32 	%r94, %r90, %r93;
	mul.lo.s32 	%r95, %r87, %r86;
	div.s32 	%r96, %r47, %r95;
	rem.s32 	%r97, %r96, %r88;
	add.s32 	%r98, %r91, %r97;
	mad.lo.s32 	%r99, %r87, %r98, %r94;
	mul.lo.s32 	%r100, %r92, %r86;
	sub.s32 	%r101, %r47, %r100;
	add.s32 	%r102, %r89, %r101;
	mad.lo.s32 	%r171, %r99, %r86, %r102;
$L__BB13_107:
	ld.global.f64 	%fd72, [bound];
	ld.global.u64 	%rd58, [input_data];
	cvta.to.global.u64 	%rd59, %rd58;
	mul.wide.s32 	%rd60, %r47, 8;
	add.s64 	%rd61, %rd59, %rd60;
	ld.global.f64 	%fd73, [%rd61];
	ld.global.u64 	%rd62, [decp_data];
	cvta.to.global.u64 	%rd63, %rd62;
	add.s64 	%rd17, %rd63, %rd60;
	ld.global.f64 	%fd74, [%rd17];
	sub.f64 	%fd75, %fd73, %fd74;
	sub.f64 	%fd105, %fd72, %fd75;
	mul.f64 	%fd216, %fd105, 0d3FE0000000000000;
	mul.wide.s32 	%rd64, %r171, 8;
	add.s64 	%rd65, %rd63, %rd64;
	ld.global.f64 	%fd77, [%rd65];
	setp.lt.f64 	%p36, %fd74, %fd77;
	@%p36 bra 	$L__BB13_109;
	setp.neu.f64 	%p37, %fd74, %fd77;
	setp.ge.s32 	%p38, %r47, %r171;
	or.pred  	%p39, %p38, %p37;
	@%p39 bra 	$L__BB13_110;
$L__BB13_109:
	mov.b32 	%r103, -1;
	st.global.u32 	[%rd16], %r103;
	bra.uni 	$L__BB13_118;
$L__BB13_110:
	setp.ltu.f64 	%p40, %fd216, 0d3C9CD2B297D889BC;
	@%p40 bra 	$L__BB13_116;
	setp.ltu.f64 	%p41, %fd74, %fd77;
	@%p41 bra 	$L__BB13_118;
	add.f64 	%fd106, %fd216, %fd75;
	abs.f64 	%fd107, %fd106;
	setp.leu.f64 	%p42, %fd107, %fd72;
	setp.ltu.f64 	%p43, %fd216, 0d3CACD2B297D889BC;
	or.pred  	%p44, %p42, %p43;
	@%p44 bra 	$L__BB13_114;
$L__BB13_113:
	mul.f64 	%fd216, %fd216, 0d3FE0000000000000;
	add.f64 	%fd109, %fd216, %fd75;
	abs.f64 	%fd110, %fd109;
	setp.gt.f64 	%p45, %fd110, %fd72;
	setp.ge.f64 	%p46, %fd216, 0d3CACD2B297D889BC;
	and.pred  	%p47, %p45, %p46;
	@%p47 bra 	$L__BB13_113;
$L__BB13_114:
	add.f64 	%fd111, %fd216, %fd75;
	abs.f64 	%fd112, %fd111;
	setp.gtu.f64 	%p48, %fd112, %fd72;
	@%p48 bra 	$L__BB13_118;
	sub.f64 	%fd113, %fd74, %fd216;
	st.global.f64 	[%rd17], %fd113;
	bra.uni 	$L__BB13_118;
$L__BB13_116:
	setp.ltu.f64 	%p49, %fd74, %fd77;
	@%p49 bra 	$L__BB13_118;
	sub.f64 	%fd114, %fd73, %fd72;
	st.global.f64 	[%rd17], %fd114;
$L__BB13_118:
	ret;

}
	// .globl	_Z18fix_maxi_critical2ii
.visible .entry _Z18fix_maxi_critical2ii(
	.param .u32 _Z18fix_maxi_critical2ii_param_0,
	.param .u32 _Z18fix_maxi_critical2ii_param_1
)
{
	.reg .pred 	%p<207>;
	.reg .b32 	%r<164>;
	.reg .b64 	%rd<167>;
	.reg .b64 	%fd<262>;

	ld.param.u32 	%r56, [_Z18fix_maxi_critical2ii_param_0];
	ld.param.u32 	%r55, [_Z18fix_maxi_critical2ii_param_1];
	setp.ne.s32 	%p1, %r56, 0;
	@%p1 bra 	$L__BB14_80;
	ld.global.u64 	%rd55, [lowgradientindices];
	cvta.to.global.u64 	%rd1, %rd55;
	mul.wide.s32 	%rd56, %r55, 4;
	add.s64 	%rd57, %rd1, %rd56;
	ld.global.u32 	%r95, [%rd57];
	setp.ne.s32 	%p74, %r95, 0;
	@%p74 bra 	$L__BB14_134;
	ld.global.u64 	%rd58, [all_max];
	cvta.to.global.u64 	%rd59, %rd58;
	add.s64 	%rd61, %rd59, %rd56;
	ld.global.u32 	%r1, [%rd61];
	ld.global.u64 	%rd62, [or_maxi];
	cvta.to.global.u64 	%rd63, %rd62;
	mul.wide.s32 	%rd64, %r1, 4;
	add.s64 	%rd65, %rd63, %rd64;
	ld.global.u32 	%r2, [%rd65];
	setp.eq.s32 	%p75, %r2, -1;
	@%p75 bra 	$L__BB14_68;
	add.s32 	%r3, %r2, -1;
	setp.gt.u32 	%p76, %r3, 11;
	mov.b32 	%r148, -1;
	@%p76 bra 	$L__BB14_5;
	ld.global.u32 	%r97, [width];
	ld.global.u32 	%r98, [height];
	ld.global.u32 	%r99, [depth];
	mul.wide.u32 	%rd66, %r3, 12;
	mov.u64 	%rd67, direction_to_index_mapping;
	add.s64 	%rd68, %rd67, %rd66;
	ld.global.u32 	%r100, [%rd68];
	ld.global.u32 	%r101, [%rd68+4];
	ld.global.u32 	%r102, [%rd68+8];
	div.s32 	%r103, %r1, %r97;
	rem.s32 	%r104, %r103, %r98;
	add.s32 	%r105, %r101, %r104;
	mul.lo.s32 	%r106, %r98, %r97;
	div.s32 	%r107, %r1, %r106;
	rem.s32 	%r108, %r107, %r99;
	add.s32 	%r109, %r102, %r108;
	mad.lo.s32 	%r110, %r98, %r109, %r105;
	mul.lo.s32 	%r111, %r103, %r97;
	sub.s32 	%r112, %r1, %r111;
	add.s32 	%r113, %r100, %r112;
	mad.lo.s32 	%r148, %r110, %r97, %r113;
$L__BB14_5:
	ld.global.u64 	%rd69, [adjacency];
	cvta.to.global.u64 	%rd70, %rd69;
	mul.lo.s32 	%r114, %r1, 12;
	ld.global.u64 	%rd71, [input_data];
	cvta.to.global.u64 	%rd2, %rd71;
	mul.wide.s32 	%rd72, %r1, 8;
	add.s64 	%rd3, %rd2, %rd72;
	mul.wide.s32 	%rd73, %r114, 4;
	add.s64 	%rd4, %rd70, %rd73;
	ld.global.u32 	%r6, [%rd4];
	setp.eq.s32 	%p77, %r6, -1;
	mov.f64 	%fd235, 0dFFEFFFFFFFFFFFFF;
	mov.u32 	%r150, %r148;
	@%p77 bra 	$L__BB14_8;
	mul.wide.s32 	%rd74, %r6, 4;
	add.s64 	%rd75, %rd1, %rd74;
	ld.global.u32 	%r115, [%rd75];
	setp.eq.s32 	%p78, %r115, 1;
	@%p78 bra 	$L__BB14_8;
	mul.wide.s32 	%rd76, %r6, 8;
	add.s64 	%rd77, %rd2, %rd76;
	ld.global.f64 	%fd149, [%rd77];
	ld.global.f64 	%fd150, [%rd3];
	setp.lt.f64 	%p79, %fd149, %fd150;
	setp.gt.f64 	%p80, %fd149, 0dFFEFFFFFFFFFFFFF;
	and.pred  	%p81, %p79, %p80;
	setp.ne.s32 	%p82, %r6, %r148;
	selp.b32 	%r150, %r6, %r148, %p81;
	selp.f64 	%fd151, %fd149, 0dFFEFFFFFFFFFFFFF, %p82;
	selp.f64 	%fd235, %fd151, 0dFFEFFFFFFFFFFFFF, %p81;
$L__BB14_8:
	ld.global.u32 	%r9, [%rd4+4];
	setp.eq.s32 	%p83, %r9, -1;
	@%p83 bra 	$L__BB14_11;
	mul.wide.s32 	%rd78, %r9, 4;
	add.s64 	%rd79, %rd1, %rd78;
	ld.global.u32 	%r116, [%rd79];
	setp.eq.s32 	%p84, %r116, 1;
	@%p84 bra 	$L__BB14_11;
	mul.wide.s32 	%rd80, %r9, 8;
	add.s64 	%rd81, %rd2, %rd80;
	ld.global.f64 	%fd152, [%rd81];
	ld.global.f64 	%fd154, [%rd3];
	setp.lt.f64 	%p85, %fd152, %fd154;
	setp.gt.f64 	%p86, %fd152, %fd235;
	and.pred  	%p87, %p85, %p86;
	setp.ne.s32 	%p88, %r9, %r148;
	and.pred  	%p89, %p87, %p88;
	selp.b32 	%r150, %r9, %r150, %p89;
	selp.f64 	%fd235, %fd152, %fd235, %p89;
$L__BB14_11:
	ld.global.u32 	%r12, [%rd4+8];
	setp.eq.s32 	%p90, %r12, -1;
	@%p90 bra 	$L__BB14_14;
	mul.wide.s32 	%rd82, %r12, 4;
	add.s64 	%rd83, %rd1, %rd82;
	ld.global.u32 	%r117, [%rd83];
	setp.eq.s32 	%p91, %r117, 1;
	@%p91 bra 	$L__BB14_14;
	mul.wide.s32 	%rd84, %r12, 8;
	add.s64 	%rd85, %rd2, %rd84;
	ld.global.f64 	%fd155, [%rd85];
	ld.global.f64 	%fd157, [%rd3];
	setp.lt.f64 	%p92, %fd155, %fd157;
	setp.gt.f64 	%p93, %fd155, %fd235;
	and.pred  	%p94, %p92, %p93;
	setp.ne.s32 	%p95, %r12, %r148;
	and.pred  	%p96, %p94, %p95;
	selp.b32 	%r150, %r12, %r150, %p96;
	selp.f64 	%fd235, %fd155, %fd235, %p96;
$L__BB14_14:
	ld.global.u32 	%r15, [%rd4+12];
	setp.eq.s32 	%p97, %r15, -1;
	@%p97 bra 	$L__BB14_17;
	mul.wide.s32 	%rd86, %r15, 4;
	add.s64 	%rd87, %rd1, %rd86;
	ld.global.u32 	%r118, [%rd87];
	setp.eq.s32 	%p98, %r118, 1;
	@%p98 bra 	$L__BB14_17;
	mul.wide.s32 	%rd88, %r15, 8;
	add.s64 	%rd89, %rd2, %rd88;
	ld.global.f64 	%fd158, [%rd89];
	ld.global.f64 	%fd160, [%rd3];
	setp.lt.f64 	%p99, %fd158, %fd160;
	setp.gt.f64 	%p100, %fd158, %fd235;
	and.pred  	%p101, %p99, %p100;
	setp.ne.s32 	%p102, %r15, %r148;
	and.pred  	%p103, %p101, %p102;
	selp.b32 	%r150, %r15, %r150, %p103;
	selp.f64 	%fd235, %fd158, %fd235, %p103;
$L__BB14_17:
	ld.global.u32 	%r18, [%rd4+16];
	setp.eq.s32 	%p104, %r18, -1;
	@%p104 bra 	$L__BB14_20;
	mul.wide.s32 	%rd90, %r18, 4;
	add.s64 	%rd91, %rd1, %rd90;
	ld.global.u32 	%r119, [%rd91];
	setp.eq.s32 	%p105, %r119, 1;
	@%p105 bra 	$L__BB14_20;
	mul.wide.s32 	%rd92, %r18, 8;
	add.s64 	%rd93, %rd2, %rd92;
	ld.global.f64 	%fd161, [%rd93];
	ld.global.f64 	%fd163, [%rd3];
	setp.lt.f64 	%p106, %fd161, %fd163;
	setp.gt.f64 	%p107, %fd161, %fd235;
	and.pred  	%p108, %p106, %p107;
	setp.ne.s32 	%p109, %r18, %r148;
	and.pred  	%p110, %p108, %p109;
	selp.b32 	%r150, %r18, %r150, %p110;
	selp.f64 	%fd235, %fd161, %fd235, %p110;
$L__BB14_20:
	ld.global.u32 	%r21, [%rd4+20];
	setp.eq.s32 	%p111, %r21, -1;
	@%p111 bra 	$L__BB14_23;
	mul.wide.s32 	%rd94, %r21, 4;
	add.s64 	%rd95, %rd1, %rd94;
	ld.global.u32 	%r120, [%rd95];
	setp.eq.s32 	%p112, %r120, 1;
	@%p112 bra 	$L__BB14_23;
	mul.wide.s32 	%rd96, %r21, 8;
	add.s64 	%rd97, %rd2, %rd96;
	ld.global.f64 	%fd164, [%rd97];
	ld.global.f64 	%fd166, [%rd3];
	setp.lt.f64 	%p113, %fd164, %fd166;
	setp.gt.f64 	%p114, %fd164, %fd235;
	and.pred  	%p115, %p113, %p114;
	setp.ne.s32 	%p116, %r21, %r148;
	and.pred  	%p117, %p115, %p116;
	selp.b32 	%r150, %r21, %r150, %p117;
	selp.f64 	%fd235, %fd164, %fd235, %p117;
$L__BB14_23:
	ld.global.u32 	%r24, [%rd4+24];
	setp.eq.s32 	%p118, %r24, -1;
	@%p118 bra 	$L__BB14_26;
	mul.wide.s32 	%rd98, %r24, 4;
	add.s64 	%rd99, %rd1, %rd98;
	ld.global.u32 	%r121, [%rd99];
	setp.eq.s32 	%p119, %r121, 1;
	@%p119 bra 	$L__BB14_26;
	mul.wide.s32 	%rd100, %r24, 8;
	add.s64 	%rd101, %rd2, %rd100;
	ld.global.f64 	%fd167, [%rd101];
	ld.global.f64 	%fd169, [%rd3];
	setp.lt.f64 	%p120, %fd167, %fd169;
	setp.gt.f64 	%p121, %fd167, %fd235;
	and.pred  	%p122, %p120, %p121;
	setp.ne.s32 	%p123, %r24, %r148;
	and.pred  	%p124, %p122, %p123;
	selp.b32 	%r150, %r24, %r150, %p124;
	selp.f64 	%fd235, %fd167, %fd235, %p124;
$L__BB14_26:
	ld.global.u32 	%r27, [%rd4+28];
	setp.eq.s32 	%p125, %r27, -1;
	@%p125 bra 	$L__BB14_29;
	mul.wide.s32 	%rd102, %r27, 4;
	add.s64 	%rd103, %rd1, %rd102;
	ld.global.u32 	%r122, [%rd103];
	setp.eq.s32 	%p126, %r122, 1;
	@%p126 bra 	$L__BB14_29;
	mul.wide.s32 	%rd104, %r27, 8;
	add.s64 	%rd105, %rd2, %rd104;
	ld.global.f64 	%fd170, [%rd105];
	ld.global.f64 	%fd172, [%rd3];
	setp.lt.f64 	%p127, %fd170, %fd172;
	setp.gt.f64 	%p128, %fd170, %fd235;
	and.pred  	%p129, %p127, %p128;
	setp.ne.s32 	%p130, %r27, %r148;
	and.pred  	%p131, %p129, %p130;
	selp.b32 	%r150, %r27, %r150, %p131;
	selp.f64 	%fd235, %fd170, %fd235, %p131;
$L__BB14_29:
	ld.global.u32 	%r30, [%rd4+32];
	setp.eq.s32 	%p132, %r30, -1;
	@%p132 bra 	$L__BB14_32;
	mul.wide.s32 	%rd106, %r30, 4;
	add.s64 	%rd107, %rd1, %rd106;
	ld.global.u32 	%r123, [%rd107];
	setp.eq.s32 	%p133, %r123, 1;
	@%p133 bra 	$L__BB14_32;
	mul.wide.s32 	%rd108, %r30, 8;
	add.s64 	%rd109, %rd2, %rd108;
	ld.global.f64 	%fd173, [%rd109];
	ld.global.f64 	%fd175, [%rd3];
	setp.lt.f64 	%p134, %fd173, %fd175;
	setp.gt.f64 	%p135, %fd173, %fd235;
	and.pred  	%p136, %p134, %p135;
	setp.ne.s32 	%p137, %r30, %r148;
	and.pred  	%p138, %p136, %p137;
	selp.b32 	%r150, %r30, %r150, %p138;
	selp.f64 	%fd235, %fd173, %fd235, %p138;
$L__BB14_32:
	ld.global.u32 	%r33, [%rd4+36];
	setp.eq.s32 	%p139, %r33, -1;
	@%p139 bra 	$L__BB14_35;
	mul.wide.s32 	%rd110, %r33, 4;
	add.s64 	%rd111, %rd1, %rd110;
	ld.global.u32 	%r124, [%rd111];
	setp.eq.s32 	%p140, %r124, 1;
	@%p140 bra 	$L__BB14_35;
	mul.wide.s32 	%rd112, %r33, 8;
	add.s64 	%rd113, %rd2, %rd112;
	ld.global.f64 	%fd176, [%rd113];
	ld.global.f64 	%fd178, [%rd3];
	setp.lt.f64 	%p141, %fd176, %fd178;
	setp.gt.f64 	%p142, %fd176, %fd235;
	and.pred  	%p143, %p141, %p142;
	setp.ne.s32 	%p144, %r33, %r148;
	and.pred  	%p145, %p143, %p144;
	selp.b32 	%r150, %r33, %r150, %p145;
	selp.f64 	%fd235, %fd176, %fd235, %p145;
$L__BB14_35:
	ld.global.u32 	%r36, [%rd4+40];
	setp.eq.s32 	%p146, %r36, -1;
	@%p146 bra 	$L__BB14_38;
	mul.wide.s32 	%rd114, %r36, 4;
	add.s64 	%rd115, %rd1, %rd114;
	ld.global.u32 	%r125, [%rd115];
	setp.eq.s32 	%p147, %r125, 1;
	@%p147 bra 	$L__BB14_38;
	mul.wide.s32 	%rd116, %r36, 8;
	add.s64 	%rd117, %rd2, %rd116;
	ld.global.f64 	%fd179, [%rd117];
	ld.global.f64 	%fd181, [%rd3];
	setp.lt.f64 	%p148, %fd179, %fd181;
	setp.gt.f64 	%p149, %fd179, %fd235;
	and.pred  	%p150, %p148, %p149;
	setp.ne.s32 	%p151, %r36, %r148;
	and.pred  	%p152, %p150, %p151;
	selp.b32 	%r150, %r36, %r150, %p152;
	selp.f64 	%fd235, %fd179, %fd235, %p152;
$L__BB14_38:
	ld.global.u32 	%r39, [%rd4+44];
	setp.ne.s32 	%p153, %r39, -1;
	@%p153 bra 	$L__BB14_40;
	ld.global.f64 	%fd25, [%rd3];
	bra.uni 	$L__BB14_42;
$L__BB14_40:
	mul.wide.s32 	%rd118, %r39, 4;
	add.s64 	%rd119, %rd1, %rd118;
	ld.global.u32 	%r126, [%rd119];
	setp.eq.s32 	%p154, %r126, 1;
	ld.global.f64 	%fd25, [%rd3];
	@%p154 bra 	$L__BB14_42;
	mul.wide.s32 	%rd120, %r39, 8;
	add.s64 	%rd121, %rd2, %rd120;
	ld.global.f64 	%fd182, [%rd121];
	setp.lt.f64 	%p155, %fd182, %fd25;
	setp.gt.f64 	%p156, %fd182, %fd235;
	setp.ne.s32 	%p157, %r39, %r148;
	selp.b32 	%r127, %r39, %r150, %p157;
	selp.b32 	%r128, %r127, %r150, %p156;
	selp.b32 	%r150, %r128, %r150, %p155;
$L__BB14_42:
	ld.global.u64 	%rd122, [decp_data];
	cvta.to.global.u64 	%rd123, %rd122;
	mul.wide.s32 	%rd124, %r150, 8;
	add.s64 	%rd125, %rd123, %rd124;
	ld.global.f64 	%fd26, [%rd125];
	add.s64 	%rd5, %rd123, %rd72;
	ld.global.f64 	%fd27, [%rd5];
	sub.f64 	%fd184, %fd27, %fd25;
	ld.global.f64 	%fd28, [bound];
	add.f64 	%fd185, %fd184, %fd28;
	mul.f64 	%fd251, %fd185, 0d3FE0000000000000;
	mul.wide.s32 	%rd127, %r148, 8;
	add.s64 	%rd6, %rd123, %rd127;
	ld.global.f64 	%fd30, [%rd6];
	setp.lt.f64 	%p158, %fd27, %fd30;
	@%p158 bra 	$L__BB14_44;
	setp.neu.f64 	%p159, %fd27, %fd30;
	setp.ge.s32 	%p160, %r1, %r148;
	or.pred  	%p161, %p159, %p160;
	@%p161 bra 	$L__BB14_45;
$L__BB14_44:
	ld.global.u64 	%rd130, [de_direction_as];
	cvta.to.global.u64 	%rd131, %rd130;
	add.s64 	%rd133, %rd131, %rd64;
	st.global.u32 	[%rd133], %r2;
	bra.uni 	$L__BB14_134;
$L__BB14_45:
	setp.ltu.f64 	%p162, %fd251, 0d3C9CD2B297D889BC;
	@%p162 bra 	$L__BB14_59;
	setp.neu.f64 	%p163, %fd27, %fd30;
	@%p163 bra 	$L__BB14_51;
	sub.f64 	%fd31, %fd25, %fd27;
	add.f64 	%fd195, %fd251, %fd31;
	abs.f64 	%fd196, %fd195;
	setp.leu.f64 	%p183, %fd196, %fd28;
	setp.ltu.f64 	%p184, %fd251, 0d3CACD2B297D889BC;
	or.pred  	%p185, %p183, %p184;
	@%p185 bra 	$L__BB14_49;
$L__BB14_48:
	mul.f64 	%fd251, %fd251, 0d3FE0000000000000;
	add.f64 	%fd198, %fd251, %fd31;
	abs.f64 	%fd199, %fd198;
	setp.gt.f64 	%p186, %fd199, %fd28;
	setp.ge.f64 	%p187, %fd251, 0d3CACD2B297D889BC;
	and.pred  	%p188, %p186, %p187;
	@%p188 bra 	$L__BB14_48;
$L__BB14_49:
	add.f64 	%fd200, %fd251, %fd31;
	abs.f64 	%fd201, %fd200;
	setp.gtu.f64 	%p189, %fd201, %fd28;
	@%p189 bra 	$L__BB14_134;
	sub.f64 	%fd202, %fd27, %fd251;
	st.global.f64 	[%rd5], %fd202;
	bra.uni 	$L__BB14_134;
$L__BB14_51:
	setp.ltu.f64 	%p164, %fd27, %fd30;
	@%p164 bra 	$L__BB14_134;
	sub.f64 	%fd35, %fd25, %fd27;
	add.f64 	%fd186, %fd251, %fd35;
	abs.f64 	%fd187, %fd186;
	setp.leu.f64 	%p165, %fd187, %fd28;
	setp.ltu.f64 	%p166, %fd251, 0d3CACD2B297D889BC;
	or.pred  	%p167, %p165, %p166;
	@%p167 bra 	$L__BB14_54;
$L__BB14_53:
	mul.f64 	%fd251, %fd251, 0d3FE0000000000000;
	add.f64 	%fd189, %fd251, %fd35;
	abs.f64 	%fd190, %fd189;
	setp.gt.f64 	%p168, %fd190, %fd28;
	setp.ge.f64 	%p169, %fd251, 0d3CACD2B297D889BC;
	and.pred  	%p170, %p168, %p169;
	@%p170 bra 	$L__BB14_53;
$L__BB14_54:
	setp.ltu.f64 	%p171, %fd27, %fd26;
	setp.gtu.f64 	%p172, %fd26, %fd30;
	or.pred  	%p173, %p171, %p172;
	@%p173 bra 	$L__BB14_57;
	sub.f64 	%fd191, %fd27, %fd251;
	setp.geu.f64 	%p174, %fd191, %fd26;
	setp.ltu.f64 	%p175, %fd251, 0d3CACD2B297D889BC;
	or.pred  	%p176, %p175, %p174;
	@%p176 bra 	$L__BB14_57;
$L__BB14_56:
	mul.f64 	%fd251, %fd251, 0d3FE0000000000000;
	sub.f64 	%fd192, %fd27, %fd251;
	setp.lt.f64 	%p177, %fd192, %fd26;
	setp.ge.f64 	%p178, %fd251, 0d3CACD2B297D889BC;
	and.pred  	%p179, %p178, %p177;
	@%p179 bra 	$L__BB14_56;
$L__BB14_57:
	sub.f64 	%fd42, %fd27, %fd251;
	sub.f64 	%fd193, %fd25, %fd42;
	abs.f64 	%fd194, %fd193;
	setp.gtu.f64 	%p180, %fd194, %fd28;
	setp.ltu.f64 	%p181, %fd251, 0d3C9CD2B297D889BC;
	or.pred  	%p182, %p180, %p181;
	@%p182 bra 	$L__BB14_134;
	st.global.f64 	[%rd5], %fd42;
	bra.uni 	$L__BB14_134;
$L__BB14_59:
	setp.leu.f64 	%p190, %fd27, %fd30;
	@%p190 bra 	$L__BB14_63;
	sub.f64 	%fd43, %fd25, %fd28;
	sub.f64 	%fd213, %fd30, %fd43;
	mul.f64 	%fd214, %fd213, 0d3FE0000000000000;
	sub.f64 	%fd215, %fd25, %fd30;
	add.f64 	%fd216, %fd214, %fd215;
	abs.f64 	%fd217, %fd216;
	setp.gtu.f64 	%p194, %fd217, %fd28;
	setp.ltu.f64 	%p195, %fd214, 0d3C9CD2B297D889BC;
	or.pred  	%p196, %p194, %p195;
	@%p196 bra 	$L__BB14_62;
	sub.f64 	%fd218, %fd30, %fd214;
	st.global.f64 	[%rd5], %fd218;
	bra.uni 	$L__BB14_134;
$L__BB14_62:
	st.global.f64 	[%rd5], %fd43;
	bra.uni 	$L__BB14_134;
$L__BB14_63:
	setp.neu.f64 	%p191, %fd27, %fd30;
	@%p191 bra 	$L__BB14_134;
	sub.f64 	%fd203, %fd25, %fd27;
	sub.f64 	%fd204, %fd28, %fd203;
	mul.f64 	%fd45, %fd204, 0d3FE0000000000000;
	add.s64 	%rd129, %rd2, %rd127;
	ld.global.f64 	%fd205, [%rd129];
	sub.f64 	%fd46, %fd205, %fd30;
	sub.f64 	%fd206, %fd28, %fd46;
	mul.f64 	%fd47, %fd206, 0d3FE0000000000000;
	add.f64 	%fd207, %fd45, %fd203;
	abs.f64 	%fd208, %fd207;
	setp.gtu.f64 	%p192, %fd208, %fd28;
	@%p192 bra 	$L__BB14_66;
	sub.f64 	%fd209, %fd27, %fd45;
	st.global.f64 	[%rd5], %fd209;
	bra.uni 	$L__BB14_134;
$L__BB14_66:
	sub.f64 	%fd210, %fd46, %fd47;
	abs.f64 	%fd211, %fd210;
	setp.gtu.f64 	%p193, %fd211, %fd28;
	@%p193 bra 	$L__BB14_134;
	add.f64 	%fd212, %fd47, %fd30;
	st.global.f64 	[%rd6], %fd212;
	bra.uni 	$L__BB14_134;
$L__BB14_68:
	ld.global.u64 	%rd134, [de_direction_as];
	cvta.to.global.u64 	%rd135, %rd134;
	add.s64 	%rd7, %rd135, %rd64;
	ld.global.u32 	%r42, [%rd7];
	setp.eq.s32 	%p197, %r42, -1;
	mov.u32 	%r161, %r1;
	@%p197 bra 	$L__BB14_71;
	add.s32 	%r43, %r42, -1;
	setp.gt.u32 	%p198, %r43, 11;
	mov.b32 	%r161, -1;
	@%p198 bra 	$L__BB14_71;
	ld.global.u32 	%r130, [width];
	ld.global.u32 	%r131, [height];
	ld.global.u32 	%r132, [depth];
	mul.wide.u32 	%rd137, %r43, 12;
	mov.u64 	%rd138, direction_to_index_mapping;
	add.s64 	%rd139, %rd138, %rd137;
	ld.global.u32 	%r133, [%rd139];
	ld.global.u32 	%r134, [%rd139+4];
	ld.global.u32 	%r135, [%rd139+8];
	div.s32 	%r136, %r1, %r130;
	rem.s32 	%r137, %r136, %r131;
	add.s32 	%r138, %r134, %r137;
	mul.lo.s32 	%r139, %r131, %r130;
	div.s32 	%r140, %r1, %r139;
	rem.s32 	%r141, %r140, %r132;
	add.s32 	%r142, %r135, %r141;
	mad.lo.s32 	%r143, %r131, %r142, %r138;
	mul.lo.s32 	%r144, %r136, %r130;
	sub.s32 	%r145, %r1, %r144;
	add.s32 	%r146, %r133, %r145;
	mad.lo.s32 	%r161, %r143, %r130, %r146;
$L__BB14_71:
	ld.global.f64 	%fd219, [bound];
	ld.global.u64 	%rd140, [input_data];
	cvta.to.global.u64 	%rd141, %rd140;
	mul.wide.s32 	%rd142, %r161, 8;
	add.s64 	%rd143, %rd141, %rd142;
	ld.global.f64 	%fd220, [%rd143];
	ld.global.u64 	%rd144, [decp_data];
	cvta.to.global.u64 	%rd145, %rd144;
	mul.wide.s32 	%rd146, %r1, 8;
	add.s64 	%rd147, %rd145, %rd146;
	ld.global.f64 	%fd48, [%rd147];
	sub.f64 	%fd221, %fd220, %fd48;
	sub.f64 	%fd222, %fd219, %fd221;
	mul.f64 	%fd49, %fd222, 0d3FE0000000000000;
	add.s64 	%rd148, %rd145, %rd142;
	ld.global.f64 	%fd50, [%rd148];
	setp.gt.f64 	%p199, %fd48, %fd50;
	@%p199 bra 	$L__BB14_73;
	setp.neu.f64 	%p200, %fd48, %fd50;
	setp.le.s32 	%p201, %r1, %r161;
	or.pred  	%p202, %p201, %p200;
	@%p202 bra 	$L__BB14_74;
$L__BB14_73:
	mov.b32 	%r147, -1;
	st.global.u32 	[%rd7], %r147;
$L__BB14_74:
	setp.ltu.f64 	%p203, %fd49, 0d3C9CD2B297D889BC;
	@%p203 bra 	$L__BB14_78;
	ld.global.u64 	%rd149, [decp_data];
	cvta.to.global.u64 	%rd150, %rd149;
	add.s64 	%rd152, %rd150, %rd146;
	ld.global.f64 	%fd51, [%rd152];
	add.s64 	%rd8, %rd150, %rd142;
	ld.global.f64 	%fd223, [%rd8];
	setp.gtu.f64 	%p204, %fd51, %fd223;
	@%p204 bra 	$L__BB14_134;
	ld.global.u64 	%rd154, [input_data];
	cvta.to.global.u64 	%rd155, %rd154;
	add.s64 	%rd157, %rd155, %rd142;
	ld.global.f64 	%fd224, [%rd157];
	sub.f64 	%fd225, %fd224, %fd51;
	add.f64 	%fd226, %fd49, %fd225;
	setp.eq.f64 	%p205, %fd226, 0d0000000000000000;
	@%p205 bra 	$L__BB14_134;
	sub.f64 	%fd227, %fd51, %fd49;
	st.global.f64 	[%rd8], %fd227;
	bra.uni 	$L__BB14_134;
$L__BB14_78:
	ld.global.u64 	%rd158, [decp_data];
	cvta.to.global.u64 	%rd159, %rd158;
	add.s64 	%rd9, %rd159, %rd146;
	ld.global.f64 	%fd228, [%rd9];
	add.s64 	%rd162, %rd159, %rd142;
	ld.global.f64 	%fd229, [%rd162];
	setp.gtu.f64 	%p206, %fd228, %fd229;
	@%p206 bra 	$L__BB14_134;
	ld.global.u64 	%rd163, [input_data];
	cvta.to.global.u64 	%rd164, %rd163;
	add.s64 	%rd166, %rd164, %rd146;
	ld.global.f64 	%fd230, [%rd166];
	ld.global.f64 	%fd231, [bound];
	add.f64 	%fd232, %fd230, %fd231;
	st.global.f64 	[%rd9], %fd232;
	bra.uni 	$L__BB14_134;
$L__BB14_80:
	ld.global.u64 	%rd14, [lowgradientindices];
	cvta.to.global.u64 	%rd15, %rd14;
	mul.wide.s32 	%rd16, %r55, 4;
	add.s64 	%rd17, %rd15, %rd16;
	ld.global.u32 	%r57, [%rd17];
	setp.ne.s32 	%p2, %r57, 0;
	@%p2 bra 	$L__BB14_134;
	ld.global.u64 	%rd18, [all_min];
	cvta.to.global.u64 	%rd19, %rd18;
	add.s64 	%rd21, %rd19, %rd16;
	ld.global.u32 	%r46, [%rd21];
	ld.global.u64 	%rd22, [or_mini];
	cvta.to.global.u64 	%rd23, %rd22;
	mul.wide.s32 	%rd24, %r46, 4;
	add.s64 	%rd25, %rd23, %rd24;
	ld.global.u32 	%r47, [%rd25];
	setp.eq.s32 	%p3, %r47, -1;
	@%p3 bra 	$L__BB14_120;
	add.s32 	%r48, %r47, -1;
	setp.gt.u32 	%p4, %r48, 11;
	mov.b32 	%r162, -1;
	@%p4 bra 	$L__BB14_84;
	ld.global.u32 	%r59, [width];
	ld.global.u32 	%r60, [height];
	ld.global.u32 	%r61, [depth];
	mul.wide.u32 	%rd26, %r48, 12;
	mov.u64 	%rd27, direction_to_index_mapping;
	add.s64 	%rd28, %rd27, %rd26;
	ld.global.u32 	%r62, [%rd28];
	ld.global.u32 	%r63, [%rd28+4];
	ld.global.u32 	%r64, [%rd28+8];
	div.s32 	%r65, %r46, %r59;
	rem.s32 	%r66, %r65, %r60;
	add.s32 	%r67, %r63, %r66;
	mul.lo.s32 	%r68, %r60, %r59;
	div.s32 	%r69, %r46, %r68;
	rem.s32 	%r70, %r69, %r61;
	add.s32 	%r71, %r64, %r70;
	mad.lo.s32 	%r72, %r60, %r71, %r67;
	mul.lo.s32 	%r73, %r65, %r59;
	sub.s32 	%r74, %r46, %r73;
	add.s32 	%r75, %r62, %r74;
	mad.lo.s32 	%r162, %r72, %r59, %r75;
$L__BB14_84:
	ld.global.f64 	%fd52, [bound];
	ld.global.u64 	%rd29, [input_data];
	cvta.to.global.u64 	%rd30, %rd29;
	mul.wide.s32 	%rd31, %r162, 8;
	add.s64 	%rd32, %rd30, %rd31;
	ld.global.f64 	%fd53, [%rd32];
	ld.global.u64 	%rd33, [decp_data];
	cvta.to.global.u64 	%rd34, %rd33;
	mul.wide.s32 	%rd35, %r46, 8;
	add.s64 	%rd10, %rd34, %rd35;
	ld.global.f64 	%fd54, [%rd10];
	sub.f64 	%fd55, %fd53, %fd54;
	sub.f64 	%fd88, %fd52, %fd55;
	mul.f64 	%fd253, %fd88, 0d3FE0000000000000;
	add.s64 	%rd36, %rd30, %rd35;
	ld.global.f64 	%fd57, [%rd36];
	add.f64 	%fd58, %fd52, %fd57;
	sub.f64 	%fd89, %fd58, %fd54;
	mul.f64 	%fd59, %fd89, 0d3FE0000000000000;
	add.s64 	%rd11, %rd34, %rd31;
	ld.global.f64 	%fd60, [%rd11];
	sub.f64 	%fd90, %fd60, %fd53;
	add.f64 	%fd91, %fd90, %fd52;
	mul.f64 	%fd259, %fd91, 0d3FE0000000000000;
	setp.gt.f64 	%p5, %fd54, %fd60;
	@%p5 bra 	$L__BB14_86;
	setp.neu.f64 	%p6, %fd54, %fd60;
	setp.le.s32 	%p7, %r46, %r162;
	or.pred  	%p8, %p7, %p6;
	@%p8 bra 	$L__BB14_87;
$L__BB14_86:
	ld.global.u64 	%rd37, [de_direction_ds];
	cvta.to.global.u64 	%rd38, %rd37;
	add.s64 	%rd40, %rd38, %rd24;
	st.global.u32 	[%rd40], %r47;
	bra.uni 	$L__BB14_134;
$L__BB14_87:
	setp.ltu.f64 	%p9, %fd253, 0d3C9CD2B297D889BC;
	@%p9 bra 	$L__BB14_111;
	setp.neu.f64 	%p10, %fd54, %fd60;
	@%p10 bra 	$L__BB14_97;
	sub.f64 	%fd112, %fd55, %fd253;
	abs.f64 	%fd113, %fd112;
	setp.leu.f64 	%p40, %fd113, %fd52;
	setp.ltu.f64 	%p41, %fd253, 0d3CACD2B297D889BC;
	or.pred  	%p42, %p40, %p41;
	@%p42 bra 	$L__BB14_91;
$L__BB14_90:
	mul.f64 	%fd253, %fd253, 0d3FE0000000000000;
	sub.f64 	%fd115, %fd55, %fd253;
	abs.f64 	%fd116, %fd115;
	setp.gt.f64 	%p43, %fd116, %fd52;
	setp.ge.f64 	%p44, %fd253, 0d3CACD2B297D889BC;
	and.pred  	%p45, %p43, %p44;
	@%p45 bra 	$L__BB14_90;
$L__BB14_91:
	add.f64 	%fd117, %fd253, %fd55;
	abs.f64 	%fd118, %fd117;
	setp.gtu.f64 	%p46, %fd118, %fd52;
	setp.ltu.f64 	%p47, %fd253, 0d3C9CD2B297D889BC;
	or.pred  	%p48, %p46, %p47;
	@%p48 bra 	$L__BB14_93;
	sub.f64 	%fd121, %fd54, %fd253;
	st.global.f64 	[%rd11], %fd121;
	bra.uni 	$L__BB14_134;
$L__BB14_93:
	setp.ltu.f64 	%p49, %fd259, 0d3C9CD2B297D889BC;
	@%p49 bra 	$L__BB14_95;
	sub.f64 	%fd119, %fd60, %fd259;
	st.global.f64 	[%rd11], %fd119;
	bra.uni 	$L__BB14_134;
$L__BB14_95:
	setp.ltu.f64 	%p50, %fd59, 0d3C9CD2B297D889BC;
	@%p50 bra 	$L__BB14_134;
	add.f64 	%fd120, %fd59, %fd54;
	st.global.f64 	[%rd10], %fd120;
	bra.uni 	$L__BB14_134;
$L__BB14_97:
	setp.gtu.f64 	%p11, %fd54, %fd60;
	@%p11 bra 	$L__BB14_134;
	add.f64 	%fd92, %fd253, %fd55;
	abs.f64 	%fd93, %fd92;
	setp.leu.f64 	%p12, %fd93, %fd52;
	setp.ltu.f64 	%p13, %fd253, 0d3CACD2B297D889BC;
	or.pred  	%p14, %p12, %p13;
	@%p14 bra 	$L__BB14_100;
$L__BB14_99:
	mul.f64 	%fd253, %fd253, 0d3FE0000000000000;
	add.f64 	%fd95, %fd253, %fd55;
	abs.f64 	%fd96, %fd95;
	setp.gt.f64 	%p15, %fd96, %fd52;
	setp.ge.f64 	%p16, %fd253, 0d3CACD2B297D889BC;
	and.pred  	%p17, %p15, %p16;
	@%p17 bra 	$L__BB14_99;
$L__BB14_100:
	add.f64 	%fd97, %fd253, %fd55;
	abs.f64 	%fd68, %fd97;
	setp.gtu.f64 	%p18, %fd68, %fd52;
	setp.ltu.f64 	%p19, %fd253, 0d3C9CD2B297D889BC;
	or.pred  	%p20, %p18, %p19;
	@%p20 bra 	$L__BB14_105;
	setp.geu.f64 	%p33, %fd68, %fd52;
	setp.gtu.f64 	%p34, %fd253, 0d3C670EF54646D497;
	or.pred  	%p35, %p33, %p34;
	@%p35 bra 	$L__BB14_103;
$L__BB14_102:
	add.f64 	%fd253, %fd253, %fd253;
	add.f64 	%fd107, %fd253, %fd55;
	abs.f64 	%fd108, %fd107;
	setp.lt.f64 	%p36, %fd108, %fd52;
	setp.le.f64 	%p37, %fd253, 0d3C670EF54646D497;
	and.pred  	%p38, %p36, %p37;
	@%p38 bra 	$L__BB14_102;
$L__BB14_103:
	add.f64 	%fd109, %fd253, %fd55;
	abs.f64 	%fd110, %fd109;
	setp.gtu.f64 	%p39, %fd110, %fd52;
	@%p39 bra 	$L__BB14_134;
	sub.f64 	%fd111, %fd54, %fd253;
	st.global.f64 	[%rd11], %fd111;
	bra.uni 	$L__BB14_134;
$L__BB14_105:
	sub.f64 	%fd72, %fd53, %fd60;
	add.f64 	%fd98, %fd259, %fd72;
	abs.f64 	%fd73, %fd98;
	setp.gtu.f64 	%p21, %fd73, %fd52;
	setp.ltu.f64 	%p22, %fd259, 0d3C9CD2B297D889BC;
	or.pred  	%p23, %p21, %p22;
	@%p23 bra 	$L__BB14_110;
	setp.geu.f64 	%p24, %fd73, %fd52;
	setp.gtu.f64 	%p25, %fd259, 0d3C9CD2B297D889BC;
	or.pred  	%p26, %p24, %p25;
	@%p26 bra 	$L__BB14_108;
$L__BB14_107:
	add.f64 	%fd259, %fd259, %fd259;
	add.f64 	%fd101, %fd259, %fd72;
	abs.f64 	%fd102, %fd101;
	setp.lt.f64 	%p27, %fd102, %fd52;
	setp.le.f64 	%p28, %fd259, 0d3C9CD2B297D889BC;
	and.pred  	%p29, %p27, %p28;
	@%p29 bra 	$L__BB14_107;
$L__BB14_108:
	add.f64 	%fd103, %fd259, %fd72;
	abs.f64 	%fd104, %fd103;
	setp.gtu.f64 	%p30, %fd104, %fd52;
	setp.ltu.f64 	%p31, %fd259, 0d3C9CD2B297D889BC;
	or.pred  	%p32, %p30, %p31;
	@%p32 bra 	$L__BB14_134;
	sub.f64 	%fd105, %fd60, %fd259;
	st.global.f64 	[%rd11], %fd105;
	bra.uni 	$L__BB14_134;
$L__BB14_110:
	sub.f64 	%fd99, %fd53, %fd52;
	st.global.f64 	[%rd11], %fd99;
	bra.uni 	$L__BB14_134;
$L__BB14_111:
	setp.geu.f64 	%p51, %fd54, %fd60;
	@%p51 bra 	$L__BB14_115;
	sub.f64 	%fd131, %fd57, %fd52;
	sub.f64 	%fd132, %fd54, %fd131;
	mul.f64 	%fd133, %fd132, 0d3FE0000000000000;
	add.f64 	%fd134, %fd133, %fd55;
	abs.f64 	%fd135, %fd134;
	setp.geu.f64 	%p55, %fd135, %fd52;
	setp.ltu.f64 	%p56, %fd133, 0d3C9CD2B297D889BC;
	or.pred  	%p57, %p55, %p56;
	@%p57 bra 	$L__BB14_114;
	sub.f64 	%fd136, %fd54, %fd133;
	st.global.f64 	[%rd11], %fd136;
	bra.uni 	$L__BB14_134;
$L__BB14_114:
	st.global.f64 	[%rd10], %fd58;
	bra.uni 	$L__BB14_134;
$L__BB14_115:
	setp.neu.f64 	%p52, %fd54, %fd60;
	@%p52 bra 	$L__BB14_134;
	sub.f64 	%fd122, %fd57, %fd54;
	sub.f64 	%fd123, %fd52, %fd122;
	mul.f64 	%fd78, %fd123, 0d3FE0000000000000;
	sub.f64 	%fd124, %fd122, %fd78;
	abs.f64 	%fd125, %fd124;
	setp.gtu.f64 	%p53, %fd125, %fd52;
	@%p53 bra 	$L__BB14_118;
	add.f64 	%fd126, %fd78, %fd54;
	st.global.f64 	[%rd10], %fd126;
	bra.uni 	$L__BB14_134;
$L__BB14_118:
	sub.f64 	%fd127, %fd53, %fd60;
	add.f64 	%fd128, %fd78, %fd127;
	abs.f64 	%fd129, %fd128;
	setp.gtu.f64 	%p54, %fd129, %fd52;
	@%p54 bra 	$L__BB14_134;
	sub.f64 	%fd130, %fd60, %fd78;
	st.global.f64 	[%rd11], %fd130;
	bra.uni 	$L__BB14_134;
$L__BB14_120:
	ld.global.u64 	%rd41, [de_direction_ds];
	cvta.to.global.u64 	%rd42, %rd41;
	add.s64 	%rd12, %rd42, %rd24;
	ld.global.u32 	%r51, [%rd12];
	setp.eq.s32 	%p58, %r51, -1;
	mov.u32 	%r163, %r46;
	@%p58 bra 	$L__BB14_123;
	add.s32 	%r52, %r51, -1;
	setp.gt.u32 	%p59, %r52, 11;
	mov.b32 	%r163, -1;
	@%p59 bra 	$L__BB14_123;
	ld.global.u32 	%r77, [width];
	ld.global.u32 	%r78, [height];
	ld.global.u32 	%r79, [depth];
	mul.wide.u32 	%rd44, %r52, 12;
	mov.u64 	%rd45, direction_to_index_mapping;
	add.s64 	%rd46, %rd45, %rd44;
	ld.global.u32 	%r80, [%rd46];
	ld.global.u32 	%r81, [%rd46+4];
	ld.global.u32 	%r82, [%rd46+8];
	div.s32 	%r83, %r46, %r77;
	rem.s32 	%r84, %r83, %r78;
	add.s32 	%r85, %r81, %r84;
	mul.lo.s32 	%r86, %r78, %r77;
	div.s32 	%r87, %r46, %r86;
	rem.s32 	%r88, %r87, %r79;
	add.s32 	%r89, %r82, %r88;
	mad.lo.s32 	%r90, %r78, %r89, %r85;
	mul.lo.s32 	%r91, %r83, %r77;
	sub.s32 	%r92, %r46, %r91;
	add.s32 	%r93, %r80, %r92;
	mad.lo.s32 	%r163, %r90, %r77, %r93;
$L__BB14_123:
	ld.global.f64 	%fd79, [bound];
	ld.global.u64 	%rd47, [input_data];
	cvta.to.global.u64 	%rd48, %rd47;
	mul.wide.s32 	%rd49, %r46, 8;
	add.s64 	%rd50, %rd48, %rd49;
	ld.global.f64 	%fd80, [%rd50];
	ld.global.u64 	%rd51, [decp_data];
	cvta.to.global.u64 	%rd52, %rd51;
	add.s64 	%rd13, %rd52, %rd49;
	ld.global.f64 	%fd81, [%rd13];
	sub.f64 	%fd82, %fd80, %fd81;
	sub.f64 	%fd137, %fd79, %fd82;
	mul.f64 	%fd261, %fd137, 0d3FE0000000000000;
	mul.wide.s32 	%rd53, %r163, 8;
	add.s64 	%rd54, %rd52, %rd53;
	ld.global.f64 	%fd84, [%rd54];
	setp.lt.f64 	%p60, %fd81, %fd84;
	@%p60 bra 	$L__BB14_125;
	setp.neu.f64 	%p61, %fd81, %fd84;
	setp.ge.s32 	%p62, %r46, %r163;
	or.pred  	%p63, %p62, %p61;
	@%p63 bra 	$L__BB14_126;
$L__BB14_125:
	mov.b32 	%r94, -1;
	st.global.u32 	[%rd12], %r94;
	bra.uni 	$L__BB14_134;
$L__BB14_126:
	setp.ltu.f64 	%p64, %fd261, 0d3C9CD2B297D889BC;
	@%p64 bra 	$L__BB14_132;
	setp.ltu.f64 	%p65, %fd81, %fd84;
	@%p65 bra 	$L__BB14_134;
	add.f64 	%fd138, %fd261, %fd82;
	abs.f64 	%fd139, %fd138;
	setp.leu.f64 	%p66, %fd139, %fd79;
	setp.ltu.f64 	%p67, %fd261, 0d3CACD2B297D889BC;
	or.pred  	%p68, %p66, %p67;
	@%p68 bra 	$L__BB14_130;
$L__BB14_129:
	mul.f64 	%fd261, %fd261, 0d3FE0000000000000;
	add.f64 	%fd141, %fd261, %fd82;
	abs.f64 	%fd142, %fd141;
	setp.gt.f64 	%p69, %fd142, %fd79;
	setp.ge.f64 	%p70, %fd261, 0d3CACD2B297D889BC;
	and.pred  	%p71, %p69, %p70;
	@%p71 bra 	$L__BB14_129;
$L__BB14_130:
	add.f64 	%fd143, %fd261, %fd82;
	abs.f64 	%fd144, %fd143;
	setp.gtu.f64 	%p72, %fd144, %fd79;
	@%p72 bra 	$L__BB14_134;
	sub.f64 	%fd145, %fd81, %fd261;
	st.global.f64 	[%rd13], %fd145;
	bra.uni 	$L__BB14_134;
$L__BB14_132:
	setp.ltu.f64 	%p73, %fd81, %fd84;
	@%p73 bra 	$L__BB14_134;
	sub.f64 	%fd146, %fd80, %fd79;
	st.global.f64 	[%rd13], %fd146;
$L__BB14_134:
	ret;

}
	// .globl	_Z16initializeKerneld
.visible .entry _Z16initializeKerneld(
	.param .f64 _Z16initializeKerneld_param_0
)
{
	.reg .pred 	%p<6>;
	.reg .b32 	%r<2>;
	.reg .b64 	%rd<11>;

	mov.u32 	%r1, %tid.x;
	setp.ne.s32 	%p1, %r1, 0;
	@%p1 bra 	$L__BB15_6;
	ld.global.u64 	%rd9, [d_stacks];
	setp.eq.s64 	%p2, %rd9, 0;
	@%p2 bra 	$L__BB15_3;
$L__BB15_2:
	ld.u64 	%rd3, [%rd9+8];
	{ // callseq 10, 0
	.param .b64 param0;
	st.param.b64 	[param0], %rd9;
	call.uni 
	free, 
	(
	param0
	);
	} // callseq 10
	setp.ne.s64 	%p3, %rd3, 0;
	mov.u64 	%rd9, %rd3;
	@%p3 bra 	$L__BB15_2;
$L__BB15_3:
	mov.b64 	%rd7, 0;
	st.global.u64 	[d_stacks], %rd7;
	ld.global.u64 	%rd10, [id_stacks];
	setp.eq.s64 	%p4, %rd10, 0;
	@%p4 bra 	$L__BB15_5;
$L__BB15_4:
	ld.u64 	%rd6, [%rd10+8];
	{ // callseq 11, 0
	.param .b64 param0;
	st.param.b64 	[param0], %rd10;
	call.uni 
	free, 
	(
	param0
	);
	} // callseq 11
	setp.ne.s64 	%p5, %rd6, 0;
	mov.u64 	%rd10, %rd6;
	@%p5 bra 	$L__BB15_4;
$L__BB15_5:
	mov.b64 	%rd8, 0;
	st.global.u64 	[id_stacks], %rd8;
$L__BB15_6:
	ret;

}
	// .globl	_Z17initializeKernel1d
.visible .entry _Z17initializeKernel1d(
	.param .f64 _Z17initializeKernel1d_param_0
)
{
	.reg .pred 	%p<2>;
	.reg .b32 	%r<6>;
	.reg .b64 	%rd<6>;

	mov.u32 	%r2, %ctaid.x;
	mov.u32 	%r3, %ntid.x;
	mov.u32 	%r4, %tid.x;
	mad.lo.s32 	%r1, %r2, %r3, %r4;
	ld.global.u32 	%r5, [num];
	setp.ge.s32 	%p1, %r1, %r5;
	@%p1 bra 	$L__BB16_2;
	ld.global.u64 	%rd1, [d_deltaBuffer];
	cvta.to.global.u64 	%rd2, %rd1;
	mul.wide.s32 	%rd3, %r1, 8;
	add.s64 	%rd4, %rd2, %rd3;
	mov.b64 	%rd5, -4566861128386215936;
	st.global.u64 	[%rd4], %rd5;
$L__BB16_2:
	ret;

}
	// .globl	_Z9fixpath11i
.visible .entry _Z9fixpath11i(
	.param .u32 _Z9fixpath11i_param_0
)
{
	.reg .pred 	%p<227>;
	.reg .b32 	%r<198>;
	.reg .b64 	%rd<231>;
	.reg .b64 	%fd<300>;

	ld.param.u32 	%r88, [_Z9fixpath11i_param_0];
	mov.u32 	%r89, %ctaid.x;
	mov.u32 	%r90, %ntid.x;
	mov.u32 	%r91, %tid.x;
	mad.lo.s32 	%r1, %r89, %r90, %r91;
	setp.ne.s32 	%p1, %r88, 0;
	@%p1 bra 	$L__BB17_98;
	ld.global.u32 	%r133, [count_p_max];
	setp.ge.s32 	%p55, %r1, %r133;
	@%p55 bra 	$L__BB17_155;
	ld.global.u64 	%rd121, [lowgradientindices];
	ld.global.u64 	%rd122, [all_p_max];
	mul.wide.s32 	%rd123, %r1, 4;
	add.s64 	%rd124, %rd122, %rd123;
	ld.u32 	%r179, [%rd124];
	mul.wide.s32 	%rd125, %r179, 4;
	add.s64 	%rd126, %rd121, %rd125;
	ld.u32 	%r134, [%rd126];
	setp.ne.s32 	%p56, %r134, 0;
	@%p56 bra 	$L__BB17_155;
	ld.global.u64 	%rd1, [or_maxi];
	ld.global.u64 	%rd2, [de_direction_as];
	ld.global.u32 	%r3, [width];
	ld.global.u32 	%r4, [height];
	mul.lo.s32 	%r5, %r4, %r3;
	ld.global.u32 	%r6, [depth];
	mov.u64 	%rd130, direction_to_index_mapping;
$L__BB17_4:
	mov.u32 	%r7, %r179;
	mul.wide.s32 	%rd127, %r7, 4;
	add.s64 	%rd128, %rd1, %rd127;
	ld.u32 	%r8, [%rd128];
	add.s64 	%rd3, %rd2, %rd127;
	ld.u32 	%r9, [%rd3];
	setp.ne.s32 	%p57, %r8, %r9;
	@%p57 bra 	$L__BB17_10;
	setp.eq.s32 	%p58, %r8, -1;
	mov.u32 	%r179, %r7;
	@%p58 bra 	$L__BB17_8;
	add.s32 	%r10, %r8, -1;
	setp.gt.u32 	%p59, %r10, 11;
	mov.b32 	%r179, -1;
	@%p59 bra 	$L__BB17_8;
	mul.wide.u32 	%rd129, %r10, 12;
	add.s64 	%rd131, %rd130, %rd129;
	ld.global.u32 	%r136, [%rd131];
	ld.global.u32 	%r137, [%rd131+4];
	ld.global.u32 	%r138, [%rd131+8];
	div.s32 	%r139, %r7, %r3;
	rem.s32 	%r140, %r139, %r4;
	add.s32 	%r141, %r137, %r140;
	div.s32 	%r142, %r7, %r5;
	rem.s32 	%r143, %r142, %r6;
	add.s32 	%r144, %r138, %r143;
	mad.lo.s32 	%r145, %r4, %r144, %r141;
	mul.lo.s32 	%r146, %r139, %r3;
	sub.s32 	%r147, %r7, %r146;
	add.s32 	%r148, %r136, %r147;
	mad.lo.s32 	%r179, %r145, %r3, %r148;
$L__BB17_8:
	setp.eq.s32 	%p60, %r8, -1;
	setp.eq.s32 	%p61, %r179, %r7;
	and.pred  	%p62, %p60, %p61;
	@%p62 bra 	$L__BB17_155;
	setp.ne.s32 	%p63, %r179, %r7;
	@%p63 bra 	$L__BB17_4;
$L__BB17_10:
	setp.eq.s32 	%p64, %r7, -1;
	@%p64 bra 	$L__BB17_155;
	setp.eq.s32 	%p65, %r9, -1;
	mov.u32 	%r15, %r7;
	@%p65 bra 	$L__BB17_14;
	add.s32 	%r13, %r9, -1;
	setp.gt.u32 	%p66, %r13, 11;
	mov.b32 	%r15, -1;
	@%p66 bra 	$L__BB17_14;
	mul.wide.u32 	%rd132, %r13, 12;
	add.s64 	%rd134, %rd130, %rd132;
	ld.global.u32 	%r150, [%rd134];
	ld.global.u32 	%r151, [%rd134+4];
	ld.global.u32 	%r152, [%rd134+8];
	div.s32 	%r153, %r7, %r3;
	rem.s32 	%r154, %r153, %r4;
	add.s32 	%r155, %r151, %r154;
	div.s32 	%r156, %r7, %r5;
	rem.s32 	%r157, %r156, %r6;
	add.s32 	%r158, %r152, %r157;
	mad.lo.s32 	%r159, %r4, %r158, %r155;
	mul.lo.s32 	%r160, %r153, %r3;
	sub.s32 	%r161, %r7, %r160;
	add.s32 	%r162, %r150, %r161;
	mad.lo.s32 	%r15, %r159, %r3, %r162;
$L__BB17_14:
	setp.eq.s32 	%p67, %r8, -1;
	mov.u32 	%r181, %r7;
	@%p67 bra 	$L__BB17_17;
	div.s32 	%r16, %r7, %r3;
	div.s32 	%r164, %r7, %r5;
	rem.s32 	%r17, %r164, %r6;
	add.s32 	%r18, %r8, -1;
	setp.gt.u32 	%p68, %r18, 11;
	mov.b32 	%r181, -1;
	@%p68 bra 	$L__BB17_17;
	mul.wide.u32 	%rd135, %r18, 12;
	add.s64 	%rd137, %rd130, %rd135;
	ld.global.u32 	%r165, [%rd137];
	ld.global.u32 	%r166, [%rd137+4];
	ld.global.u32 	%r167, [%rd137+8];
	rem.s32 	%r168, %r16, %r4;
	add.s32 	%r169, %r166, %r168;
	add.s32 	%r170, %r167, %r17;
	mad.lo.s32 	%r171, %r4, %r170, %r169;
	rem.s32 	%r172, %r7, %r3;
	add.s32 	%r173, %r165, %r172;
	mad.lo.s32 	%r181, %r171, %r3, %r173;
$L__BB17_17:
	setp.eq.s32 	%p69, %r15, %r181;
	@%p69 bra 	$L__BB17_155;
	ld.global.u64 	%rd4, [input_data];
	mul.wide.s32 	%rd138, %r181, 8;
	add.s64 	%rd139, %rd4, %rd138;
	ld.f64 	%fd1, [%rd139];
	ld.global.f64 	%fd2, [bound];
	ld.global.u64 	%rd5, [decp_data];
	mul.wide.s32 	%rd140, %r15, 8;
	add.s64 	%rd141, %rd5, %rd140;
	ld.f64 	%fd3, [%rd141];
	add.s64 	%rd142, %rd4, %rd140;
	ld.f64 	%fd4, [%rd142];
	add.s64 	%rd143, %rd5, %rd138;
	ld.f64 	%fd5, [%rd143];
	setp.lt.f64 	%p70, %fd3, %fd5;
	@%p70 bra 	$L__BB17_156;
	ld.global.u64 	%rd6, [adjacency];
	mul.lo.s32 	%r174, %r15, 12;
	mul.wide.s32 	%rd144, %r174, 4;
	add.s64 	%rd7, %rd6, %rd144;
	ld.u32 	%r21, [%rd7];
	setp.eq.s32 	%p71, %r21, -1;
	mov.f64 	%fd265, 0dFFEFFFFFFFFFFFFF;
	mov.u32 	%r183, %r15;
	@%p71 bra 	$L__BB17_21;
	mul.wide.s32 	%rd145, %r21, 8;
	add.s64 	%rd146, %rd4, %rd145;
	ld.f64 	%fd166, [%rd146];
	setp.lt.f64 	%p72, %fd166, %fd4;
	setp.gt.f64 	%p73, %fd166, 0dFFEFFFFFFFFFFFFF;
	and.pred  	%p74, %p72, %p73;
	setp.ne.s32 	%p75, %r21, %r15;
	selp.f64 	%fd167, %fd166, 0dFFEFFFFFFFFFFFFF, %p74;
	selp.f64 	%fd265, %fd167, 0dFFEFFFFFFFFFFFFF, %p75;
	selp.b32 	%r183, %r21, %r15, %p74;
$L__BB17_21:
	ld.u32 	%r24, [%rd7+4];
	setp.eq.s32 	%p76, %r24, -1;
	@%p76 bra 	$L__BB17_23;
	mul.wide.s32 	%rd147, %r24, 8;
	add.s64 	%rd148, %rd4, %rd147;
	ld.f64 	%fd168, [%rd148];
	setp.lt.f64 	%p77, %fd168, %fd4;
	setp.gt.f64 	%p78, %fd168, %fd265;
	and.pred  	%p79, %p77, %p78;
	setp.ne.s32 	%p80, %r24, %r15;
	and.pred  	%p81, %p80, %p79;
	selp.f64 	%fd265, %fd168, %fd265, %p81;
	selp.b32 	%r183, %r24, %r183, %p81;
$L__BB17_23:
	ld.u32 	%r27, [%rd7+8];
	setp.eq.s32 	%p82, %r27, -1;
	@%p82 bra 	$L__BB17_25;
	mul.wide.s32 	%rd149, %r27, 8;
	add.s64 	%rd150, %rd4, %rd149;
	ld.f64 	%fd170, [%rd150];
	setp.lt.f64 	%p83, %fd170, %fd4;
	setp.gt.f64 	%p84, %fd170, %fd265;
	and.pred  	%p85, %p83, %p84;
	setp.ne.s32 	%p86, %r27, %r15;
	and.pred  	%p87, %p86, %p85;
	selp.f64 	%fd265, %fd170, %fd265, %p87;
	selp.b32 	%r183, %r27, %r183, %p87;
$L__BB17_25:
	ld.u32 	%r30, [%rd7+12];
	setp.eq.s32 	%p88, %r30, -1;
	@%p88 bra 	$L__BB17_27;
	mul.wide.s32 	%rd151, %r30, 8;
	add.s64 	%rd152, %rd4, %rd151;
	ld.f64 	%fd172, [%rd152];
	setp.lt.f64 	%p89, %fd172, %fd4;
	setp.gt.f64 	%p90, %fd172, %fd265;
	and.pred  	%p91, %p89, %p90;
	setp.ne.s32 	%p92, %r30, %r15;
	and.pred  	%p93, %p92, %p91;
	selp.f64 	%fd265, %fd172, %fd265, %p93;
	selp.b32 	%r183, %r30, %r183, %p93;
$L__BB17_27:
	ld.u32 	%r33, [%rd7+16];
	setp.eq.s32 	%p94, %r33, -1;
	@%p94 bra 	$L__BB17_29;
	mul.wide.s32 	%rd153, %r33, 8;
	add.s64 	%rd154, %rd4, %rd153;
	ld.f64 	%fd174, [%rd154];
	setp.lt.f64 	%p95, %fd174, %fd4;
	setp.gt.f64 	%p96, %fd174, %fd265;
	and.pred  	%p97, %p95, %p96;
	setp.ne.s32 	%p98, %r33, %r15;
	and.pred  	%p99, %p98, %p97;
	selp.f64 	%fd265, %fd174, %fd265, %p99;
	selp.b32 	%r183, %r33, %r183, %p99;
$L__BB17_29:
	ld.u32 	%r36, [%rd7+20];
	setp.eq.s32 	%p100, %r36, -1;
	@%p100 bra 	$L__BB17_31;
	mul.wide.s32 	%rd155, %r36, 8;
	add.s64 	%rd156, %rd4, %rd155;
	ld.f64 	%fd176, [%rd156];
	setp.lt.f64 	%p101, %fd176, %fd4;
	setp.gt.f64 	%p102, %fd176, %fd265;
	and.pred  	%p103, %p101, %p102;
	setp.ne.s32 	%p104, %r36, %r15;
	and.pred  	%p105, %p104, %p103;
	selp.f64 	%fd265, %fd176, %fd265, %p105;
	selp.b32 	%r183, %r36, %r183, %p105;
$L__BB17_31:
	ld.u32 	%r39, [%rd7+24];
	setp.eq.s32 	%p106, %r39, -1;
	@%p106 bra 	$L__BB17_33;
	mul.wide.s32 	%rd157, %r39, 8;
	add.s64 	%rd158, %rd4, %rd157;
	ld.f64 	%fd178, [%rd158];
	setp.lt.f64 	%p107, %fd178, %fd4;
	setp.gt.f64 	%p108, %fd178, %fd265;
	and.pred  	%p109, %p107, %p108;
	setp.ne.s32 	%p110, %r39, %r15;
	and.pred  	%p111, %p110, %p109;
	selp.f64 	%fd265, %fd178, %fd265, %p111;
	selp.b32 	%r183, %r39, %r183, %p111;
$L__BB17_33:
	ld.u32 	%r42, [%rd7+28];
	setp.eq.s32 	%p112, %r42, -1;
	@%p112 bra 	$L__BB17_35;
	mul.wide.s32 	%rd159, %r42, 8;
	add.s64 	%rd160, %rd4, %rd159;
	ld.f64 	%fd180, [%rd160];
	setp.lt.f64 	%p113, %fd180, %fd4;
	setp.gt.f64 	%p114, %fd180, %fd265;
	and.pred  	%p115, %p113, %p114;
	setp.ne.s32 	%p116, %r42, %r15;
	and.pred  	%p117, %p116, %p115;
	selp.f64 	%fd265, %fd180, %fd265, %p117;
	selp.b32 	%r183, %r42, %r183, %p117;
$L__BB17_35:
	ld.u32 	%r45, [%rd7+32];
	setp.eq.s32 	%p118, %r45, -1;
	@%p118 bra 	$L__BB17_37;
	mul.wide.s32 	%rd161, %r45, 8;
	add.s64 	%rd162, %rd4, %rd161;
	ld.f64 	%fd182, [%rd162];
	setp.lt.f64 	%p119, %fd182, %fd4;
	setp.gt.f64 	%p120, %fd182, %fd265;
	and.pred  	%p121, %p119, %p120;
	setp.ne.s32 	%p122, %r45, %r15;
	and.pred  	%p123, %p122, %p121;
	selp.f64 	%fd265, %fd182, %fd265, %p123;
	selp.b32 	%r183, %r45, %r183, %p123;
$L__BB17_37:
	ld.u32 	%r48, [%rd7+36];
	setp.eq.s32 	%p124, %r48, -1;
	@%p124 bra 	$L__BB17_39;
	mul.wide.s32 	%rd163, %r48, 8;
	add.s64 	%rd164, %rd4, %rd163;
	ld.f64 	%fd184, [%rd164];
	setp.lt.f64 	%p125, %fd184, %fd4;
	setp.gt.f64 	%p126, %fd184, %fd265;
	and.pred  	%p127, %p125, %p126;
	setp.ne.s32 	%p128, %r48, %r15;
	and.pred  	%p129, %p128, %p127;
	selp.f64 	%fd265, %fd184, %fd265, %p129;
	selp.b32 	%r183, %r48, %r183, %p129;
$L__BB17_39:
	ld.u32 	%r51, [%rd7+40];
	setp.eq.s32 	%p130, %r51, -1;
	@%p130 bra 	$L__BB17_41;
	mul.wide.s32 	%rd165, %r51, 8;
	add.s64 	%rd166, %rd4, %rd165;
	ld.f64 	%fd186, [%rd166];
	setp.lt.f64 	%p131, %fd186, %fd4;
	setp.gt.f64 	%p132, %fd186, %fd265;
	and.pred  	%p133, %p131, %p132;
	setp.ne.s32 	%p134, %r51, %r15;
	and.pred  	%p135, %p134, %p133;
	selp.f64 	%fd265, %fd186, %fd265, %p135;
	selp.b32 	%r183, %r51, %r183, %p135;
$L__BB17_41:
	ld.u32 	%r54, [%rd7+44];
	setp.eq.s32 	%p136, %r54, -1;
	@%p136 bra 	$L__BB17_43;
	mul.wide.s32 	%rd167, %r54, 8;
	add.s64 	%rd168, %rd4, %rd167;
	ld.f64 	%fd188, [%rd168];
	setp.lt.f64 	%p137, %fd188, %fd4;
	setp.gt.f64 	%p138, %fd188, %fd265;
	setp.ne.s32 	%p139, %r54, %r15;
	selp.b32 	%r175, %r54, %r183, %p138;
	selp.b32 	%r176, %r175, %r183, %p137;
	selp.b32 	%r183, %r176, %r183, %p139;
$L__BB17_43:
	mul.wide.s32 	%rd169, %r183, 8;
	add.s64 	%rd170, %rd5, %rd169;
	ld.f64 	%fd276, [%rd170];
	mul.lo.s32 	%r177, %r181, 12;
	mul.wide.s32 	%rd171, %r177, 4;
	add.s64 	%rd8, %rd6, %rd171;
	ld.u32 	%r57, [%rd8];
	setp.eq.s32 	%p140, %r57, -1;
	@%p140 bra 	$L__BB17_45;
	mul.wide.s32 	%rd172, %r57, 8;
	add.s64 	%rd173, %rd4, %rd172;
	ld.f64 	%fd190, [%rd173];
	setp.gt.f64 	%p141, %fd190, %fd1;
	setp.lt.f64 	%p142, %fd190, 0d7FEFFFFFFFFFFFFF;
	setp.ne.s32 	%p143, %r57, %r181;
	selp.f64 	%fd191, %fd190, %fd276, %p142;
	selp.f64 	%fd192, %fd191, %fd276, %p141;
	selp.f64 	%fd276, %fd192, %fd276, %p143;
$L__BB17_45:
	ld.u32 	%r58, [%rd8+4];
	setp.eq.s32 	%p144, %r58, -1;
	@%p144 bra 	$L__BB17_47;
	mul.wide.s32 	%rd174, %r58, 8;
	add.s64 	%rd175, %rd4, %rd174;
	ld.f64 	%fd193, [%rd175];
	setp.gt.f64 	%p145, %fd193, %fd1;
	setp.lt.f64 	%p146, %fd193, 0d7FEFFFFFFFFFFFFF;
	setp.ne.s32 	%p147, %r58, %r181;
	selp.f64 	%fd194, %fd193, %fd276, %p146;
	selp.f64 	%fd195, %fd194, %fd276, %p145;
	selp.f64 	%fd276, %fd195, %fd276, %p147;
$L__BB17_47:
	ld.u32 	%r59, [%rd8+8];
	setp.eq.s32 	%p148, %r59, -1;
	@%p148 bra 	$L__BB17_49;
	mul.wide.s32 	%rd176, %r59, 8;
	add.s64 	%rd177, %rd4, %rd176;
	ld.f64 	%fd196, [%rd177];
	setp.gt.f64 	%p149, %fd196, %fd1;
	setp.lt.f64 	%p150, %fd196, 0d7FEFFFFFFFFFFFFF;
	setp.ne.s32 	%p151, %r59, %r181;
	selp.f64 	%fd197, %fd196, %fd276, %p150;
	selp.f64 	%fd198, %fd197, %fd276, %p149;
	selp.f64 	%fd276, %fd198, %fd276, %p151;
$L__BB17_49:
	ld.u32 	%r60, [%rd8+12];
	setp.eq.s32 	%p152, %r60, -1;
	@%p152 bra 	$L__BB17_51;
	mul.wide.s32 	%rd178, %r60, 8;
	add.s64 	%rd179, %rd4, %rd178;
	ld.f64 	%fd199, [%rd179];
	setp.gt.f64 	%p153, %fd199, %fd1;
	setp.lt.f64 	%p154, %fd199, 0d7FEFFFFFFFFFFFFF;
	setp.ne.s32 	%p155, %r60, %r181;
	selp.f64 	%fd200, %fd199, %fd276, %p154;
	selp.f64 	%fd201, %fd200, %fd276, %p153;
	selp.f64 	%fd276, %fd201, %fd276, %p155;
$L__BB17_51:
	ld.u32 	%r61, [%rd8+16];
	setp.eq.s32 	%p156, %r61, -1;
	@%p156 bra 	$L__BB17_53;
	mul.wide.s32 	%rd180, %r61, 8;
	add.s64 	%rd181, %rd4, %rd180;
	ld.f64 	%fd202, [%rd181];
	setp.gt.f64 	%p157, %fd202, %fd1;
	setp.lt.f64 	%p158, %fd202, 0d7FEFFFFFFFFFFFFF;
	setp.ne.s32 	%p159, %r61, %r181;
	selp.f64 	%fd203, %fd202, %fd276, %p158;
	selp.f64 	%fd204, %fd203, %fd276, %p157;
	selp.f64 	%fd276, %fd204, %fd276, %p159;
$L__BB17_53:
	ld.u32 	%r62, [%rd8+20];
	setp.eq.s32 	%p160, %r62, -1;
	@%p160 bra 	$L__BB17_55;
	mul.wide.s32 	%rd182, %r62, 8;
	add.s64 	%rd183, %rd4, %rd182;
	ld.f64 	%fd205, [%rd183];
	setp.gt.f64 	%p161, %fd205, %fd1;
	setp.lt.f64 	%p162, %fd205, 0d7FEFFFFFFFFFFFFF;
	setp.ne.s32 	%p163, %r62, %r181;
	selp.f64 	%fd206, %fd205, %fd276, %p162;
	selp.f64 	%fd207, %fd206, %fd276, %p161;
	selp.f64 	%fd276, %fd207, %fd276, %p163;
$L__BB17_55:
	ld.u32 	%r63, [%rd8+24];
	setp.eq.s32 	%p164, %r63, -1;
	@%p164 bra 	$L__BB17_57;
	mul.wide.s32 	%rd184, %r63, 8;
	add.s64 	%rd185, %rd4, %rd184;
	ld.f64 	%fd208, [%rd185];
	setp.gt.f64 	%p165, %fd208, %fd1;
	setp.lt.f64 	%p166, %fd208, 0d7FEFFFFFFFFFFFFF;
	setp.ne.s32 	%p167, %r63, %r181;
	selp.f64 	%fd209, %fd208, %fd276, %p166;
	selp.f64 	%fd210, %fd209, %fd276, %p165;
	selp.f64 	%fd276, %fd210, %fd276, %p167;
$L__BB17_57:
	ld.u32 	%r64, [%rd8+28];
	setp.eq.s32 	%p168, %r64, -1;
	@%p168 bra 	$L__BB17_59;
	mul.wide.s32 	%rd186, %r64, 8;
	add.s64 	%rd187, %rd4, %rd186;
	ld.f64 	%fd211, [%rd187];
	setp.gt.f64 	%p169, %fd211, %fd1;
	setp.lt.f64 	%p170, %fd211, 0d7FEFFFFFFFFFFFFF;
	setp.ne.s32 	%p171, %r64, %r181;
	selp.f64 	%fd212, %fd211, %fd276, %p170;
	selp.f64 	%fd213, %fd212, %fd276, %p169;
	selp.f64 	%fd276, %fd213, %fd276, %p171;
$L__BB17_59:
	ld.u32 	%r65, [%rd8+32];
	setp.eq.s32 	%p172, %r65, -1;
	@%p172 bra 	$L__BB17_61;
	mul.wide.s32 	%rd188, %r65, 8;
	add.s64 	%rd189, %rd4, %rd188;
	ld.f64 	%fd214, [%rd189];
	setp.gt.f64 	%p173, %fd214, %fd1;
	setp.lt.f64 	%p174, %fd214, 0d7FEFFFFFFFFFFFFF;
	setp.ne.s32 	%p175, %r65, %r181;
	selp.f64 	%fd215, %fd214, %fd276, %p174;
	selp.f64 	%fd216, %fd215, %fd276, %p173;
	selp.f64 	%fd276, %fd216, %fd276, %p175;
$L__BB17_61:
	ld.u32 	%r66, [%rd8+36];
	setp.eq.s32 	%p176, %r66, -1;
	@%p176 bra 	$L__BB17_63;
	mul.wide.s32 	%rd190, %r66, 8;
	add.s64 	%rd191, %rd4, %rd190;
	ld.f64 	%fd217, [%rd191];
	setp.gt.f64 	%p177, %fd217, %fd1;
	setp.lt.f64 	%p178, %fd217, 0d7FEFFFFFFFFFFFFF;
	setp.ne.s32 	%p179, %r66, %r181;
	selp.f64 	%fd218, %fd217, %fd276, %p178;
	selp.f64 	%fd219, %fd218, %fd276, %p177;
	selp.f64 	%fd276, %fd219, %fd276, %p179;
$L__BB17_63:
	ld.u32 	%r67, [%rd8+40];
	setp.eq.s32 	%p180, %r67, -1;
	@%p180 bra 	$L__BB17_65;
	mul.wide.s32 	%rd192, %r67, 8;
	add.s64 	%rd193, %rd4, %rd192;
	ld.f64 	%fd220, [%rd193];
	setp.gt.f64 	%p181, %fd220, %fd1;
	setp.lt.f64 	%p182, %fd220, 0d7FEFFFFFFFFFFFFF;
	setp.ne.s32 	%p183, %r67, %r181;
	selp.f64 	%fd221, %fd220, %fd276, %p182;
	selp.f64 	%fd222, %fd221, %fd276, %p181;
	selp.f64 	%fd276, %fd222, %fd276, %p183;
$L__BB17_65:
	ld.u32 	%r68, [%rd8+44];
	setp.eq.s32 	%p184, %r68, -1;
	@%p184 bra 	$L__BB17_67;
	mul.wide.s32 	%rd194, %r68, 8;
	add.s64 	%rd195, %rd4, %rd194;
	ld.f64 	%fd223, [%rd195];
	setp.gt.f64 	%p185, %fd223, %fd1;
	setp.lt.f64 	%p186, %fd223, 0d7FEFFFFFFFFFFFFF;
	setp.ne.s32 	%p187, %r68, %r181;
	selp.f64 	%fd224, %fd223, %fd276, %p186;
	selp.f64 	%fd225, %fd224, %fd276, %p185;
	selp.f64 	%fd276, %fd225, %fd276, %p187;
$L__BB17_67:
	sub.f64 	%fd226, %fd1, %fd2;
	sub.f64 	%fd227, %fd226, %fd3;
	mul.f64 	%fd290, %fd227, 0d3FE0000000000000;
	sub.f64 	%fd228, %fd3, %fd4;
	add.f64 	%fd229, %fd228, %fd2;
	mul.f64 	%fd287, %fd229, 0d3FE0000000000000;
	max.f64 	%fd231, %fd290, %fd287;
	setp.ltu.f64 	%p188, %fd231, 0d3C9CD2B297D889BC;
	@%p188 bra 	$L__BB17_87;
	setp.ltu.f64 	%p197, %fd3, %fd5;
	@%p197 bra 	$L__BB17_86;
	sub.f64 	%fd55, %fd4, %fd3;
	add.f64 	%fd241, %fd287, %fd55;
	abs.f64 	%fd242, %fd241;
	setp.leu.f64 	%p198, %fd242, %fd2;
	setp.leu.f64 	%p199, %fd287, 0d3CACD2B297D889BC;
	or.pred  	%p200, %p198, %p199;
	@%p200 bra 	$L__BB17_70;
	bra.uni 	$L__BB17_157;
$L__BB17_70:
	add.f64 	%fd246, %fd290, %fd3;
	sub.f64 	%fd247, %fd1, %fd246;
	abs.f64 	%fd248, %fd247;
	setp.leu.f64 	%p204, %fd248, %fd2;
	setp.leu.f64 	%p205, %fd290, 0d3CACD2B297D889BC;
	or.pred  	%p206, %p204, %p205;
	@%p206 bra 	$L__BB17_72;
$L__BB17_71:
	mul.f64 	%fd290, %fd290, 0d3FE0000000000000;
	add.f64 	%fd250, %fd290, %fd3;
	sub.f64 	%fd251, %fd1, %fd250;
	abs.f64 	%fd252, %fd251;
	setp.gt.f64 	%p207, %fd252, %fd2;
	setp.gt.f64 	%p208, %fd290, 0d3CACD2B297D889BC;
	and.pred  	%p209, %p207, %p208;
	@%p209 bra 	$L__BB17_71;
$L__BB17_72:
	setp.gtu.f64 	%p210, %fd5, %fd276;
	setp.ltu.f64 	%p211, %fd276, %fd3;
	or.pred  	%p212, %p210, %p211;
	@%p212 bra 	$L__BB17_75;
	add.f64 	%fd253, %fd290, %fd3;
	setp.leu.f64 	%p213, %fd253, %fd276;
	setp.ltu.f64 	%p214, %fd290, 0d3CACD2B297D889BC;
	or.pred  	%p215, %p214, %p213;
	@%p215 bra 	$L__BB17_75;
$L__BB17_74:
	mul.f64 	%fd290, %fd290, 0d3FE0000000000000;
	add.f64 	%fd254, %fd290, %fd3;
	setp.gt.f64 	%p216, %fd254, %fd276;
	setp.ge.f64 	%p217, %fd290, 0d3CACD2B297D889BC;
	and.pred  	%p218, %p217, %p216;
	@%p218 bra 	$L__BB17_74;
$L__BB17_75:
	add.f64 	%fd65, %fd290, %fd3;
	sub.f64 	%fd255, %fd1, %fd65;
	abs.f64 	%fd256, %fd255;
	setp.gtu.f64 	%p219, %fd256, %fd2;
	@%p219 bra 	$L__BB17_81;
	sub.f64 	%fd66, %fd65, %fd5;
	ld.global.u64 	%rd210, [d_deltaBuffer];
	mul.wide.s32 	%rd211, %r181, 8;
	add.s64 	%rd212, %rd210, %rd211;
	ld.f64 	%fd257, [%rd212];
	setp.leu.f64 	%p220, %fd66, %fd257;
	@%p220 bra 	$L__BB17_81;
	mov.b64 	%rd9, %fd66;
$L__BB17_78:
	ld.global.u64 	%rd213, [d_deltaBuffer];
	add.s64 	%rd10, %rd213, %rd211;
	ld.f64 	%fd67, [%rd10];
	setp.leu.f64 	%p221, %fd66, %fd67;
	@%p221 bra 	$L__BB17_80;
	mov.b64 	%rd215, %fd67;
	atom.relaxed.cas.b64 	%rd216, [%rd10], %rd215, %rd9;
	mov.b64 	%fd258, %rd216;
	setp.neu.f64 	%p222, %fd67, %fd258;
	@%p222 bra 	$L__BB17_78;
$L__BB17_80:
	ld.global.u64 	%rd217, [input_data];
	mul.wide.s32 	%rd218, %r15, 8;
	add.s64 	%rd219, %rd217, %rd218;
	ld.f64 	%fd4, [%rd219];
	ld.global.u64 	%rd220, [decp_data];
	add.s64 	%rd221, %rd220, %rd218;
	ld.f64 	%fd3, [%rd221];
	ld.global.f64 	%fd2, [bound];
$L__BB17_81:
	sub.f64 	%fd259, %fd4, %fd3;
	add.f64 	%fd260, %fd287, %fd259;
	abs.f64 	%fd261, %fd260;
	setp.gtu.f64 	%p223, %fd261, %fd2;
	@%p223 bra 	$L__BB17_155;
	neg.f64 	%fd74, %fd287;
	ld.global.u64 	%rd222, [d_deltaBuffer];
	mul.wide.s32 	%rd223, %r15, 8;
	add.s64 	%rd224, %rd222, %rd223;
	ld.f64 	%fd262, [%rd224];
	setp.geu.f64 	%p224, %fd262, %fd74;
	@%p224 bra 	$L__BB17_155;
	mov.b64 	%rd11, %fd74;
$L__BB17_84:
	ld.global.u64 	%rd225, [d_deltaBuffer];
	add.s64 	%rd12, %rd225, %rd223;
	ld.f64 	%fd75, [%rd12];
	setp.geu.f64 	%p225, %fd75, %fd74;
	@%p225 bra 	$L__BB17_155;
	mov.b64 	%rd227, %fd75;
	atom.relaxed.cas.b64 	%rd228, [%rd12], %rd227, %rd11;
	mov.b64 	%fd263, %rd228;
	setp.neu.f64 	%p226, %fd75, %fd263;
	@%p226 bra 	$L__BB17_84;
	bra.uni 	$L__BB17_155;
$L__BB17_86:
	st.u32 	[%rd3], %r8;
	bra.uni 	$L__BB17_155;
$L__BB17_87:
	setp.ltu.f64 	%p189, %fd3, %fd5;
	@%p189 bra 	$L__BB17_97;
	add.f64 	%fd232, %fd3, %fd1;
	sub.f64 	%fd233, %fd232, %fd2;
	mul.f64 	%fd76, %fd233, 0d3FE0000000000000;
	sub.f64 	%fd234, %fd4, %fd76;
	abs.f64 	%fd235, %fd234;
	setp.gtu.f64 	%p190, %fd235, %fd2;
	@%p190 bra 	$L__BB17_93;
	sub.f64 	%fd77, %fd76, %fd3;
	ld.global.u64 	%rd196, [d_deltaBuffer];
	mul.wide.s32 	%rd197, %r15, 8;
	add.s64 	%rd198, %rd196, %rd197;
	ld.f64 	%fd236, [%rd198];
	setp.leu.f64 	%p191, %fd77, %fd236;
	@%p191 bra 	$L__BB17_155;
	mov.b64 	%rd13, %fd77;
$L__BB17_91:
	ld.global.u64 	%rd199, [d_deltaBuffer];
	add.s64 	%rd14, %rd199, %rd197;
	ld.f64 	%fd78, [%rd14];
	setp.leu.f64 	%p192, %fd77, %fd78;
	@%p192 bra 	$L__BB17_155;
	mov.b64 	%rd201, %fd78;
	atom.relaxed.cas.b64 	%rd202, [%rd14], %rd201, %rd13;
	mov.b64 	%fd237, %rd202;
	setp.neu.f64 	%p193, %fd78, %fd237;
	@%p193 bra 	$L__BB17_91;
	bra.uni 	$L__BB17_155;
$L__BB17_93:
	sub.f64 	%fd238, %fd4, %fd2;
	sub.f64 	%fd79, %fd238, %fd3;
	ld.global.u64 	%rd203, [d_deltaBuffer];
	mul.wide.s32 	%rd204, %r15, 8;
	add.s64 	%rd205, %rd203, %rd204;
	ld.f64 	%fd239, [%rd205];
	setp.leu.f64 	%p194, %fd79, %fd239;
	@%p194 bra 	$L__BB17_155;
	mov.b64 	%rd15, %fd79;
$L__BB17_95:
	ld.global.u64 	%rd206, [d_deltaBuffer];
	add.s64 	%rd16, %rd206, %rd204;
	ld.f64 	%fd80, [%rd16];
	setp.leu.f64 	%p195, %fd79, %fd80;
	@%p195 bra 	$L__BB17_155;
	mov.b64 	%rd208, %fd80;
	atom.relaxed.cas.b64 	%rd209, [%rd16], %rd208, %rd15;
	mov.b64 	%fd240, %rd209;
	setp.neu.f64 	%p196, %fd80, %fd240;
	@%p196 bra 	$L__BB17_95;
	bra.uni 	$L__BB17_155;
$L__BB17_97:
	st.u32 	[%rd3], %r8;
	bra.uni 	$L__BB17_155;
$L__BB17_98:
	ld.global.u32 	%r92, [count_p_min];
	setp.ge.s32 	%p2, %r1, %r92;
	@%p2 bra 	$L__BB17_155;
	ld.global.u64 	%rd37, [lowgradientindices];
	ld.global.u64 	%rd38, [all_p_min];
	mul.wide.s32 	%rd39, %r1, 4;
	add.s64 	%rd40, %rd38, %rd39;
	ld.u32 	%r194, [%rd40];
	mul.wide.s32 	%rd41, %r194, 4;
	add.s64 	%rd42, %rd37, %rd41;
	ld.u32 	%r93, [%rd42];
	setp.ne.s32 	%p3, %r93, 0;
	@%p3 bra 	$L__BB17_155;
	ld.global.u64 	%rd17, [or_mini];
	ld.global.u64 	%rd18, [de_direction_ds];
	ld.global.u32 	%r70, [width];
	ld.global.u32 	%r71, [height];
	mul.lo.s32 	%r72, %r71, %r70;
	ld.global.u32 	%r73, [depth];
	mov.u64 	%rd46, direction_to_index_mapping;
$L__BB17_101:
	mov.u32 	%r74, %r194;
	mul.wide.s32 	%rd43, %r74, 4;
	add.s64 	%rd44, %rd17, %rd43;
	ld.u32 	%r75, [%rd44];
	add.s64 	%rd19, %rd18, %rd43;
	ld.u32 	%r76, [%rd19];
	setp.ne.s32 	%p4, %r75, %r76;
	setp.eq.s32 	%p5, %r75, -1;
	or.pred  	%p6, %p4, %p5;
	@%p6 bra 	$L__BB17_105;
	add.s32 	%r77, %r75, -1;
	setp.gt.u32 	%p7, %r77, 11;
	mov.b32 	%r194, -1;
	@%p7 bra 	$L__BB17_104;
	mul.wide.u32 	%rd45, %r77, 12;
	add.s64 	%rd47, %rd46, %rd45;
	ld.global.u32 	%r95, [%rd47];
	ld.global.u32 	%r96, [%rd47+4];
	ld.global.u32 	%r97, [%rd47+8];
	div.s32 	%r98, %r74, %r70;
	rem.s32 	%r99, %r98, %r71;
	add.s32 	%r100, %r96, %r99;
	div.s32 	%r101, %r74, %r72;
	rem.s32 	%r102, %r101, %r73;
	add.s32 	%r103, %r97, %r102;
	mad.lo.s32 	%r104, %r71, %r103, %r100;
	mul.lo.s32 	%r105, %r98, %r70;
	sub.s32 	%r106, %r74, %r105;
	add.s32 	%r107, %r95, %r106;
	mad.lo.s32 	%r194, %r104, %r70, %r107;
$L__BB17_104:
	setp.ne.s32 	%p8, %r194, %r74;
	@%p8 bra 	$L__BB17_101;
$L__BB17_105:
	setp.eq.s32 	%p9, %r74, -1;
	@%p9 bra 	$L__BB17_155;
	setp.eq.s32 	%p10, %r76, -1;
	mov.u32 	%r196, %r74;
	@%p10 bra 	$L__BB17_109;
	add.s32 	%r80, %r76, -1;
	setp.gt.u32 	%p11, %r80, 11;
	mov.b32 	%r196, -1;
	@%p11 bra 	$L__BB17_109;
	mul.wide.u32 	%rd48, %r80, 12;
	add.s64 	%rd50, %rd46, %rd48;
	ld.global.u32 	%r109, [%rd50];
	ld.global.u32 	%r110, [%rd50+4];
	ld.global.u32 	%r111, [%rd50+8];
	div.s32 	%r112, %r74, %r70;
	rem.s32 	%r113, %r112, %r71;
	add.s32 	%r114, %r110, %r113;
	div.s32 	%r115, %r74, %r72;
	rem.s32 	%r116, %r115, %r73;
	add.s32 	%r117, %r111, %r116;
	mad.lo.s32 	%r118, %r71, %r117, %r114;
	mul.lo.s32 	%r119, %r112, %r70;
	sub.s32 	%r120, %r74, %r119;
	add.s32 	%r121, %r109, %r120;
	mad.lo.s32 	%r196, %r118, %r70, %r121;
$L__BB17_109:
	setp.eq.s32 	%p12, %r75, -1;
	mov.u32 	%r197, %r74;
	@%p12 bra 	$L__BB17_112;
	div.s32 	%r83, %r74, %r70;
	div.s32 	%r123, %r74, %r72;
	rem.s32 	%r84, %r123, %r73;
	add.s32 	%r85, %r75, -1;
	setp.gt.u32 	%p13, %r85, 11;
	mov.b32 	%r197, -1;
	@%p13 bra 	$L__BB17_112;
	mul.wide.u32 	%rd51, %r85, 12;
	add.s64 	%rd53, %rd46, %rd51;
	ld.global.u32 	%r124, [%rd53];
	ld.global.u32 	%r125, [%rd53+4];
	ld.global.u32 	%r126, [%rd53+8];
	rem.s32 	%r127, %r83, %r71;
	add.s32 	%r128, %r125, %r127;
	add.s32 	%r129, %r126, %r84;
	mad.lo.s32 	%r130, %r71, %r129, %r128;
	rem.s32 	%r131, %r74, %r70;
	add.s32 	%r132, %r124, %r131;
	mad.lo.s32 	%r197, %r130, %r70, %r132;
$L__BB17_112:
	setp.eq.s32 	%p14, %r196, %r197;
	@%p14 bra 	$L__BB17_155;
	ld.global.f64 	%fd81, [bound];
	ld.global.u64 	%rd54, [input_data];
	mul.wide.s32 	%rd55, %r197, 8;
	add.s64 	%rd56, %rd54, %rd55;
	ld.f64 	%fd82, [%rd56];
	ld.global.u64 	%rd230, [decp_data];
	mul.wide.s32 	%rd57, %r196, 8;
	add.s64 	%rd58, %rd230, %rd57;
	ld.f64 	%fd299, [%rd58];
	sub.f64 	%fd116, %fd82, %fd299;
	sub.f64 	%fd117, %fd81, %fd116;
	mul.f64 	%fd295, %fd117, 0d3FE0000000000000;
	add.s64 	%rd59, %rd54, %rd57;
	ld.f64 	%fd85, [%rd59];
	sub.f64 	%fd86, %fd85, %fd299;
	sub.f64 	%fd118, %fd81, %fd86;
	mul.f64 	%fd294, %fd118, 0d3FE0000000000000;
	add.s64 	%rd60, %rd230, %rd55;
	ld.f64 	%fd88, [%rd60];
	setp.leu.f64 	%p15, %fd299, %fd88;
	@%p15 bra 	$L__BB17_115;
	st.u32 	[%rd19], %r75;
	bra.uni 	$L__BB17_155;
$L__BB17_115:
	max.f64 	%fd119, %fd295, %fd294;
	setp.ltu.f64 	%p16, %fd119, 0d3C9CD2B297D889BC;
	@%p16 bra 	$L__BB17_139;
	setp.gtu.f64 	%p29, %fd299, %fd88;
	@%p29 bra 	$L__BB17_138;
	sub.f64 	%fd136, %fd86, %fd294;
	abs.f64 	%fd137, %fd136;
	setp.leu.f64 	%p30, %fd137, %fd81;
	setp.ltu.f64 	%p31, %fd294, 0d3C770EF54646D497;
	or.pred  	%p32, %p30, %p31;
	@%p32 bra 	$L__BB17_118;
	bra.uni 	$L__BB17_158;
$L__BB17_118:
	sub.f64 	%fd141, %fd299, %fd295;
	sub.f64 	%fd142, %fd82, %fd141;
	abs.f64 	%fd143, %fd142;
	setp.leu.f64 	%p36, %fd143, %fd81;
	setp.ltu.f64 	%p37, %fd295, 0d3C770EF54646D497;
	or.pred  	%p38, %p36, %p37;
	@%p38 bra 	$L__BB17_120;
$L__BB17_119:
	mul.f64 	%fd295, %fd295, 0d3FE0000000000000;
	sub.f64 	%fd145, %fd299, %fd295;
	sub.f64 	%fd146, %fd82, %fd145;
	abs.f64 	%fd147, %fd146;
	setp.gt.f64 	%p39, %fd147, %fd81;
	setp.ge.f64 	%p40, %fd295, 0d3C770EF54646D497;
	and.pred  	%p41, %p39, %p40;
	@%p41 bra 	$L__BB17_119;
$L__BB17_120:
	sub.f64 	%fd95, %fd299, %fd295;
	sub.f64 	%fd148, %fd82, %fd95;
	abs.f64 	%fd149, %fd148;
	setp.gtu.f64 	%p42, %fd149, %fd81;
	@%p42 bra 	$L__BB17_126;
	sub.f64 	%fd96, %fd95, %fd88;
	ld.global.u64 	%rd89, [d_deltaBuffer];
	add.s64 	%rd91, %rd89, %rd55;
	ld.f64 	%fd150, [%rd91];
	setp.leu.f64 	%p43, %fd96, %fd150;
	@%p43 bra 	$L__BB17_126;
	mov.b64 	%rd21, %fd96;
$L__BB17_123:
	ld.global.u64 	%rd92, [d_deltaBuffer];
	add.s64 	%rd22, %rd92, %rd55;
	ld.f64 	%fd97, [%rd22];
	setp.leu.f64 	%p44, %fd96, %fd97;
	@%p44 bra 	$L__BB17_125;
	mov.b64 	%rd94, %fd97;
	atom.relaxed.cas.b64 	%rd95, [%rd22], %rd94, %rd21;
	mov.b64 	%fd151, %rd95;
	setp.neu.f64 	%p45, %fd97, %fd151;
	@%p45 bra 	$L__BB17_123;
$L__BB17_125:
	ld.global.u64 	%rd96, [input_data];
	add.s64 	%rd98, %rd96, %rd57;
	ld.f64 	%fd85, [%rd98];
	ld.global.u64 	%rd230, [decp_data];
	add.s64 	%rd99, %rd230, %rd57;
	ld.f64 	%fd299, [%rd99];
	ld.global.f64 	%fd81, [bound];
$L__BB17_126:
	sub.f64 	%fd152, %fd85, %fd299;
	sub.f64 	%fd153, %fd152, %fd294;
	abs.f64 	%fd154, %fd153;
	setp.gtu.f64 	%p46, %fd154, %fd81;
	@%p46 bra 	$L__BB17_132;
	ld.global.u64 	%rd100, [d_deltaBuffer];
	add.s64 	%rd102, %rd100, %rd57;
	ld.f64 	%fd155, [%rd102];
	setp.leu.f64 	%p47, %fd294, %fd155;
	@%p47 bra 	$L__BB17_132;
	mov.b64 	%rd25, %fd294;
$L__BB17_129:
	ld.global.u64 	%rd103, [d_deltaBuffer];
	add.s64 	%rd26, %rd103, %rd57;
	ld.f64 	%fd104, [%rd26];
	setp.leu.f64 	%p48, %fd294, %fd104;
	@%p48 bra 	$L__BB17_131;
	mov.b64 	%rd105, %fd104;
	atom.relaxed.cas.b64 	%rd106, [%rd26], %rd105, %rd25;
	mov.b64 	%fd156, %rd106;
	setp.neu.f64 	%p49, %fd104, %fd156;
	@%p49 bra 	$L__BB17_129;
$L__BB17_131:
	ld.global.u64 	%rd230, [decp_data];
	add.s64 	%rd108, %rd230, %rd57;
	ld.f64 	%fd299, [%rd108];
$L__BB17_132:
	add.s64 	%rd110, %rd230, %rd55;
	ld.f64 	%fd157, [%rd110];
	setp.neu.f64 	%p50, %fd299, %fd157;
	@%p50 bra 	$L__BB17_155;
	ld.global.u64 	%rd111, [input_data];
	add.s64 	%rd113, %rd111, %rd57;
	ld.f64 	%fd158, [%rd113];
	sub.f64 	%fd159, %fd158, %fd299;
	sub.f64 	%fd160, %fd159, %fd294;
	abs.f64 	%fd161, %fd160;
	ld.global.f64 	%fd162, [bound];
	setp.gtu.f64 	%p51, %fd161, %fd162;
	@%p51 bra 	$L__BB17_155;
	ld.global.u64 	%rd114, [d_deltaBuffer];
	add.s64 	%rd116, %rd114, %rd57;
	ld.f64 	%fd163, [%rd116];
	setp.leu.f64 	%p52, %fd294, %fd163;
	@%p52 bra 	$L__BB17_155;
	mov.b64 	%rd29, %fd294;
$L__BB17_136:
	ld.global.u64 	%rd117, [d_deltaBuffer];
	add.s64 	%rd30, %rd117, %rd57;
	ld.f64 	%fd107, [%rd30];
	setp.leu.f64 	%p53, %fd294, %fd107;
	@%p53 bra 	$L__BB17_155;
	mov.b64 	%rd119, %fd107;
	atom.relaxed.cas.b64 	%rd120, [%rd30], %rd119, %rd29;
	mov.b64 	%fd164, %rd120;
	setp.neu.f64 	%p54, %fd107, %fd164;
	@%p54 bra 	$L__BB17_136;
	bra.uni 	$L__BB17_155;
$L__BB17_138:
	st.u32 	[%rd19], %r75;
	bra.uni 	$L__BB17_155;
$L__BB17_139:
	setp.gtu.f64 	%p17, %fd299, %fd88;
	@%p17 bra 	$L__BB17_154;
	add.f64 	%fd120, %fd88, %fd82;
	add.f64 	%fd121, %fd120, %fd81;
	mul.f64 	%fd108, %fd121, 0d3FE0000000000000;
	sub.f64 	%fd122, %fd85, %fd108;
	abs.f64 	%fd123, %fd122;
	setp.gtu.f64 	%p18, %fd123, %fd81;
	@%p18 bra 	$L__BB17_145;
	sub.f64 	%fd109, %fd108, %fd299;
	ld.global.u64 	%rd61, [d_deltaBuffer];
	add.s64 	%rd63, %rd61, %rd57;
	ld.f64 	%fd124, [%rd63];
	setp.leu.f64 	%p19, %fd109, %fd124;
	@%p19 bra 	$L__BB17_149;
	mov.b64 	%rd31, %fd109;
$L__BB17_143:
	ld.global.u64 	%rd64, [d_deltaBuffer];
	add.s64 	%rd32, %rd64, %rd57;
	ld.f64 	%fd110, [%rd32];
	setp.leu.f64 	%p20, %fd109, %fd110;
	@%p20 bra 	$L__BB17_149;
	mov.b64 	%rd66, %fd110;
	atom.relaxed.cas.b64 	%rd67, [%rd32], %rd66, %rd31;
	mov.b64 	%fd125, %rd67;
	setp.neu.f64 	%p21, %fd110, %fd125;
	@%p21 bra 	$L__BB17_143;
	bra.uni 	$L__BB17_149;
$L__BB17_145:
	add.f64 	%fd126, %fd85, %fd81;
	sub.f64 	%fd111, %fd126, %fd299;
	ld.global.u64 	%rd68, [d_deltaBuffer];
	add.s64 	%rd70, %rd68, %rd57;
	ld.f64 	%fd127, [%rd70];
	setp.leu.f64 	%p22, %fd111, %fd127;
	@%p22 bra 	$L__BB17_149;
	mov.b64 	%rd33, %fd111;
$L__BB17_147:
	ld.global.u64 	%rd71, [d_deltaBuffer];
	add.s64 	%rd34, %rd71, %rd57;
	ld.f64 	%fd112, [%rd34];
	setp.leu.f64 	%p23, %fd111, %fd112;
	@%p23 bra 	$L__BB17_149;
	mov.b64 	%rd73, %fd112;
	atom.relaxed.cas.b64 	%rd74, [%rd34], %rd73, %rd33;
	mov.b64 	%fd128, %rd74;
	setp.neu.f64 	%p24, %fd112, %fd128;
	@%p24 bra 	$L__BB17_147;
$L__BB17_149:
	ld.global.u64 	%rd75, [decp_data];
	add.s64 	%rd77, %rd75, %rd57;
	ld.f64 	%fd113, [%rd77];
	add.s64 	%rd79, %rd75, %rd55;
	ld.f64 	%fd129, [%rd79];
	setp.neu.f64 	%p25, %fd113, %fd129;
	@%p25 bra 	$L__BB17_155;
	ld.global.f64 	%fd130, [bound];
	ld.global.u64 	%rd80, [input_data];
	add.s64 	%rd82, %rd80, %rd57;
	ld.f64 	%fd131, [%rd82];
	sub.f64 	%fd132, %fd131, %fd113;
	sub.f64 	%fd133, %fd130, %fd132;
	mul.f64 	%fd114, %fd133, 0d3FE0000000000000;
	ld.global.u64 	%rd83, [d_deltaBuffer];
	add.s64 	%rd84, %rd83, %rd57;
	ld.f64 	%fd134, [%rd84];
	setp.leu.f64 	%p26, %fd114, %fd134;
	@%p26 bra 	$L__BB17_155;
	mov.b64 	%rd35, %fd114;
$L__BB17_152:
	ld.global.u64 	%rd85, [d_deltaBuffer];
	add.s64 	%rd36, %rd85, %rd57;
	ld.f64 	%fd115, [%rd36];
	setp.leu.f64 	%p27, %fd114, %fd115;
	@%p27 bra 	$L__BB17_155;
	mov.b64 	%rd87, %fd115;
	atom.relaxed.cas.b64 	%rd88, [%rd36], %rd87, %rd35;
	mov.b64 	%fd135, %rd88;
	setp.neu.f64 	%p28, %fd115, %fd135;
	@%p28 bra 	$L__BB17_152;
	bra.uni 	$L__BB17_155;
$L__BB17_154:
	st.u32 	[%rd19], %r75;
$L__BB17_155:
	ret;
$L__BB17_156:
	st.u32 	[%rd3], %r8;
	bra.uni 	$L__BB17_155;
$L__BB17_157:
	mul.f64 	%fd287, %fd287, 0d3FE0000000000000;
	add.f64 	%fd244, %fd287, %fd55;
	abs.f64 	%fd245, %fd244;
	setp.gt.f64 	%p201, %fd245, %fd2;
	setp.gt.f64 	%p202, %fd287, 0d3CACD2B297D889BC;
	and.pred  	%p203, %p201, %p202;
	@%p203 bra 	$L__BB17_157;
	bra.uni 	$L__BB17_70;
$L__BB17_158:
	mul.f64 	%fd294, %fd294, 0d3FE0000000000000;
	sub.f64 	%fd139, %fd86, %fd294;
	abs.f64 	%fd140, %fd139;
	setp.gt.f64 	%p33, %fd140, %fd81;
	setp.ge.f64 	%p34, %fd294, 0d3C770EF54646D497;
	and.pred  	%p35, %p33, %p34;
	@%p35 bra 	$L__BB17_158;
	bra.uni 	$L__BB17_118;

}
	// .globl	_Z17initialize2DArrayPPdPii
.visible .entry _Z17initialize2DArrayPPdPii(
	.param .u64 .ptr .align 1 _Z17initialize2DArrayPPdPii_param_0,
	.param .u64 .ptr .align 1 _Z17initialize2DArrayPPdPii_param_1,
	.param .u32 _Z17initialize2DArrayPPdPii_param_2
)
{
	.reg .pred 	%p<3>;
	.reg .b32 	%r<6>;
	.reg .b64 	%rd<13>;
	.reg .b64 	%fd<2>;

	ld.param.u64 	%rd1, [_Z17initialize2DArrayPPdPii_param_0];
	ld.param.u64 	%rd2, [_Z17initialize2DArrayPPdPii_param_1];
	ld.param.u32 	%r3, [_Z17initialize2DArrayPPdPii_param_2];
	mov.u32 	%r1, %ctaid.x;
	mov.u32 	%r2, %tid.x;
	setp.ge.s32 	%p1, %r1, %r3;
	@%p1 bra 	$L__BB18_3;
	cvta.to.global.u64 	%rd3, %rd2;
	mul.wide.u32 	%rd4, %r1, 4;
	add.s64 	%rd5, %rd3, %rd4;
	ld.global.u32 	%r4, [%rd5];
	setp.ge.s32 	%p2, %r2, %r4;
	@%p2 bra 	$L__BB18_3;
	mad.lo.s32 	%r5, %r1, 10, %r2;
	cvt.rn.f64.u32 	%fd1, %r5;
	cvta.to.global.u64 	%rd6, %rd1;
	mul.wide.u32 	%rd7, %r1, 8;
	add.s64 	%rd8, %rd6, %rd7;
	ld.global.u64 	%rd9, [%rd8];
	cvta.to.global.u64 	%rd10, %rd9;
	mul.wide.u32 	%rd11, %r2, 8;
	add.s64 	%rd12, %rd10, %rd11;
	st.global.f64 	[%rd12], %fd1;
$L__BB18_3:
	ret;

}
	// .globl	_Z16applyDeltaBufferv
.visible .entry _Z16applyDeltaBufferv()
{
	.reg .pred 	%p<7>;
	.reg .b32 	%r<6>;
	.reg .b64 	%rd<15>;
	.reg .b64 	%fd<4>;

	mov.u32 	%r1, %ctaid.x;
	mov.u32 	%r2, %ntid.x;
	mov.u32 	%r3, %tid.x;
	mad.lo.s32 	%r4, %r1, %r2, %r3;
	ld.global.u32 	%r5, [edit_count];
	setp.ge.s32 	%p1, %r4, %r5;
	ld.global.u64 	%rd7, [d_stacks];
	setp.eq.s64 	%p2, %rd7, 0;
	or.pred  	%p3, %p1, %p2;
	@%p3 bra 	$L__BB19_8;
	ld.u64 	%rd2, [%rd7+8];
$L__BB19_2:
	atom.relaxed.global.cas.b64 	%rd8, [d_stacks], %rd7, %rd2;
	setp.ne.s64 	%p4, %rd8, %rd7;
	@%p4 bra 	$L__BB19_2;
	ld.f64 	%fd1, [%rd7];
	{ // callseq 12, 0
	.param .b64 param0;
	st.param.b64 	[param0], %rd7;
	call.uni 
	free, 
	(
	param0
	);
	} // callseq 12
	ld.global.u64 	%rd3, [id_stacks];
	setp.eq.s64 	%p5, %rd3, 0;
	mov.b64 	%rd14, 0;
	@%p5 bra 	$L__BB19_7;
	ld.u64 	%rd4, [%rd3+8];
$L__BB19_5:
	atom.relaxed.global.cas.b64 	%rd10, [id_stacks], %rd3, %rd4;
	setp.ne.s64 	%p6, %rd10, %rd3;
	@%p6 bra 	$L__BB19_5;
	ld.s32 	%rd14, [%rd3];
	{ // callseq 13, 0
	.param .b64 param0;
	st.param.b64 	[param0], %rd3;
	call.uni 
	free, 
	(
	param0
	);
	} // callseq 13
$L__BB19_7:
	ld.global.u64 	%rd11, [decp_data];
	shl.b64 	%rd12, %rd14, 3;
	add.s64 	%rd13, %rd11, %rd12;
	ld.f64 	%fd2, [%rd13];
	add.f64 	%fd3, %fd1, %fd2;
	st.f64 	[%rd13], %fd3;
$L__BB19_8:
	ret;

}
	// .globl	_Z17applyDeltaBuffer1v
.visible .entry _Z17applyDeltaBuffer1v()
{
	.reg .pred 	%p<4>;
	.reg .b32 	%r<7>;
	.reg .b64 	%rd<13>;
	.reg .b64 	%fd<4>;

	mov.u32 	%r2, %ctaid.x;
	mov.u32 	%r3, %ntid.x;
	mov.u32 	%r4, %tid.x;
	mad.lo.s32 	%r1, %r2, %r3, %r4;
	ld.global.u32 	%r5, [num];
	setp.ge.s32 	%p1, %r1, %r5;
	@%p1 bra 	$L__BB20_4;
	ld.global.u64 	%rd1, [lowgradientindices];
	cvta.to.global.u64 	%rd2, %rd1;
	mul.wide.s32 	%rd3, %r1, 4;
	add.s64 	%rd4, %rd2, %rd3;
	ld.global.u32 	%r6, [%rd4];
	setp.eq.s32 	%p2, %r6, 1;
	@%p2 bra 	$L__BB20_4;
	ld.global.u64 	%rd5, [d_deltaBuffer];
	cvta.to.global.u64 	%rd6, %rd5;
	mul.wide.s32 	%rd7, %r1, 8;
	add.s64 	%rd8, %rd6, %rd7;
	ld.global.f64 	%fd1, [%rd8];
	setp.eq.f64 	%p3, %fd1, 0dC09F400000000000;
	@%p3 bra 	$L__BB20_4;
	ld.global.u64 	%rd9, [decp_data];
	cvta.to.global.u64 	%rd10, %rd9;
	add.s64 	%rd12, %rd10, %rd7;
	ld.global.f64 	%fd2, [%rd12];
	add.f64 	%fd3, %fd1, %fd2;
	st.global.f64 	[%rd12], %fd3;
$L__BB20_4:
	ret;

}
	// .globl	_Z8getlabelPiS_i
.visible .entry _Z8getlabelPiS_i(
	.param .u64 .ptr .align 1 _Z8getlabelPiS_i_param_0,
	.param .u64 .ptr .align 1 _Z8getlabelPiS_i_param_1,
	.param .u32 _Z8getlabelPiS_i_param_2
)
{
	.reg .pred 	%p<17>;
	.reg .b32 	%r<75>;
	.reg .b64 	%rd<50>;

	ld.param.u64 	%rd14, [_Z8getlabelPiS_i_param_0];
	ld.param.u64 	%rd15, [_Z8getlabelPiS_i_param_1];
	ld.param.u32 	%r14, [_Z8getlabelPiS_i_param_2];
	mov.u32 	%r15, %ctaid.x;
	mov.u32 	%r16, %ntid.x;
	mov.u32 	%r17, %tid.x;
	mad.lo.s32 	%r1, %r15, %r16, %r17;
	ld.global.u32 	%r18, [num];
	setp.ge.s32 	%p1, %r1, %r18;
	@%p1 bra 	$L__BB21_24;
	ld.global.u64 	%rd16, [lowgradientindices];
	cvta.to.global.u64 	%rd17, %rd16;
	mul.wide.s32 	%rd18, %r1, 4;
	add.s64 	%rd19, %rd17, %rd18;
	ld.global.u32 	%r19, [%rd19];
	setp.eq.s32 	%p2, %r19, 1;
	@%p2 bra 	$L__BB21_24;
	setp.ne.s32 	%p3, %r14, 0;
	@%p3 bra 	$L__BB21_4;
	ld.global.u64 	%rd47, [de_direction_as];
	ld.global.u64 	%rd48, [de_direction_ds];
	ld.global.u64 	%rd49, [dec_label];
	bra.uni 	$L__BB21_5;
$L__BB21_4:
	ld.global.u64 	%rd47, [or_maxi];
	ld.global.u64 	%rd48, [or_mini];
	ld.global.u64 	%rd49, [or_label];
$L__BB21_5:
	cvta.to.global.u64 	%rd10, %rd49;
	cvta.to.global.u64 	%rd11, %rd48;
	cvta.to.global.u64 	%rd12, %rd47;
	shl.b32 	%r20, %r1, 1;
	mul.wide.s32 	%rd20, %r20, 4;
	add.s64 	%rd13, %rd10, %rd20;
	ld.global.u32 	%r2, [%rd13+4];
	setp.eq.s32 	%p4, %r2, -1;
	@%p4 bra 	$L__BB21_11;
	mul.wide.s32 	%rd21, %r2, 4;
	add.s64 	%rd22, %rd12, %rd21;
	ld.global.u32 	%r3, [%rd22];
	setp.eq.s32 	%p5, %r3, -1;
	@%p5 bra 	$L__BB21_11;
	add.s32 	%r4, %r3, -1;
	setp.gt.u32 	%p6, %r4, 11;
	mov.b32 	%r72, -1;
	@%p6 bra 	$L__BB21_9;
	ld.global.u32 	%r22, [width];
	ld.global.u32 	%r23, [height];
	ld.global.u32 	%r24, [depth];
	mul.wide.u32 	%rd23, %r4, 12;
	mov.u64 	%rd24, direction_to_index_mapping;
	add.s64 	%rd25, %rd24, %rd23;
	ld.global.u32 	%r25, [%rd25];
	ld.global.u32 	%r26, [%rd25+4];
	ld.global.u32 	%r27, [%rd25+8];
	div.s32 	%r28, %r2, %r22;
	rem.s32 	%r29, %r28, %r23;
	add.s32 	%r30, %r26, %r29;
	mul.lo.s32 	%r31, %r23, %r22;
	div.s32 	%r32, %r2, %r31;
	rem.s32 	%r33, %r32, %r24;
	add.s32 	%r34, %r27, %r33;
	mad.lo.s32 	%r35, %r23, %r34, %r30;
	mul.lo.s32 	%r36, %r28, %r22;
	sub.s32 	%r37, %r2, %r36;
	add.s32 	%r38, %r25, %r37;
	mad.lo.s32 	%r72, %r35, %r22, %r38;
$L__BB21_9:
	shl.b32 	%r39, %r72, 1;
	mul.wide.s32 	%rd26, %r39, 4;
	add.s64 	%rd27, %rd10, %rd26;
	ld.global.u32 	%r40, [%rd27+4];
	setp.eq.s32 	%p7, %r40, -1;
	selp.b32 	%r41, %r72, %r40, %p7;
	st.global.u32 	[%rd13+4], %r41;
	mul.wide.s32 	%rd28, %r41, 4;
	add.s64 	%rd29, %rd12, %rd28;
	ld.global.u32 	%r42, [%rd29];
	setp.eq.s32 	%p8, %r42, -1;
	@%p8 bra 	$L__BB21_11;
	cvta.to.global.u64 	%rd30, %rd15;
	ld.global.u32 	%r43, [%rd30];
	add.s32 	%r44, %r43, 1;
	st.global.u32 	[%rd30], %r44;
$L__BB21_11:
	ld.global.u32 	%r74, [%rd13];
	setp.eq.s32 	%p9, %r74, -1;
	@%p9 bra 	$L__BB21_24;
	shl.b32 	%r45, %r74, 1;
	mul.wide.s32 	%rd31, %r45, 4;
	add.s64 	%rd32, %rd10, %rd31;
	ld.global.u32 	%r46, [%rd32];
	setp.eq.s32 	%p10, %r46, -1;
	@%p10 bra 	$L__BB21_24;
	mul.wide.s32 	%rd33, %r74, 4;
	add.s64 	%rd34, %rd11, %rd33;
	ld.global.u32 	%r8, [%rd34];
	setp.eq.s32 	%p11, %r8, -1;
	mov.u32 	%r73, %r74;
	@%p11 bra 	$L__BB21_16;
	add.s32 	%r9, %r8, -1;
	setp.gt.u32 	%p12, %r9, 11;
	mov.b32 	%r73, -1;
	@%p12 bra 	$L__BB21_16;
	ld.global.u32 	%r48, [width];
	ld.global.u32 	%r49, [height];
	ld.global.u32 	%r50, [depth];
	mul.wide.u32 	%rd35, %r9, 12;
	mov.u64 	%rd36, direction_to_index_mapping;
	add.s64 	%rd37, %rd36, %rd35;
	ld.global.u32 	%r51, [%rd37];
	ld.global.u32 	%r52, [%rd37+4];
	ld.global.u32 	%r53, [%rd37+8];
	div.s32 	%r54, %r74, %r48;
	rem.s32 	%r55, %r54, %r49;
	add.s32 	%r56, %r52, %r55;
	mul.lo.s32 	%r57, %r49, %r48;
	div.s32 	%r58, %r74, %r57;
	rem.s32 	%r59, %r58, %r50;
	add.s32 	%r60, %r53, %r59;
	mad.lo.s32 	%r61, %r49, %r60, %r56;
	mul.lo.s32 	%r62, %r54, %r48;
	sub.s32 	%r63, %r74, %r62;
	add.s32 	%r64, %r51, %r63;
	mad.lo.s32 	%r73, %r61, %r48, %r64;
$L__BB21_16:
	shl.b32 	%r65, %r73, 1;
	mul.wide.s32 	%rd38, %r65, 4;
	add.s64 	%rd39, %rd10, %rd38;
	ld.global.u32 	%r12, [%rd39];
	setp.ne.s32 	%p13, %r12, -1;
	@%p13 bra 	$L__BB21_18;
	st.global.u32 	[%rd13], %r73;
	mov.u32 	%r74, %r73;
	bra.uni 	$L__BB21_22;
$L__BB21_18:
	shl.b32 	%r66, %r12, 1;
	mul.wide.s32 	%rd40, %r66, 4;
	add.s64 	%rd41, %rd10, %rd40;
	ld.global.u32 	%r67, [%rd41];
	setp.ne.s32 	%p14, %r67, -1;
	@%p14 bra 	$L__BB21_20;
	st.global.u32 	[%rd13], %r12;
	mov.u32 	%r74, %r12;
	bra.uni 	$L__BB21_22;
$L__BB21_20:
	add.s64 	%rd43, %rd11, %rd18;
	ld.global.u32 	%r68, [%rd43];
	setp.eq.s32 	%p15, %r68, -1;
	@%p15 bra 	$L__BB21_22;
	st.global.u32 	[%rd13], %r12;
	mov.u32 	%r74, %r12;
$L__BB21_22:
	mul.wide.s32 	%rd44, %r74, 4;
	add.s64 	%rd45, %rd11, %rd44;
	ld.global.u32 	%r69, [%rd45];
	setp.eq.s32 	%p16, %r69, -1;
	@%p16 bra 	$L__BB21_24;
	cvta.to.global.u64 	%rd46, %rd14;
	ld.global.u32 	%r70, [%rd46];
	add.s32 	%r71, %r70, 1;
	st.global.u32 	[%rd46], %r71;
$L__BB21_24:
	ret;

}
	// .globl	_Z19initializeWithIndexii
.visible .entry _Z19initializeWithIndexii(
	.param .u32 _Z19initializeWithIndexii_param_0,
	.param .u32 _Z19initializeWithIndexii_param_1
)
{
	.reg .pred 	%p<5>;
	.reg .b32 	%r<12>;
	.reg .b64 	%rd<21>;

	ld.param.u32 	%r3, [_Z19initializeWithIndexii_param_0];
	ld.param.u32 	%r2, [_Z19initializeWithIndexii_param_1];
	mov.u32 	%r4, %ctaid.x;
	mov.u32 	%r5, %ntid.x;
	mov.u32 	%r6, %tid.x;
	mad.lo.s32 	%r1, %r4, %r5, %r6;
	setp.ge.s32 	%p1, %r1, %r3;
	@%p1 bra 	$L__BB22_7;
	setp.ne.s32 	%p2, %r2, 0;
	@%p2 bra 	$L__BB22_3;
	ld.global.u64 	%rd19, [de_direction_ds];
	ld.global.u64 	%rd20, [de_direction_as];
	ld.global.u64 	%rd18, [dec_label];
	bra.uni 	$L__BB22_4;
$L__BB22_3:
	ld.global.u64 	%rd19, [or_mini];
	ld.global.u64 	%rd20, [or_maxi];
	ld.global.u64 	%rd18, [or_label];
$L__BB22_4:
	cvta.to.global.u64 	%rd11, %rd20;
	cvta.to.global.u64 	%rd12, %rd19;
	cvta.to.global.u64 	%rd13, %rd18;
	mul.wide.s32 	%rd14, %r1, 4;
	add.s64 	%rd15, %rd12, %rd14;
	ld.global.u32 	%r7, [%rd15];
	setp.eq.s32 	%p3, %r7, -1;
	selp.b32 	%r8, -1, %r1, %p3;
	shl.b32 	%r9, %r1, 1;
	mul.wide.s32 	%rd16, %r9, 4;
	add.s64 	%rd10, %rd13, %rd16;
	st.global.u32 	[%rd10], %r8;
	add.s64 	%rd17, %rd11, %rd14;
	ld.global.u32 	%r10, [%rd17];
	setp.eq.s32 	%p4, %r10, -1;
	@%p4 bra 	$L__BB22_6;
	st.global.u32 	[%rd10+4], %r1;
	bra.uni 	$L__BB22_7;
$L__BB22_6:
	mov.b32 	%r11, -1;
	st.global.u32 	[%rd10+4], %r11;
$L__BB22_7:
	ret;

}
	// .globl	_Z24copyDeviceVarToDeviceMemPiS_
.visible .entry _Z24copyDeviceVarToDeviceMemPiS_(
	.param .u64 .ptr .align 1 _Z24copyDeviceVarToDeviceMemPiS__param_0,
	.param .u64 .ptr .align 1 _Z24copyDeviceVarToDeviceMemPiS__param_1
)
{
	.reg .pred 	%p<2>;
	.reg .b32 	%r<4>;
	.reg .b64 	%rd<9>;

	ld.param.u64 	%rd1, [_Z24copyDeviceVarToDeviceMemPiS__param_0];
	ld.param.u64 	%rd2, [_Z24copyDeviceVarToDeviceMemPiS__param_1];
	mov.u32 	%r1, %tid.x;
	setp.ne.s32 	%p1, %r1, 0;
	@%p1 bra 	$L__BB23_2;
	cvta.to.global.u64 	%rd3, %rd1;
	cvta.to.global.u64 	%rd4, %rd2;
	ld.global.u64 	%rd5, [de_direction_as];
	cvta.to.global.u64 	%rd6, %rd5;
	ld.global.u32 	%r2, [%rd6];
	st.global.u32 	[%rd3], %r2;
	ld.global.u64 	%rd7, [de_direction_ds];
	cvta.to.global.u64 	%rd8, %rd7;
	ld.global.u32 	%r3, [%rd8];
	st.global.u32 	[%rd4], %r3;
$L__BB23_2:
	ret;

}
	// .globl	_Z17copyDeviceToArrayPiS_
.visible .entry _Z17copyDeviceToArrayPiS_(
	.param .u64 .ptr .align 1 _Z17copyDeviceToArrayPiS__param_0,
	.param .u64 .ptr .align 1 _Z17copyDeviceToArrayPiS__param_1
)
{
	.reg .pred 	%p<2>;
	.reg .b32 	%r<8>;
	.reg .b64 	%rd<14>;

	ld.param.u64 	%rd1, [_Z17copyDeviceToArrayPiS__param_0];
	ld.param.u64 	%rd2, [_Z17copyDeviceToArrayPiS__param_1];
	mov.u32 	%r2, %ctaid.x;
	mov.u32 	%r3, %ntid.x;
	mov.u32 	%r4, %tid.x;
	mad.lo.s32 	%r1, %r2, %r3, %r4;
	ld.global.u32 	%r5, [num];
	setp.ge.s32 	%p1, %r1, %r5;
	@%p1 bra 	$L__BB24_2;
	cvta.to.global.u64 	%rd3, %rd1;
	cvta.to.global.u64 	%rd4, %rd2;
	ld.global.u64 	%rd5, [de_direction_as];
	cvta.to.global.u64 	%rd6, %rd5;
	mul.wide.s32 	%rd7, %r1, 4;
	add.s64 	%rd8, %rd6, %rd7;
	ld.global.u32 	%r6, [%rd8];
	add.s64 	%rd9, %rd3, %rd7;
	st.global.u32 	[%rd9], %r6;
	ld.global.u64 	%rd10, [de_direction_ds];
	cvta.to.global.u64 	%rd11, %rd10;
	add.s64 	%rd12, %rd11, %rd7;
	ld.global.u32 	%r7, [%rd12];
	add.s64 	%rd13, %rd4, %rd7;
	st.global.u32 	[%rd13], %r7;
$L__BB24_2:
	ret;

}
	// .globl	_ZN3cub18CUB_300001_SM_10006detail11EmptyKernelIvEEvv
.visible .entry _ZN3cub18CUB_300001_SM_10006detail11EmptyKernelIvEEvv()
{


	ret;

}


// ===== COMPILED SASS (sm_100) =====

	.target	sm_100

	.elftype	@"ET_EXEC"


//--------------------- .note.nv.tkinfo           --------------------------
	.section	.note.nv.tkinfo,"",@"SHT_NOTE"
	.sectionflags	@"SHF_NOTE_NV_TKINFO"
	.tkinfo
        /*0018*/ 	.word	0x00000002
        /*0030*/ 	.string	""
        /*0030*/ 	.string	"ptxas"
        /*0030*/ 	.string	"Cuda compilation tools, release 13.0, V13.0.88"
        /*0030*/ 	.string	"Build cuda_13.0.r13.0/compiler.36424714_0"
        /*0030*/ 	.string	"-arch sm_100 -m 64 "



//--------------------- .note.nv.cuinfo           --------------------------
	.section	.note.nv.cuinfo,"",@"SHT_NOTE"
	.sectionflags	@"SHF_NOTE_NV_CUINFO"
        /*0018*/ 	.short	0x0002
        /*001a*/ 	.short	0x0064
        /*001c*/ 	.short	0x0082
	.zero		2


//--------------------- .nv.info                  --------------------------
	.section	.nv.info,"",@"SHT_CUDA_INFO"
	.align	4


	//----- nvinfo : EIATTR_REGCOUNT
	.align		4
        /*0000*/ 	.byte	0x04, 0x2f
        /*0002*/ 	.short	(.L_85 - .L_84)
	.align		4
.L_84:
        /*0004*/ 	.word	index@(_Z19copy_stack_to_arrayPiPdS_i)
        /*0008*/ 	.word	0x00000018


	//----- nvinfo : EIATTR_FRAME_SIZE
	.align		4
.L_85:
        /*000c*/ 	.byte	0x04, 0x11
        /*000e*/ 	.short	(.L_87 - .L_86)
	.align		4
.L_86:
        /*0010*/ 	.word	index@(_Z19copy_stack_to_arrayPiPdS_i)
        /*0014*/ 	.word	0x00000008


	//----- nvinfo : EIATTR_REGCOUNT
	.align		4
.L_87:
        /*0018*/ 	.byte	0x04, 0x2f
        /*001a*/ 	.short	(.L_89 - .L_88)
	.align		4
.L_88:
        /*001c*/ 	.word	index@(_Z19copy_array_to_stackPiPdi)
        /*0020*/ 	.word	0x00000004


	//----- nvinfo : EIATTR_FRAME_SIZE
	.align		4
.L_89:
        /*0024*/ 	.byte	0x04, 0x11
        /*0026*/ 	.short	(.L_91 - .L_90)
	.align		4
.L_90:
        /*0028*/ 	.word	index@(_Z19copy_array_to_stackPiPdi)
        /*002c*/ 	.word	0x00000000


	//----- nvinfo : EIATTR_REGCOUNT
	.align		4
.L_91:
        /*0030*/ 	.byte	0x04, 0x2f
        /*0032*/ 	.short	(.L_93 - .L_92)
	.align		4
.L_92:
        /*0034*/ 	.word	index@(_Z17clearStacksKernelv)
        /*0038*/ 	.word	0x00000018


	//----- nvinfo : EIATTR_FRAME_SIZE
	.align		4
.L_93:
        /*003c*/ 	.byte	0x04, 0x11
        /*003e*/ 	.short	(.L_95 - .L_94)
	.align		4
.L_94:
        /*0040*/ 	.word	index@(_Z17clearStacksKernelv)
        /*0044*/ 	.word	0x00000000


	//----- nvinfo : EIATTR_REGCOUNT
	.align		4
.L_95:
        /*0048*/ 	.byte	0x04, 0x2f
        /*004a*/ 	.short	(.L_97 - .L_96)
	.align		4
.L_96:
        /*004c*/ 	.word	index@(_Z14find_directioni)
        /*0050*/ 	.word	0x00000020


	//----- nvinfo : EIATTR_FRAME_SIZE
	.align		4
.L_97:
        /*0054*/ 	.byte	0x04, 0x11
        /*0056*/ 	.short	(.L_99 - .L_98)
	.align		4
.L_98:
        /*0058*/ 	.word	index@(_Z14find_directioni)
        /*005c*/ 	.word	0x00000000


	//----- nvinfo : EIATTR_REGCOUNT
	.align		4
.L_99:
        /*0060*/ 	.byte	0x04, 0x2f
        /*0062*/ 	.short	(.L_101 - .L_100)
	.align		4
.L_100:
        /*0064*/ 	.word	index@(_Z18checkElementKernelPiiiPb)
        /*0068*/ 	.word	0x00000008


	//----- nvinfo : EIATTR_FRAME_SIZE
	.align		4
.L_101:
        /*006c*/ 	.byte	0x04, 0x11
        /*006e*/ 	.short	(.L_103 - .L_102)
	.align		4
.L_102:
        /*0070*/ 	.word	index@(_Z18checkElementKernelPiiiPb)
        /*0074*/ 	.word	0x00000000


	//----- nvinfo : EIATTR_REGCOUNT
	.align		4
.L_103:
        /*0078*/ 	.byte	0x04, 0x2f
        /*007a*/ 	.short	(.L_105 - .L_104)
	.align		4
.L_104:
        /*007c*/ 	.word	index@(_Z10iscriticlev)
        /*0080*/ 	.word	0x00000014


	//----- nvinfo : EIATTR_FRAME_SIZE
	.align		4
.L_105:
        /*0084*/ 	.byte	0x04, 0x11
        /*0086*/ 	.short	(.L_107 - .L_106)
	.align		4
.L_106:
        /*0088*/ 	.word	index@(_Z10iscriticlev)
        /*008c*/ 	.word	0x00000000


	//----- nvinfo : EIATTR_REGCOUNT
	.align		4
.L_107:
        /*0090*/ 	.byte	0x04, 0x2f
        /*0092*/ 	.short	(.L_109 - .L_108)
	.align		4
.L_108:
        /*0094*/ 	.word	index@(_Z21get_wrong_index_path1i)
        /*0098*/ 	.word	0x00000016


	//----- nvinfo : EIATTR_FRAME_SIZE
	.align		4
.L_109:
        /*009c*/ 	.byte	0x04, 0x11
        /*009e*/ 	.short	(.L_111 - .L_110)
	.align		4
.L_110:
        /*00a0*/ 	.word	index@(_Z21get_wrong_index_path1i)
        /*00a4*/ 	.word	0x00000000


	//----- nvinfo : EIATTR_REGCOUNT
	.align		4
.L_111:
        /*00a8*/ 	.byte	0x04, 0x2f
        /*00aa*/ 	.short	(.L_113 - .L_112)
	.align		4
.L_112:
        /*00ac*/ 	.word	index@(_Z16freeDeviceMemoryv)
        /*00b0*/ 	.word	0x00000018


	//----- nvinfo : EIATTR_FRAME_SIZE
	.align		4
.L_113:
        /*00b4*/ 	.byte	0x04, 0x11
        /*00b6*/ 	.short	(.L_115 - .L_114)
	.align		4
.L_114:
        /*00b8*/ 	.word	index@(_Z16freeDeviceMemoryv)
        /*00bc*/ 	.word	0x00000000


	//----- nvinfo : EIATTR_REGCOUNT
	.align		4
.L_115:
        /*00c0*/ 	.byte	0x04, 0x2f
        /*00c2*/ 	.short	(.L_117 - .L_116)
	.align		4
.L_116:
        /*00c4*/ 	.word	index@(_Z17freeDeviceMemory1v)
        /*00c8*/ 	.word	0x00000018


	//----- nvinfo : EIATTR_FRAME_SIZE
	.align		4
.L_117:
        /*00cc*/ 	.byte	0x04, 0x11
        /*00ce*/ 	.short	(.L_119 - .L_118)
	.align		4
.L_118:
        /*00d0*/ 	.word	index@(_Z17freeDeviceMemory1v)
        /*00d4*/ 	.word	0x00000000


	//----- nvinfo : EIATTR_REGCOUNT
	.align		4
.L_119:
        /*00d8*/ 	.byte	0x04, 0x2f
        /*00da*/ 	.short	(.L_121 - .L_120)
	.align		4
.L_120:
        /*00dc*/ 	.word	index@(_Z16computeAdjacencyv)
        /*00e0*/ 	.word	0x0000001e


	//----- nvinfo : EIATTR_FRAME_SIZE
	.align		4
.L_121:
        /*00e4*/ 	.byte	0x04, 0x11
        /*00e6*/ 	.short	(.L_123 - .L_122)
	.align		4
.L_122:
        /*00e8*/ 	.word	index@(_Z16computeAdjacencyv)
        /*00ec*/ 	.word	0x00000000


	//----- nvinfo : EIATTR_REGCOUNT
	.align		4
.L_123:
        /*00f0*/ 	.byte	0x04, 0x2f
        /*00f2*/ 	.short	(.L_125 - .L_124)
	.align		4
.L_124:
        /*00f4*/ 	.word	index@(_Z20allocateDeviceMemoryv)
        /*00f8*/ 	.word	0x00000018


	//----- nvinfo : EIATTR_FRAME_SIZE
	.align		4
.L_125:
        /*00fc*/ 	.byte	0x04, 0x11
        /*00fe*/ 	.short	(.L_127 - .L_126)
	.align		4
.L_126:
        /*0100*/ 	.word	index@(_Z20allocateDeviceMemoryv)
        /*0104*/ 	.word	0x00000000


	//----- nvinfo : EIATTR_REGCOUNT
	.align		4
.L_127:
        /*0108*/ 	.byte	0x04, 0x2f
        /*010a*/ 	.short	(.L_129 - .L_128)
	.align		4
.L_128:
        /*010c*/ 	.word	index@(_Z17clearStacksKernel13LockFreeStackIdE)
        /*0110*/ 	.word	0x00000018


	//----- nvinfo : EIATTR_FRAME_SIZE
	.align		4
.L_129:
        /*0114*/ 	.byte	0x04, 0x11
        /*0116*/ 	.short	(.L_131 - .L_130)
	.align		4
.L_130:
        /*0118*/ 	.word	index@(_Z17clearStacksKernel13LockFreeStackIdE)
        /*011c*/ 	.word	0x00000000


	//----- nvinfo : EIATTR_REGCOUNT
	.align		4
.L_131:
        /*0120*/ 	.byte	0x04, 0x2f
        /*0122*/ 	.short	(.L_133 - .L_132)
	.align		4
.L_132:
        /*0124*/ 	.word	index@(_Z18fix_maxi_critical1ii)
        /*0128*/ 	.word	0x0000001b


	//----- nvinfo : EIATTR_FRAME_SIZE
	.align		4
.L_133:
        /*012c*/ 	.byte	0x04, 0x11
        /*012e*/ 	.short	(.L_135 - .L_134)
	.align		4
.L_134:
        /*0130*/ 	.word	index@(_Z18fix_maxi_critical1ii)
        /*0134*/ 	.word	0x00000000


	//----- nvinfo : EIATTR_REGCOUNT
	.align		4
.L_135:
        /*0138*/ 	.byte	0x04, 0x2f
        /*013a*/ 	.short	(.L_137 - .L_136)
	.align		4
.L_136:
        /*013c*/ 	.word	index@(_Z18fix_maxi_critical5i)
        /*0140*/ 	.word	0x00000020


	//----- nvinfo : EIATTR_FRAME_SIZE
	.align		4
.L_137:
        /*0144*/ 	.byte	0x04, 0x11
        /*0146*/ 	.short	(.L_139 - .L_138)
	.align		4
.L_138:
        /*0148*/ 	.word	index@(_Z18fix_maxi_critical5i)
        /*014c*/ 	.word	0x00000000


	//----- nvinfo : EIATTR_REGCOUNT
	.align		4
.L_139:
        /*0150*/ 	.byte	0x04, 0x2f
        /*0152*/ 	.short	(.L_141 - .L_140)
	.align		4
.L_140:
        /*0154*/ 	.word	index@(_Z18fix_maxi_critical2ii)
        /*0158*/ 	.word	0x0000001e


	//----- nvinfo : EIATTR_FRAME_SIZE
	.align		4
.L_141:
        /*015c*/ 	.byte	0x04, 0x11
        /*015e*/ 	.short	(.L_143 - .L_142)
	.align		4
.L_142:
        /*0160*/ 	.word	index@(_Z18fix_maxi_critical2ii)
        /*0164*/ 	.word	0x00000000


	//----- nvinfo : EIATTR_REGCOUNT
	.align		4
.L_143:
        /*0168*/ 	.byte	0x04, 0x2f
        /*016a*/ 	.short	(.L_145 - .L_144)
	.align		4
.L_144:
        /*016c*/ 	.word	index@(_Z16initializeKerneld)
        /*0170*/ 	.word	0x00000018


	//----- nvinfo : EIATTR_FRAME_SIZE
	.align		4
.L_145:
        /*0174*/ 	.byte	0x04, 0x11
        /*0176*/ 	.short	(.L_147 - .L_146)
	.align		4
.L_146:
        /*0178*/ 	.word	index@(_Z16initializeKerneld)
        /*017c*/ 	.word	0x00000000


	//----- nvinfo : EIATTR_REGCOUNT
	.align		4
.L_147:
        /*0180*/ 	.byte	0x04, 0x2f
        /*0182*/ 	.short	(.L_149 - .L_148)
	.align		4
.L_148:
        /*0184*/ 	.word	index@(_Z17initializeKernel1d)
        /*0188*/ 	.word	0x0000000a


	//----- nvinfo : EIATTR_FRAME_SIZE
	.align		4
.L_149:
        /*018c*/ 	.byte	0x04, 0x11
        /*018e*/ 	.short	(.L_151 - .L_150)
	.align		4
.L_150:
        /*0190*/ 	.word	index@(_Z17initializeKernel1d)
        /*0194*/ 	.word	0x00000000


	//----- nvinfo : EIATTR_REGCOUNT
	.align		4
.L_151:
        /*0198*/ 	.byte	0x04, 0x2f
        /*019a*/ 	.short	(.L_153 - .L_152)
	.align		4
.L_152:
        /*019c*/ 	.word	index@(_Z9fixpath11i)
        /*01a0*/ 	.word	0x00000020


	//----- nvinfo : EIATTR_FRAME_SIZE
	.align		4
.L_153:
        /*01a4*/ 	.byte	0x04, 0x11
        /*01a6*/ 	.short	(.L_155 - .L_154)
	.align		4
.L_154:
        /*01a8*/ 	.word	index@(_Z9fixpath11i)
        /*01ac*/ 	.word	0x00000000


	//----- nvinfo : EIATTR_REGCOUNT
	.align		4
.L_155:
        /*01b0*/ 	.byte	0x04, 0x2f
        /*01b2*/ 	.short	(.L_157 - .L_156)
	.align		4
.L_156:
        /*01b4*/ 	.word	index@(_Z17initialize2DArrayPPdPii)
        /*01b8*/ 	.word	0x0000000c


	//----- nvinfo : EIATTR_FRAME_SIZE
	.align		4
.L_157:
        /*01bc*/ 	.byte	0x04, 0x11
        /*01be*/ 	.short	(.L_159 - .L_158)
	.align		4
.L_158:
        /*01c0*/ 	.word	index@(_Z17initialize2DArrayPPdPii)
        /*01c4*/ 	.word	0x00000000


	//----- nvinfo : EIATTR_REGCOUNT
	.align		4
.L_159:
        /*01c8*/ 	.byte	0x04, 0x2f
        /*01ca*/ 	.short	(.L_161 - .L_160)
	.align		4
.L_160:
        /*01cc*/ 	.word	index@(_Z16applyDeltaBufferv)
        /*01d0*/ 	.word	0x00000018


	//----- nvinfo : EIATTR_FRAME_SIZE
	.align		4
.L_161:
        /*01d4*/ 	.byte	0x04, 0x11
        /*01d6*/ 	.short	(.L_163 - .L_162)
	.align		4
.L_162:
        /*01d8*/ 	.word	index@(_Z16applyDeltaBufferv)
        /*01dc*/ 	.word	0x00000000


	//----- nvinfo : EIATTR_REGCOUNT
	.align		4
.L_163:
        /*01e0*/ 	.byte	0x04, 0x2f
        /*01e2*/ 	.short	(.L_165 - .L_164)
	.align		4
.L_164:
        /*01e4*/ 	.word	index@(_Z17applyDeltaBuffer1v)
        /*01e8*/ 	.word	0x0000000c


	//----- nvinfo : EIATTR_FRAME_SIZE
	.align		4
.L_165:
        /*01ec*/ 	.byte	0x04, 0x11
        /*01ee*/ 	.short	(.L_167 - .L_166)
	.align		4
.L_166:
        /*01f0*/ 	.word	index@(_Z17applyDeltaBuffer1v)
        /*01f4*/ 	.word	0x00000000


	//----- nvinfo : EIATTR_REGCOUNT
	.align		4
.L_167:
        /*01f8*/ 	.byte	0x04, 0x2f
        /*01fa*/ 	.short	(.L_169 - .L_168)
	.align		4
.L_168:
        /*01fc*/ 	.word	index@(_Z8getlabelPiS_i)
        /*0200*/ 	.word	0x00000020


	//----- nvinfo : EIATTR_FRAME_SIZE
	.align		4
.L_169:
        /*0204*/ 	.byte	0x04, 0x11
        /*0206*/ 	.short	(.L_171 - .L_170)
	.align		4
.L_170:
        /*0208*/ 	.word	index@(_Z8getlabelPiS_i)
        /*020c*/ 	.word	0x00000000


	//----- nvinfo : EIATTR_REGCOUNT
	.align		4
.L_171:
        /*0210*/ 	.byte	0x04, 0x2f
        /*0212*/ 	.short	(.L_173 - .L_172)
	.align		4
.L_172:
        /*0214*/ 	.word	index@(_Z19initializeWithIndexii)
        /*0218*/ 	.word	0x00000018


	//----- nvinfo : EIATTR_FRAME_SIZE
	.align		4
.L_173:
        /*021c*/ 	.byte	0x04, 0x11
        /*021e*/ 	.short	(.L_175 - .L_174)
	.align		4
.L_174:
        /*0220*/ 	.word	index@(_Z19initializeWithIndexii)
        /*0224*/ 	.word	0x00000000


	//----- nvinfo : EIATTR_REGCOUNT
	.align		4
.L_175:
        /*0228*/ 	.byte	0x04, 0x2f
        /*022a*/ 	.short	(.L_177 - .L_176)
	.align		4
.L_176:
        /*022c*/ 	.word	index@(_Z24copyDeviceVarToDeviceMemPiS_)
        /*0230*/ 	.word	0x00000010


	//----- nvinfo : EIATTR_FRAME_SIZE
	.align		4
.L_177:
        /*0234*/ 	.byte	0x04, 0x11
        /*0236*/ 	.short	(.L_179 - .L_178)
	.align		4
.L_178:
        /*0238*/ 	.word	index@(_Z24copyDeviceVarToDeviceMemPiS_)
        /*023c*/ 	.word	0x00000000


	//----- nvinfo : EIATTR_REGCOUNT
	.align		4
.L_179:
        /*0240*/ 	.byte	0x04, 0x2f
        /*0242*/ 	.short	(.L_181 - .L_180)
	.align		4
.L_180:
        /*0244*/ 	.word	index@(_Z17copyDeviceToArrayPiS_)
        /*0248*/ 	.word	0x00000012


	//----- nvinfo : EIATTR_FRAME_SIZE
	.align		4
.L_181:
        /*024c*/ 	.byte	0x04, 0x11
        /*024e*/ 	.short	(.L_183 - .L_182)
	.align		4
.L_182:
        /*0250*/ 	.word	index@(_Z17copyDeviceToArrayPiS_)
        /*0254*/ 	.word	0x00000000


	//----- nvinfo : EIATTR_REGCOUNT
	.align		4
.L_183:
        /*0258*/ 	.byte	0x04, 0x2f
        /*025a*/ 	.short	(.L_185 - .L_184)
	.align		4
.L_184:
        /*025c*/ 	.word	index@(_ZN3cub18CUB_300001_SM_10006detail11EmptyKernelIvEEvv)
        /*0260*/ 	.word	0x00000004


	//----- nvinfo : EIATTR_FRAME_SIZE
	.align		4
.L_185:
        /*0264*/ 	.byte	0x04, 0x11
        /*0266*/ 	.short	(.L_187 - .L_186)
	.align		4
.L_186:
        /*0268*/ 	.word	index@(_ZN3cub18CUB_300001_SM_10006detail11EmptyKernelIvEEvv)
        /*026c*/ 	.word	0x00000000


	//----- nvinfo : EIATTR_MIN_STACK_SIZE
	.align		4
.L_187:
        /*0270*/ 	.byte	0x04, 0x12
        /*0272*/ 	.short	(.L_189 - .L_188)
	.align		4
.L_188:
        /*0274*/ 	.word	index@(_ZN3cub18CUB_300001_SM_10006detail11EmptyKernelIvEEvv)
        /*0278*/ 	.word	0x00000000


	//----- nvinfo : EIATTR_MIN_STACK_SIZE
	.align		4
.L_189:
        /*027c*/ 	.byte	0x04, 0x12
        /*027e*/ 	.short	(.L_191 - .L_190)
	.align		4
.L_190:
        /*0280*/ 	.word	index@(_Z17copyDeviceToArrayPiS_)
        /*0284*/ 	.word	0x00000000


	//----- nvinfo : EIATTR_MIN_STACK_SIZE
	.align		4
.L_191:
        /*0288*/ 	.byte	0x04, 0x12
        /*028a*/ 	.short	(.L_193 - .L_192)
	.align		4
.L_192:
        /*028c*/ 	.word	index@(_Z24copyDeviceVarToDeviceMemPiS_)
        /*0290*/ 	.word	0x00000000


	//----- nvinfo : EIATTR_MIN_STACK_SIZE
	.align		4
.L_193:
        /*0294*/ 	.byte	0x04, 0x12
        /*0296*/ 	.short	(.L_195 - .L_194)
	.align		4
.L_194:
        /*0298*/ 	.word	index@(_Z19initializeWithIndexii)
        /*029c*/ 	.word	0x00000000


	//----- nvinfo : EIATTR_MIN_STACK_SIZE
	.align		4
.L_195:
        /*02a0*/ 	.byte	0x04, 0x12
        /*02a2*/ 	.short	(.L_197 - .L_196)
	.align		4
.L_196:
        /*02a4*/ 	.word	index@(_Z8getlabelPiS_i)
        /*02a8*/ 	.word	0x00000000


	//----- nvinfo : EIATTR_MIN_STACK_SIZE
	.align		4
.L_197:
        /*02ac*/ 	.byte	0x04, 0x12
        /*02ae*/ 	.short	(.L_199 - .L_198)
	.align		4
.L_198:
        /*02b0*/ 	.word	index@(_Z17applyDeltaBuffer1v)
        /*02b4*/ 	.word	0x00000000


	//----- nvinfo : EIATTR_MIN_STACK_SIZE
	.align		4
.L_199:
        /*02b8*/ 	.byte	0x04, 0x12
        /*02ba*/ 	.short	(.L_201 - .L_200)
	.align		4
.L_200:
        /*02bc*/ 	.word	index@(_Z16applyDeltaBufferv)
        /*02c0*/ 	.word	0x00000000


	//----- nvinfo : EIATTR_MIN_STACK_SIZE
	.align		4
.L_201:
        /*02c4*/ 	.byte	0x04, 0x12
        /*02c6*/ 	.short	(.L_203 - .L_202)
	.align		4
.L_202:
        /*02c8*/ 	.word	index@(_Z17initialize2DArrayPPdPii)
        /*02cc*/ 	.word	0x00000000


	//----- nvinfo : EIATTR_MIN_STACK_SIZE
	.align		4
.L_203:
        /*02d0*/ 	.byte	0x04, 0x12
        /*02d2*/ 	.short	(.L_205 - .L_204)
	.align		4
.L_204:
        /*02d4*/ 	.word	index@(_Z9fixpath11i)
        /*02d8*/ 	.word	0x00000000


	//----- nvinfo : EIATTR_MIN_STACK_SIZE
	.align		4
.L_205:
        /*02dc*/ 	.byte	0x04, 0x12
        /*02de*/ 	.short	(.L_207 - .L_206)
	.align		4
.L_206:
        /*02e0*/ 	.word	index@(_Z17initializeKernel1d)
        /*02e4*/ 	.word	0x00000000


	//----- nvinfo : EIATTR_MIN_STACK_SIZE
	.align		4
.L_207:
        /*02e8*/ 	.byte	0x04, 0x12
        /*02ea*/ 	.short	(.L_209 - .L_208)
	.align		4
.L_208:
        /*02ec*/ 	.word	index@(_Z16initializeKerneld)
        /*02f0*/ 	.word	0x00000000


	//----- nvinfo : EIATTR_MIN_STACK_SIZE
	.align		4
.L_209:
        /*02f4*/ 	.byte	0x04, 0x12
        /*02f6*/ 	.short	(.L_211 - .L_210)
	.align		4
.L_210:
        /*02f8*/ 	.word	index@(_Z18fix_maxi_critical2ii)
        /*02fc*/ 	.word	0x00000000


	//----- nvinfo : EIATTR_MIN_STACK_SIZE
	.align		4
.L_211:
        /*0300*/ 	.byte	0x04, 0x12
        /*0302*/ 	.short	(.L_213 - .L_212)
	.align		4
.L_212:
        /*0304*/ 	.word	index@(_Z18fix_maxi_critical5i)
        /*0308*/ 	.word	0x00000000


	//----- nvinfo : EIATTR_MIN_STACK_SIZE
	.align		4
.L_213:
        /*030c*/ 	.byte	0x04, 0x12
        /*030e*/ 	.short	(.L_215 - .L_214)
	.align		4
.L_214:
        /*0310*/ 	.word	index@(_Z18fix_maxi_critical1ii)
        /*0314*/ 	.word	0x00000000


	//----- nvinfo : EIATTR_MIN_STACK_SIZE
	.align		4
.L_215:
        /*0318*/ 	.byte	0x04, 0x12
        /*031a*/ 	.short	(.L_217 - .L_216)
	.align		4
.L_216:
        /*031c*/ 	.word	index@(_Z17clearStacksKernel13LockFreeStackIdE)
        /*0320*/ 	.word	0x00000000


	//----- nvinfo : EIATTR_MIN_STACK_SIZE
	.align		4
.L_217:
        /*0324*/ 	.byte	0x04, 0x12
        /*0326*/ 	.short	(.L_219 - .L_218)
	.align		4
.L_218:
        /*0328*/ 	.word	index@(_Z20allocateDeviceMemoryv)
        /*032c*/ 	.word	0x00000000


	//----- nvinfo : EIATTR_MIN_STACK_SIZE
	.align		4
.L_219:
        /*0330*/ 	.byte	0x04, 0x12
        /*0332*/ 	.short	(.L_221 - .L_220)
	.align		4
.L_220:
        /*0334*/ 	.word	index@(_Z16computeAdjacencyv)
        /*0338*/ 	.word	0x00000000


	//----- nvinfo : EIATTR_MIN_STACK_SIZE
	.align		4
.L_221:
        /*033c*/ 	.byte	0x04, 0x12
        /*033e*/ 	.short	(.L_223 - .L_222)
	.align		4
.L_222:
        /*0340*/ 	.word	index@(_Z17freeDeviceMemory1v)
        /*0344*/ 	.word	0x00000000


	//----- nvinfo : EIATTR_MIN_STACK_SIZE
	.align		4
.L_223:
        /*0348*/ 	.byte	0x04, 0x12
        /*034a*/ 	.short	(.L_225 - .L_224)
	.align		4
.L_224:
        /*034c*/ 	.word	index@(_Z16freeDeviceMemoryv)
        /*0350*/ 	.word	0x00000000


	//----- nvinfo : EIATTR_MIN_STACK_SIZE
	.align		4
.L_225:
        /*0354*/ 	.byte	0x04, 0x12
        /*0356*/ 	.short	(.L_227 - .L_226)
	.align		4
.L_226:
        /*0358*/ 	.word	index@(_Z21get_wrong_index_path1i)
        /*035c*/ 	.word	0x00000000


	//----- nvinfo : EIATTR_MIN_STACK_SIZE
	.align		4
.L_227:
        /*0360*/ 	.byte	0x04, 0x12
        /*0362*/ 	.short	(.L_229 - .L_228)
	.align		4
.L_228:
        /*0364*/ 	.word	index@(_Z10iscriticlev)
        /*0368*/ 	.word	0x00000000


	//----- nvinfo : EIATTR_MIN_STACK_SIZE
	.align		4
.L_229:
        /*036c*/ 	.byte	0x04, 0x12
        /*036e*/ 	.short	(.L_231 - .L_230)
	.align		4
.L_230:
        /*0370*/ 	.word	index@(_Z18checkElementKernelPiiiPb)
        /*0374*/ 	.word	0x00000000


	//----- nvinfo : EIATTR_MIN_STACK_SIZE
	.align		4
.L_231:
        /*0378*/ 	.byte	0x04, 0x12
        /*037a*/ 	.short	(.L_233 - .L_232)
	.align		4
.L_232:
        /*037c*/ 	.word	index@(_Z14find_directioni)
        /*0380*/ 	.word	0x00000000


	//----- nvinfo : EIATTR_MIN_STACK_SIZE
	.align		4
.L_233:
        /*0384*/ 	.byte	0x04, 0x12
        /*0386*/ 	.short	(.L_235 - .L_234)
	.align		4
.L_234:
        /*0388*/ 	.word	index@(_Z17clearStacksKernelv)
        /*038c*/ 	.word	0x00000000


	//----- nvinfo : EIATTR_MIN_STACK_SIZE
	.align		4
.L_235:
        /*0390*/ 	.byte	0x04, 0x12
        /*0392*/ 	.short	(.L_237 - .L_236)
	.align		4
.L_236:
        /*0394*/ 	.word	index@(_Z19copy_array_to_stackPiPdi)
        /*0398*/ 	.word	0x00000000


	//----- nvinfo : EIATTR_MIN_STACK_SIZE
	.align		4
.L_237:
        /*039c*/ 	.byte	0x04, 0x12
        /*039e*/ 	.short	(.L_239 - .L_238)
	.align		4
.L_238:
        /*03a0*/ 	.word	index@(_Z19copy_stack_to_arrayPiPdS_i)
        /*03a4*/ 	.word	0x00000008
.L_239:


//--------------------- .nv.compat                --------------------------
	.section	.nv.compat,"",@"SHT_CUDA_COMPAT_INFO"
	.align	4
        /*0000*/ 	.byte	0x02, 0x09, 0x00, 0x00, 0x02, 0x02, 0x01, 0x00, 0x02, 0x05, 0x05, 0x00, 0x03, 0x07, 0x01, 0x01
        /*0010*/ 	.byte	0x02, 0x03, 0x00, 0x00, 0x02, 0x06, 0x01, 0x00, 0x04, 0x0b, 0x08, 0x00, 0x01, 0x00, 0x00, 0x00
        /*0020*/ 	.byte	0x00, 0x00, 0x00, 0x00


//--------------------- .nv.info._ZN3cub18CUB_300001_SM_10006detail11EmptyKernelIvEEvv --------------------------
	.section	.nv.info._ZN3cub18CUB_300001_SM_10006detail11EmptyKernelIvEEvv,"",@"SHT_CUDA_INFO"
	.sectionflags	@""
	.align	4


	//----- nvinfo : EIATTR_CUDA_API_VERSION
	.align		4
        /*0000*/ 	.byte	0x04, 0x37
        /*0002*/ 	.short	(.L_241 - .L_240)
.L_240:
        /*0004*/ 	.word	0x00000082


	//----- nvinfo : EIATTR_SPARSE_MMA_MASK
	.align		4
.L_241:
        /*0008*/ 	.byte	0x03, 0x50
        /*000a*/ 	.short	0x0000


	//----- nvinfo : EIATTR_MAXREG_COUNT
	.align		4
        /*000c*/ 	.byte	0x03, 0x1b
        /*000e*/ 	.short	0x00ff


	//----- nvinfo : EIATTR_MERCURY_ISA_VERSION
	.align		4
        /*0010*/ 	.byte	0x03, 0x5f
        /*0012*/ 	.short	0x0101


	//----- nvinfo : EIATTR_VRC_CTA_INIT_COUNT
	.align		4
        /*0014*/ 	.byte	0x02, 0x4a
	.zero		1
	.zero		1


	//----- nvinfo : EIATTR_EXIT_INSTR_OFFSETS
	.align		4
        /*0018*/ 	.byte	0x04, 0x1c
        /*001a*/ 	.short	(.L_243 - .L_242)


	//   ....[0]....
.L_242:
        /*001c*/ 	.word	0x00000010


	//----- nvinfo : EIATTR_SW_WAR
	.align		4
.L_243:
        /*0020*/ 	.byte	0x04, 0x36
        /*0022*/ 	.short	(.L_245 - .L_244)
.L_244:
        /*0024*/ 	.word	0x00000008
.L_245:


//--------------------- .nv.info._Z17copyDeviceToArrayPiS_ --------------------------
	.section	.nv.info._Z17copyDeviceToArrayPiS_,"",@"SHT_CUDA_INFO"
	.sectionflags	@""
	.align	4


	//----- nvinfo : EIATTR_CUDA_API_VERSION
	.align		4
        /*0000*/ 	.byte	0x04, 0x37
        /*0002*/ 	.short	(.L_247 - .L_246)
.L_246:
        /*0004*/ 	.word	0x00000082


	//----- nvinfo : EIATTR_KPARAM_INFO
	.align		4
.L_247:
        /*0008*/ 	.byte	0x04, 0x17
        /*000a*/ 	.short	(.L_249 - .L_248)
.L_248:
        /*000c*/ 	.word	0x00000000
        /*0010*/ 	.short	0x0001
        /*0012*/ 	.short	0x0008
        /*0014*/ 	.byte	0x00, 0xf5, 0x21, 0x00


	//----- nvinfo : EIATTR_KPARAM_INFO
	.align		4
.L_249:
        /*0018*/ 	.byte	0x04, 0x17
        /*001a*/ 	.short	(.L_251 - .L_250)
.L_250:
        /*001c*/ 	.word	0x00000000
        /*0020*/ 	.short	0x0000
        /*0022*/ 	.short	0x0000
        /*0024*/ 	.byte	0x00, 0xf5, 0x21, 0x00


	//----- nvinfo : EIATTR_SPARSE_MMA_MASK
	.align		4
.L_251:
        /*0028*/ 	.byte	0x03, 0x50
        /*002a*/ 	.short	0x0000


	//----- nvinfo : EIATTR_MAXREG_COUNT
	.align		4
        /*002c*/ 	.byte	0x03, 0x1b
        /*002e*/ 	.short	0x00ff


	//----- nvinfo : EIATTR_MERCURY_ISA_VERSION
	.align		4
        /*0030*/ 	.byte	0x03, 0x5f
        /*0032*/ 	.short	0x0101


	//----- nvinfo : EIATTR_VRC_CTA_INIT_COUNT
	.align		4
        /*0034*/ 	.byte	0x02, 0x4a
	.zero		1
	.zero		1


	//----- nvinfo : EIATTR_EXIT_INSTR_OFFSETS
	.align		4
        /*0038*/ 	.byte	0x04, 0x1c
        /*003a*/ 	.short	(.L_253 - .L_252)


	//   ....[0]....
.L_252:
        /*003c*/ 	.word	0x00000090


	//   ....[1]....
        /*0040*/ 	.word	0x00000180


	//----- nvinfo : EIATTR_CBANK_PARAM_SIZE
	.align		4
.L_253:
        /*0044*/ 	.byte	0x03, 0x19
        /*0046*/ 	.short	0x0010


	//----- nvinfo : EIATTR_PARAM_CBANK
	.align		4
        /*0048*/ 	.byte	0x04, 0x0a
        /*004a*/ 	.short	(.L_255 - .L_254)
	.align		4
.L_254:
        /*004c*/ 	.word	index@(.nv.constant0._Z17copyDeviceToArrayPiS_)
        /*0050*/ 	.short	0x0380
        /*0052*/ 	.short	0x0010


	//----- nvinfo : EIATTR_SW_WAR
	.align		4
.L_255:
        /*0054*/ 	.byte	0x04, 0x36
        /*0056*/ 	.short	(.L_257 - .L_256)
.L_256:
        /*0058*/ 	.word	0x00000008
.L_257:


//--------------------- .nv.info._Z24copyDeviceVarToDeviceMemPiS_ --------------------------
	.section	.nv.info._Z24copyDeviceVarToDeviceMemPiS_,"",@"SHT_CUDA_INFO"
	.sectionflags	@""
	.align	4


	//----- nvinfo : EIATTR_CUDA_API_VERSION
	.align		4
        /*0000*/ 	.byte	0x04, 0x37
        /*0002*/ 	.short	(.L_259 - .L_258)
.L_258:
        /*0004*/ 	.word	0x00000082


	//----- nvinfo : EIATTR_KPARAM_INFO
	.align		4
.L_259:
        /*0008*/ 	.byte	0x04, 0x17
        /*000a*/ 	.short	(.L_261 - .L_260)
.L_260:
        /*000c*/ 	.word	0x00000000
        /*0010*/ 	.short	0x0001
        /*0012*/ 	.short	0x0008
        /*0014*/ 	.byte	0x00, 0xf5, 0x21, 0x00


	//----- nvinfo : EIATTR_KPARAM_INFO
	.align		4
.L_261:
        /*0018*/ 	.byte	0x04, 0x17
        /*001a*/ 	.short	(.L_263 - .L_262)
.L_262:
        /*001c*/ 	.word	0x00000000
        /*0020*/ 	.short	0x0000
        /*0022*/ 	.short	0x0000
        /*0024*/ 	.byte	0x00, 0xf5, 0x21, 0x00


	//----- nvinfo : EIATTR_SPARSE_MMA_MASK
	.align		4
.L_263:
        /*0028*/ 	.byte	0x03, 0x50
        /*002a*/ 	.short	0x0000


	//----- nvinfo : EIATTR_MAXREG_COUNT
	.align		4
        /*002c*/ 	.byte	0x03, 0x1b
        /*002e*/ 	.short	0x00ff


	//----- nvinfo : EIATTR_MERCURY_ISA_VERSION
	.align		4
        /*0030*/ 	.byte	0x03, 0x5f
        /*0032*/ 	.short	0x0101


	//----- nvinfo : EIATTR_VRC_CTA_INIT_COUNT
	.align		4
        /*0034*/ 	.byte	0x02, 0x4a
	.zero		1
	.zero		1


	//----- nvinfo : EIATTR_EXIT_INSTR_OFFSETS
	.align		4
        /*0038*/ 	.byte	0x04, 0x1c
        /*003a*/ 	.short	(.L_265 - .L_264)


	//   ....[0]....
.L_264:
        /*003c*/ 	.word	0x00000030


	//   ....[1]....
        /*0040*/ 	.word	0x000000f0


	//----- nvinfo : EIATTR_CBANK_PARAM_SIZE
	.align		4
.L_265:
        /*0044*/ 	.byte	0x03, 0x19
        /*0046*/ 	.short	0x0010


	//----- nvinfo : EIATTR_PARAM_CBANK
	.align		4
        /*0048*/ 	.byte	0x04, 0x0a
        /*004a*/ 	.short	(.L_267 - .L_266)
	.align		4
.L_266:
        /*004c*/ 	.word	index@(.nv.constant0._Z24copyDeviceVarToDeviceMemPiS_)
        /*0050*/ 	.short	0x0380
        /*0052*/ 	.short	0x0010


	//----- nvinfo : EIATTR_SW_WAR
	.align		4
.L_267:
        /*0054*/ 	.byte	0x04, 0x36
        /*0056*/ 	.short	(.L_269 - .L_268)
.L_268:
        /*0058*/ 	.word	0x00000008
.L_269:


//--------------------- .nv.info._Z19initializeWithIndexii --------------------------
	.section	.nv.info._Z19initializeWithIndexii,"",@"SHT_CUDA_INFO"
	.sectionflags	@""
	.align	4


	//----- nvinfo : EIATTR_CUDA_API_VERSION
	.align		4
        /*0000*/ 	.byte	0x04, 0x37
        /*0002*/ 	.short	(.L_271 - .L_270)
.L_270:
        /*0004*/ 	.word	0x00000082


	//----- nvinfo : EIATTR_KPARAM_INFO
	.align		4
.L_271:
        /*0008*/ 	.byte	0x04, 0x17
        /*000a*/ 	.short	(.L_273 - .L_272)
.L_272:
        /*000c*/ 	.word	0x00000000
        /*0010*/ 	.short	0x0001
        /*0012*/ 	.short	0x0004
        /*0014*/ 	.byte	0x00, 0xf0, 0x11, 0x00


	//----- nvinfo : EIATTR_KPARAM_INFO
	.align		4
.L_273:
        /*0018*/ 	.byte	0x04, 0x17
        /*001a*/ 	.short	(.L_275 - .L_274)
.L_274:
        /*001c*/ 	.word	0x00000000
        /*0020*/ 	.short	0x0000
        /*0022*/ 	.short	0x0000
        /*0024*/ 	.byte	0x00, 0xf0, 0x11, 0x00


	//----- nvinfo : EIATTR_SPARSE_MMA_MASK
	.align		4
.L_275:
        /*0028*/ 	.byte	0x03, 0x50
        /*002a*/ 	.short	0x0000


	//----- nvinfo : EIATTR_MAXREG_COUNT
	.align		4
        /*002c*/ 	.byte	0x03, 0x1b
        /*002e*/ 	.short	0x00ff


	//----- nvinfo : EIATTR_MERCURY_ISA_VERSION
	.align		4
        /*0030*/ 	.byte	0x03, 0x5f
        /*0032*/ 	.short	0x0101


	//----- nvinfo : EIATTR_VRC_CTA_INIT_COUNT
	.align		4
        /*0034*/ 	.byte	0x02, 0x4a
	.zero		1
	.zero		1


	//----- nvinfo : EIATTR_EXIT_INSTR_OFFSETS
	.align		4
        /*0038*/ 	.byte	0x04, 0x1c
        /*003a*/ 	.short	(.L_277 - .L_276)


	//   ....[0]....
.L_276:
        /*003c*/ 	.word	0x00000070


	//   ....[1]....
        /*0040*/ 	.word	0x00000220


	//   ....[2]....
        /*0044*/ 	.word	0x00000250


	//----- nvinfo : EIATTR_CBANK_PARAM_SIZE
	.align		4
.L_277:
        /*0048*/ 	.byte	0x03, 0x19
        /*004a*/ 	.short	0x0008


	//----- nvinfo : EIATTR_PARAM_CBANK
	.align		4
        /*004c*/ 	.byte	0x04, 0x0a
        /*004e*/ 	.short	(.L_279 - .L_278)
	.align		4
.L_278:
        /*0050*/ 	.word	index@(.nv.constant0._Z19initializeWithIndexii)
        /*0054*/ 	.short	0x0380
        /*0056*/ 	.short	0x0008


	//----- nvinfo : EIATTR_SW_WAR
	.align		4
.L_279:
        /*0058*/ 	.byte	0x04, 0x36
        /*005a*/ 	.short	(.L_281 - .L_280)
.L_280:
        /*005c*/ 	.word	0x00000008
.L_281:


//--------------------- .nv.info._Z8getlabelPiS_i --------------------------
	.section	.nv.info._Z8getlabelPiS_i,"",@"SHT_CUDA_INFO"
	.sectionflags	@""
	.align	4


	//----- nvinfo : EIATTR_CUDA_API_VERSION
	.align		4
        /*0000*/ 	.byte	0x04, 0x37
        /*0002*/ 	.short	(.L_283 - .L_282)
.L_282:
        /*0004*/ 	.word	0x00000082


	//----- nvinfo : EIATTR_KPARAM_INFO
	.align		4
.L_283:
        /*0008*/ 	.byte	0x04, 0x17
        /*000a*/ 	.short	(.L_285 - .L_284)
.L_284:
        /*000c*/ 	.word	0x00000000
        /*0010*/ 	.short	0x0002
        /*0012*/ 	.short	0x0010
        /*0014*/ 	.byte	0x00, 0xf0, 0x11, 0x00


	//----- nvinfo : EIATTR_KPARAM_INFO
	.align		4
.L_285:
        /*0018*/ 	.byte	0x04, 0x17
        /*001a*/ 	.short	(.L_287 - .L_286)
.L_286:
        /*001c*/ 	.word	0x00000000
        /*0020*/ 	.short	0x0001
        /*0022*/ 	.short	0x0008
        /*0024*/ 	.byte	0x00, 0xf5, 0x21, 0x00


	//----- nvinfo : EIATTR_KPARAM_INFO
	.align		4
.L_287:
        /*0028*/ 	.byte	0x04, 0x17
        /*002a*/ 	.short	(.L_289 - .L_288)
.L_288:
        /*002c*/ 	.word	0x00000000
        /*0030*/ 	.short	0x0000
        /*0032*/ 	.short	0x0000
        /*0034*/ 	.byte	0x00, 0xf5, 0x21, 0x00


	//----- nvinfo : EIATTR_SPARSE_MMA_MASK
	.align		4
.L_289:
        /*0038*/ 	.byte	0x03, 0x50
        /*003a*/ 	.short	0x0000


	//----- nvinfo : EIATTR_MAXREG_COUNT
	.align		4
        /*003c*/ 	.byte	0x03, 0x1b
        /*003e*/ 	.short	0x00ff


	//----- nvinfo : EIATTR_MERCURY_ISA_VERSION
	.align		4
        /*0040*/ 	.byte	0x03, 0x5f
        /*0042*/ 	.short	0x0101


	//----- nvinfo : EIATTR_VRC_CTA_INIT_COUNT
	.align		4
        /*0044*/ 	.byte	0x02, 0x4a
	.zero		1
	.zero		1


	//----- nvinfo : EIATTR_EXIT_INSTR_OFFSETS
	.align		4
        /*0048*/ 	.byte	0x04, 0x1c
        /*004a*/ 	.short	(.L_291 - .L_290)


	//   ....[0]....
.L_290:
        /*004c*/ 	.word	0x00000090


	//   ....[1]....
        /*0050*/ 	.word	0x000000f0


	//   ....[2]....
        /*0054*/ 	.word	0x00000ac0


	//   ....[3]....
        /*0058*/ 	.word	0x00000b10


	//   ....[4]....
        /*005c*/ 	.word	0x00001450


	//   ....[5]....
        /*0060*/ 	.word	0x000014a0


	//----- nvinfo : EIATTR_CRS_STACK_SIZE
	.align		4
.L_291:
        /*0064*/ 	.byte	0x04, 0x1e
        /*0066*/ 	.short	(.L_293 - .L_292)
.L_292:
        /*0068*/ 	.word	0x00000000


	//----- nvinfo : EIATTR_CBANK_PARAM_SIZE
	.align		4
.L_293:
        /*006c*/ 	.byte	0x03, 0x19
        /*006e*/ 	.short	0x0014


	//----- nvinfo : EIATTR_PARAM_CBANK
	.align		4
        /*0070*/ 	.byte	0x04, 0x0a
        /*0072*/ 	.short	(.L_295 - .L_294)
	.align		4
.L_294:
        /*0074*/ 	.word	index@(.nv.constant0._Z8getlabelPiS_i)
        /*0078*/ 	.short	0x0380
        /*007a*/ 	.short	0x0014


	//----- nvinfo : EIATTR_SW_WAR
	.align		4
.L_295:
        /*007c*/ 	.byte	0x04, 0x36
        /*007e*/ 	.short	(.L_297 - .L_296)
.L_296:
        /*0080*/ 	.word	0x00000008
.L_297:


//--------------------- .nv.info._Z17applyDeltaBuffer1v --------------------------
	.section	.nv.info._Z17applyDeltaBuffer1v,"",@"SHT_CUDA_INFO"
	.sectionflags	@""
	.align	4


	//----- nvinfo : EIATTR_CUDA_API_VERSION
	.align		4
        /*0000*/ 	.byte	0x04, 0x37
        /*0002*/ 	.short	(.L_299 - .L_298)
.L_298:
        /*0004*/ 	.word	0x00000082


	//----- nvinfo : EIATTR_SPARSE_MMA_MASK
	.align		4
.L_299:
        /*0008*/ 	.byte	0x03, 0x50
        /*000a*/ 	.short	0x0000


	//----- nvinfo : EIATTR_MAXREG_COUNT
	.align		4
        /*000c*/ 	.byte	0x03, 0x1b
        /*000e*/ 	.short	0x00ff


	//----- nvinfo : EIATTR_MERCURY_ISA_VERSION
	.align		4
        /*0010*/ 	.byte	0x03, 0x5f
        /*0012*/ 	.short	0x0101


	//----- nvinfo : EIATTR_VRC_CTA_INIT_COUNT
	.align		4
        /*0014*/ 	.byte	0x02, 0x4a
	.zero		1
	.zero		1


	//----- nvinfo : EIATTR_EXIT_INSTR_OFFSETS
	.align		4
        /*0018*/ 	.byte	0x04, 0x1c
        /*001a*/ 	.short	(.L_301 - .L_300)


	//   ....[0]....
.L_300:
        /*001c*/ 	.word	0x00000090


	//   ....[1]....
        /*0020*/ 	.word	0x000000f0


	//   ....[2]....
        /*0024*/ 	.word	0x00000150


	//   ....[3]....
        /*0028*/ 	.word	0x000001c0


	//----- nvinfo : EIATTR_SW_WAR
	.align		4
.L_301:
        /*002c*/ 	.byte	0x04, 0x36
        /*002e*/ 	.short	(.L_303 - .L_302)
.L_302:
        /*0030*/ 	.word	0x00000008
.L_303:


//--------------------- .nv.info._Z16applyDeltaBufferv --------------------------
	.section	.nv.info._Z16applyDeltaBufferv,"",@"SHT_CUDA_INFO"
	.sectionflags	@""
	.align	4


	//----- nvinfo : EIATTR_CUDA_API_VERSION
	.align		4
        /*0000*/ 	.byte	0x04, 0x37
        /*0002*/ 	.short	(.L_305 - .L_304)
.L_304:
        /*0004*/ 	.word	0x00000082


	//----- nvinfo : EIATTR_SPARSE_MMA_MASK
	.align		4
.L_305:
        /*0008*/ 	.byte	0x03, 0x50
        /*000a*/ 	.short	0x0000


	//----- nvinfo : EIATTR_MAXREG_COUNT
	.align		4
        /*000c*/ 	.byte	0x03, 0x1b
        /*000e*/ 	.short	0x00ff


	//----- nvinfo : EIATTR_EXTERNS
	.align		4
        /*0010*/ 	.byte	0x04, 0x0f
        /*0012*/ 	.short	(.L_307 - .L_306)


	//   ....[0]....
	.align		4
.L_306:
        /*0014*/ 	.word	index@(free)


	//----- nvinfo : EIATTR_MERCURY_ISA_VERSION
	.align		4
.L_307:
        /*0018*/ 	.byte	0x03, 0x5f
        /*001a*/ 	.short	0x0101


	//----- nvinfo : EIATTR_VRC_CTA_INIT_COUNT
	.align		4
        /*001c*/ 	.byte	0x02, 0x4a
	.zero		1
	.zero		1


	//----- nvinfo : EIATTR_SYSCALL_OFFSETS
	.align		4
        /*0020*/ 	.byte	0x04, 0x46
        /*0022*/ 	.short	(.L_309 - .L_308)


	//   ....[0]....
.L_308:
        /*0024*/ 	.word	0x000001a0


	//   ....[1]....
        /*0028*/ 	.word	0x000002e0


	//----- nvinfo : EIATTR_EXIT_INSTR_OFFSETS
	.align		4
.L_309:
        /*002c*/ 	.byte	0x04, 0x1c
        /*002e*/ 	.short	(.L_311 - .L_310)


	//   ....[0]....
.L_310:
        /*0030*/ 	.word	0x000000d0


	//   ....[1]....
        /*0034*/ 	.word	0x00000360


	//----- nvinfo : EIATTR_CRS_STACK_SIZE
	.align		4
.L_311:
        /*0038*/ 	.byte	0x04, 0x1e
        /*003a*/ 	.short	(.L_313 - .L_312)
.L_312:
        /*003c*/ 	.word	0x00000000


	//----- nvinfo : EIATTR_SW_WAR
	.align		4
.L_313:
        /*0040*/ 	.byte	0x04, 0x36
        /*0042*/ 	.short	(.L_315 - .L_314)
.L_314:
        /*0044*/ 	.word	0x00000008
.L_315:


//--------------------- .nv.info._Z17initialize2DArrayPPdPii --------------------------
	.section	.nv.info._Z17initialize2DArrayPPdPii,"",@"SHT_CUDA_INFO"
	.sectionflags	@""
	.align	4


	//----- nvinfo : EIATTR_CUDA_API_VERSION
	.align		4
        /*0000*/ 	.byte	0x04, 0x37
        /*0002*/ 	.short	(.L_317 - .L_316)
.L_316:
        /*0004*/ 	.word	0x00000082


	//----- nvinfo : EIATTR_KPARAM_INFO
	.align		4
.L_317:
        /*0008*/ 	.byte	0x04, 0x17
        /*000a*/ 	.short	(.L_319 - .L_318)
.L_318:
        /*000c*/ 	.word	0x00000000
        /*0010*/ 	.short	0x0002
        /*0012*/ 	.short	0x0010
        /*0014*/ 	.byte	0x00, 0xf0, 0x11, 0x00


	//----- nvinfo : EIATTR_KPARAM_INFO
	.align		4
.L_319:
        /*0018*/ 	.byte	0x04, 0x17
        /*001a*/ 	.short	(.L_321 - .L_320)
.L_320:
        /*001c*/ 	.word	0x00000000
        /*0020*/ 	.short	0x0001
        /*0022*/ 	.short	0x0008
        /*0024*/ 	.byte	0x00, 0xf5, 0x21, 0x00


	//----- nvinfo : EIATTR_KPARAM_INFO
	.align		4
.L_321:
        /*0028*/ 	.byte	0x04, 0x17
        /*002a*/ 	.short	(.L_323 - .L_322)
.L_322:
        /*002c*/ 	.word	0x00000000
        /*0030*/ 	.short	0x0000
        /*0032*/ 	.short	0x0000
        /*0034*/ 	.byte	0x00, 0xf5, 0x21, 0x00


	//----- nvinfo : EIATTR_SPARSE_MMA_MASK
	.align		4
.L_323:
        /*0038*/ 	.byte	0x03, 0x50
        /*003a*/ 	.short	0x0000


	//----- nvinfo : EIATTR_MAXREG_COUNT
	.align		4
        /*003c*/ 	.byte	0x03, 0x1b
        /*003e*/ 	.short	0x00ff


	//----- nvinfo : EIATTR_MERCURY_ISA_VERSION
	.align		4
        /*0040*/ 	.byte	0x03, 0x5f
        /*0042*/ 	.short	0x0101


	//----- nvinfo : EIATTR_VRC_CTA_INIT_COUNT
	.align		4
        /*0044*/ 	.byte	0x02, 0x4a
	.zero		1
	.zero		1


	//----- nvinfo : EIATTR_EXIT_INSTR_OFFSETS
	.align		4
        /*0048*/ 	.byte	0x04, 0x1c
        /*004a*/ 	.short	(.L_325 - .L_324)


	//   ....[0]....
.L_324:
        /*004c*/ 	.word	0x00000040


	//   ....[1]....
        /*0050*/ 	.word	0x000000b0


	//   ....[2]....
        /*0054*/ 	.word	0x00000130


	//----- nvinfo : EIATTR_CBANK_PARAM_SIZE
	.align		4
.L_325:
        /*0058*/ 	.byte	0x03, 0x19
        /*005a*/ 	.short	0x0014


	//----- nvinfo : EIATTR_PARAM_CBANK
	.align		4
        /*005c*/ 	.byte	0x04, 0x0a
        /*005e*/ 	.short	(.L_327 - .L_326)
	.align		4
.L_326:
        /*0060*/ 	.word	index@(.nv.constant0._Z17initialize2DArrayPPdPii)
        /*0064*/ 	.short	0x0380
        /*0066*/ 	.short	0x0014


	//----- nvinfo : EIATTR_SW_WAR
	.align		4
.L_327:
        /*0068*/ 	.byte	0x04, 0x36
        /*006a*/ 	.short	(.L_329 - .L_328)
.L_328:
        /*006c*/ 	.word	0x00000008
.L_329:


//--------------------- .nv.info._Z9fixpath11i    --------------------------
	.section	.nv.info._Z9fixpath11i,"",@"SHT_CUDA_INFO"
	.sectionflags	@""
	.align	4


	//----- nvinfo : EIATTR_CUDA_API_VERSION
	.align		4
        /*0000*/ 	.byte	0x04, 0x37
        /*0002*/ 	.short	(.L_331 - .L_330)
.L_330:
        /*0004*/ 	.word	0x00000082


	//----- nvinfo : EIATTR_KPARAM_INFO
	.align		4
.L_331:
        /*0008*/ 	.byte	0x04, 0x17
        /*000a*/ 	.short	(.L_333 - .L_332)
.L_332:
        /*000c*/ 	.word	0x00000000
        /*0010*/ 	.short	0x0000
        /*0012*/ 	.short	0x0000
        /*0014*/ 	.byte	0x00, 0xf0, 0x11, 0x00


	//----- nvinfo : EIATTR_SPARSE_MMA_MASK
	.align		4
.L_333:
        /*0018*/ 	.byte	0x03, 0x50
        /*001a*/ 	.short	0x0000


	//----- nvinfo : EIATTR_MAXREG_COUNT
	.align		4
        /*001c*/ 	.byte	0x03, 0x1b
        /*001e*/ 	.short	0x00ff


	//----- nvinfo : EIATTR_MERCURY_ISA_VERSION
	.align		4
        /*0020*/ 	.byte	0x03, 0x5f
        /*0022*/ 	.short	0x0101


	//----- nvinfo : EIATTR_VRC_CTA_INIT_COUNT
	.align		4
        /*0024*/ 	.byte	0x02, 0x4a
	.zero		1
	.zero		1


	//----- nvinfo : EIATTR_EXIT_INSTR_OFFSETS
	.align		4
        /*0028*/ 	.byte	0x04, 0x1c
        /*002a*/ 	.short	(.L_335 - .L_334)


	//   ....[0]....
.L_334:
        /*002c*/ 	.word	0x000000c0


	//   ....[1]....
        /*0030*/ 	.word	0x00000160


	//   ....[2]....
        /*0034*/ 	.word	0x000009c0


	//   ....[3]....
        /*0038*/ 	.word	0x00000a10


	//   ....[4]....
        /*003c*/ 	.word	0x00001940


	//   ....[5]....
        /*0040*/ 	.word	0x00003480


	//   ....[6]....
        /*0044*/ 	.word	0x000034e0


	//   ....[7]....
        /*0048*/ 	.word	0x00003550


	//   ....[8]....
        /*004c*/ 	.word	0x00003620


	//   ....[9]....
        /*0050*/ 	.word	0x00003640


	//   ....[10]....
        /*0054*/ 	.word	0x00003720


	//   ....[11]....
        /*0058*/ 	.word	0x00003780


	//   ....[12]....
        /*005c*/ 	.word	0x00003850


	//   ....[13]....
        /*0060*/ 	.word	0x000038d0


	//   ....[14]....
        /*0064*/ 	.word	0x00003930


	//   ....[15]....
        /*0068*/ 	.word	0x00003a00


	//   ....[16]....
        /*006c*/ 	.word	0x00003a20


	//   ....[17]....
        /*0070*/ 	.word	0x00003a40


	//   ....[18]....
        /*0074*/ 	.word	0x00003a80


	//   ....[19]....
        /*0078*/ 	.word	0x00003b20


	//   ....[20]....
        /*007c*/ 	.word	0x00004390


	//   ....[21]....
        /*0080*/ 	.word	0x000052a0


	//   ....[22]....
        /*0084*/ 	.word	0x000053b0


	//   ....[23]....
        /*0088*/ 	.word	0x00005bf0


	//   ....[24]....
        /*008c*/ 	.word	0x00005c90


	//   ....[25]....
        /*0090*/ 	.word	0x00005cf0


	//   ....[26]....
        /*0094*/ 	.word	0x00005d50


	//   ....[27]....
        /*0098*/ 	.word	0x00005e40


	//   ....[28]....
        /*009c*/ 	.word	0x00005e60


	//   ....[29]....
        /*00a0*/ 	.word	0x000062d0


	//   ....[30]....
        /*00a4*/ 	.word	0x000063c0


	//   ....[31]....
        /*00a8*/ 	.word	0x00006420


	//   ....[32]....
        /*00ac*/ 	.word	0x000064f0


	//   ....[33]....
        /*00b0*/ 	.word	0x00006510


	//----- nvinfo : EIATTR_CRS_STACK_SIZE
	.align		4
.L_335:
        /*00b4*/ 	.byte	0x04, 0x1e
        /*00b6*/ 	.short	(.L_337 - .L_336)
.L_336:
        /*00b8*/ 	.word	0x00000000


	//----- nvinfo : EIATTR_CBANK_PARAM_SIZE
	.align		4
.L_337:
        /*00bc*/ 	.byte	0x03, 0x19
        /*00be*/ 	.short	0x0004


	//----- nvinfo : EIATTR_PARAM_CBANK
	.align		4
        /*00c0*/ 	.byte	0x04, 0x0a
        /*00c2*/ 	.short	(.L_339 - .L_338)
	.align		4
.L_338:
        /*00c4*/ 	.word	index@(.nv.constant0._Z9fixpath11i)
        /*00c8*/ 	.short	0x0380
        /*00ca*/ 	.short	0x0004


	//----- nvinfo : EIATTR_SW_WAR
	.align		4
.L_339:
        /*00cc*/ 	.byte	0x04, 0x36
        /*00ce*/ 	.short	(.L_341 - .L_340)
.L_340:
        /*00d0*/ 	.word	0x00000008
.L_341:


//--------------------- .nv.info._Z17initializeKernel1d --------------------------
	.section	.nv.info._Z17initializeKernel1d,"",@"SHT_CUDA_INFO"
	.sectionflags	@""
	.align	4


	//----- nvinfo : EIATTR_CUDA_API_VERSION
	.align		4
        /*0000*/ 	.byte	0x04, 0x37
        /*0002*/ 	.short	(.L_343 - .L_342)
.L_342:
        /*0004*/ 	.word	0x00000082


	//----- nvinfo : EIATTR_KPARAM_INFO
	.align		4
.L_343:
        /*0008*/ 	.byte	0x04, 0x17
        /*000a*/ 	.short	(.L_345 - .L_344)
.L_344:
        /*000c*/ 	.word	0x00000000
        /*0010*/ 	.short	0x0000
        /*0012*/ 	.short	0x0000
        /*0014*/ 	.byte	0x00, 0xf0, 0x21, 0x00


	//----- nvinfo : EIATTR_SPARSE_MMA_MASK
	.align		4
.L_345:
        /*0018*/ 	.byte	0x03, 0x50
        /*001a*/ 	.short	0x0000


	//----- nvinfo : EIATTR_MAXREG_COUNT
	.align		4
        /*001c*/ 	.byte	0x03, 0x1b
        /*001e*/ 	.short	0x00ff


	//----- nvinfo : EIATTR_MERCURY_ISA_VERSION
	.align		4
        /*0020*/ 	.byte	0x03, 0x5f
        /*0022*/ 	.short	0x0101


	//----- nvinfo : EIATTR_VRC_CTA_INIT_COUNT
	.align		4
        /*0024*/ 	.byte	0x02, 0x4a
	.zero		1
	.zero		1


	//----- nvinfo : EIATTR_EXIT_INSTR_OFFSETS
	.align		4
        /*0028*/ 	.byte	0x04, 0x1c
        /*002a*/ 	.short	(.L_347 - .L_346)


	//   ....[0]....
.L_346:
        /*002c*/ 	.word	0x00000090


	//   ....[1]....
        /*0030*/ 	.word	0x00000100


	//----- nvinfo : EIATTR_CBANK_PARAM_SIZE
	.align		4
.L_347:
        /*0034*/ 	.byte	0x03, 0x19
        /*0036*/ 	.short	0x0008


	//----- nvinfo : EIATTR_PARAM_CBANK
	.align		4
        /*0038*/ 	.byte	0x04, 0x0a
        /*003a*/ 	.short	(.L_349 - .L_348)
	.align		4
.L_348:
        /*003c*/ 	.word	index@(.nv.constant0._Z17initializeKernel1d)
        /*0040*/ 	.short	0x0380
        /*0042*/ 	.short	0x0008


	//----- nvinfo : EIATTR_SW_WAR
	.align		4
.L_349:
        /*0044*/ 	.byte	0x04, 0x36
        /*0046*/ 	.short	(.L_351 - .L_350)
.L_350:
        /*0048*/ 	.word	0x00000008
.L_351:


//--------------------- .nv.info._Z16initializeKerneld --------------------------
	.section	.nv.info._Z16initializeKerneld,"",@"SHT_CUDA_INFO"
	.sectionflags	@""
	.align	4


	//----- nvinfo : EIATTR_CUDA_API_VERSION
	.align		4
        /*0000*/ 	.byte	0x04, 0x37
        /*0002*/ 	.short	(.L_353 - .L_352)
.L_352:
        /*0004*/ 	.word	0x00000082


	//----- nvinfo : EIATTR_KPARAM_INFO
	.align		4
.L_353:
        /*0008*/ 	.byte	0x04, 0x17
        /*000a*/ 	.short	(.L_355 - .L_354)
.L_354:
        /*000c*/ 	.word	0x00000000
        /*0010*/ 	.short	0x0000
        /*0012*/ 	.short	0x0000
        /*0014*/ 	.byte	0x00, 0xf0, 0x21, 0x00


	//----- nvinfo : EIATTR_SPARSE_MMA_MASK
	.align		4
.L_355:
        /*0018*/ 	.byte	0x03, 0x50
        /*001a*/ 	.short	0x0000


	//----- nvinfo : EIATTR_MAXREG_COUNT
	.align		4
        /*001c*/ 	.byte	0x03, 0x1b
        /*001e*/ 	.short	0x00ff


	//----- nvinfo : EIATTR_EXTERNS
	.align		4
        /*0020*/ 	.byte	0x04, 0x0f
        /*0022*/ 	.short	(.L_357 - .L_356)


	//   ....[0]....
	.align		4
.L_356:
        /*0024*/ 	.word	index@(free)


	//----- nvinfo : EIATTR_MERCURY_ISA_VERSION
	.align		4
.L_357:
        /*0028*/ 	.byte	0x03, 0x5f
        /*002a*/ 	.short	0x0101


	//----- nvinfo : EIATTR_VRC_CTA_INIT_COUNT
	.align		4
        /*002c*/ 	.byte	0x02, 0x4a
	.zero		1
	.zero		1


	//----- nvinfo : EIATTR_SYSCALL_OFFSETS
	.align		4
        /*0030*/ 	.byte	0x04, 0x46
        /*0032*/ 	.short	(.L_359 - .L_358)


	//   ....[0]....
.L_358:
        /*0034*/ 	.word	0x000000f0


	//   ....[1]....
        /*0038*/ 	.word	0x00000260


	//----- nvinfo : EIATTR_EXIT_INSTR_OFFSETS
	.align		4
.L_359:
        /*003c*/ 	.byte	0x04, 0x1c
        /*003e*/ 	.short	(.L_361 - .L_360)


	//   ....[0]....
.L_360:
        /*0040*/ 	.word	0x00000030


	//   ....[1]....
        /*0044*/ 	.word	0x000002f0


	//----- nvinfo : EIATTR_CRS_STACK_SIZE
	.align		4
.L_361:
        /*0048*/ 	.byte	0x04, 0x1e
        /*004a*/ 	.short	(.L_363 - .L_362)
.L_362:
        /*004c*/ 	.word	0x00000000


	//----- nvinfo : EIATTR_CBANK_PARAM_SIZE
	.align		4
.L_363:
        /*0050*/ 	.byte	0x03, 0x19
        /*0052*/ 	.short	0x0008


	//----- nvinfo : EIATTR_PARAM_CBANK
	.align		4
        /*0054*/ 	.byte	0x04, 0x0a
        /*0056*/ 	.short	(.L_365 - .L_364)
	.align		4
.L_364:
        /*0058*/ 	.word	index@(.nv.constant0._Z16initializeKerneld)
        /*005c*/ 	.short	0x0380
        /*005e*/ 	.short	0x0008


	//----- nvinfo : EIATTR_SW_WAR
	.align		4
.L_365:
        /*0060*/ 	.byte	0x04, 0x36
        /*0062*/ 	.short	(.L_367 - .L_366)
.L_366:
        /*0064*/ 	.word	0x00000008
.L_367:


//--------------------- .nv.info._Z18fix_maxi_critical2ii --------------------------
	.section	.nv.info._Z18fix_maxi_critical2ii,"",@"SHT_CUDA_INFO"
	.sectionflags	@""
	.align	4


	//----- nvinfo : EIATTR_CUDA_API_VERSION
	.align		4
        /*0000*/ 	.byte	0x04, 0x37
        /*0002*/ 	.short	(.L_369 - .L_368)
.L_368:
        /*0004*/ 	.word	0x00000082


	//----- nvinfo : EIATTR_KPARAM_INFO
	.align		4
.L_369:
        /*0008*/ 	.byte	0x04, 0x17
        /*000a*/ 	.short	(.L_371 - .L_370)
.L_370:
        /*000c*/ 	.word	0x00000000
        /*0010*/ 	.short	0x0001
        /*0012*/ 	.short	0x0004
        /*0014*/ 	.byte	0x00, 0xf0, 0x11, 0x00


	//----- nvinfo : EIATTR_KPARAM_INFO
	.align		4
.L_371:
        /*0018*/ 	.byte	0x04, 0x17
        /*001a*/ 	.short	(.L_373 - .L_372)
.L_372:
        /*001c*/ 	.word	0x00000000
        /*0020*/ 	.short	0x0000
        /*0022*/ 	.short	0x0000
        /*0024*/ 	.byte	0x00, 0xf0, 0x11, 0x00


	//----- nvinfo : EIATTR_SPARSE_MMA_MASK
	.align		4
.L_373:
        /*0028*/ 	.byte	0x03, 0x50
        /*002a*/ 	.short	0x0000


	//----- nvinfo : EIATTR_MAXREG_COUNT
	.align		4
        /*002c*/ 	.byte	0x03, 0x1b
        /*002e*/ 	.short	0x00ff


	//----- nvinfo : EIATTR_MERCURY_ISA_VERSION
	.align		4
        /*0030*/ 	.byte	0x03, 0x5f
        /*0032*/ 	.short	0x0101


	//----- nvinfo : EIATTR_VRC_CTA_INIT_COUNT
	.align		4
        /*0034*/ 	.byte	0x02, 0x4a
	.zero		1
	.zero		1


	//----- nvinfo : EIATTR_EXIT_INSTR_OFFSETS
	.align		4
        /*0038*/ 	.byte	0x04, 0x1c
        /*003a*/ 	.short	(.L_375 - .L_374)


	//   ....[0]....
.L_374:
        /*003c*/ 	.word	0x000000b0


	//   ....[1]....
        /*0040*/ 	.word	0x00001740


	//   ....[2]....
        /*0044*/ 	.word	0x000018c0


	//   ....[3]....
        /*0048*/ 	.word	0x000018f0


	//   ....[4]....
        /*004c*/ 	.word	0x00001910


	//   ....[5]....
        /*0050*/ 	.word	0x00001ae0


	//   ....[6]....
        /*0054*/ 	.word	0x00001b00


	//   ....[7]....
        /*0058*/ 	.word	0x00001bc0


	//   ....[8]....
        /*005c*/ 	.word	0x00001be0


	//   ....[9]....
        /*0060*/ 	.word	0x00001c00


	//   ....[10]....
        /*0064*/ 	.word	0x00001c90


	//   ....[11]....
        /*0068*/ 	.word	0x00001ce0


	//   ....[12]....
        /*006c*/ 	.word	0x00001d10


	//   ....[13]....
        /*0070*/ 	.word	0x000026b0


	//   ....[14]....
        /*0074*/ 	.word	0x00002720


	//   ....[15]....
        /*0078*/ 	.word	0x00002750


	//   ....[16]....
        /*007c*/ 	.word	0x000027c0


	//   ....[17]....
        /*0080*/ 	.word	0x00002830


	//   ....[18]....
        /*0084*/ 	.word	0x000028a0


	//   ....[19]....
        /*0088*/ 	.word	0x000031e0


	//   ....[20]....
        /*008c*/ 	.word	0x000033b0


	//   ....[21]....
        /*0090*/ 	.word	0x000033f0


	//   ....[22]....
        /*0094*/ 	.word	0x00003430


	//   ....[23]....
        /*0098*/ 	.word	0x00003460


	//   ....[24]....
        /*009c*/ 	.word	0x00003480


	//   ....[25]....
        /*00a0*/ 	.word	0x00003640


	//   ....[26]....
        /*00a4*/ 	.word	0x00003670


	//   ....[27]....
        /*00a8*/ 	.word	0x00003780


	//   ....[28]....
        /*00ac*/ 	.word	0x000037b0


	//   ....[29]....
        /*00b0*/ 	.word	0x000037e0


	//   ....[30]....
        /*00b4*/ 	.word	0x00003890


	//   ....[31]....
        /*00b8*/ 	.word	0x000038b0


	//   ....[32]....
        /*00bc*/ 	.word	0x000038c0


	//   ....[33]....
        /*00c0*/ 	.word	0x00003930


	//   ....[34]....
        /*00c4*/ 	.word	0x00003970


	//   ....[35]....
        /*00c8*/ 	.word	0x000039a0


	//   ....[36]....
        /*00cc*/ 	.word	0x00004270


	//   ....[37]....
        /*00d0*/ 	.word	0x00004300


	//   ....[38]....
        /*00d4*/ 	.word	0x000043e0


	//   ....[39]....
        /*00d8*/ 	.word	0x00004410


	//   ....[40]....
        /*00dc*/ 	.word	0x00004430


	//   ....[41]....
        /*00e0*/ 	.word	0x00004460


	//----- nvinfo : EIATTR_CBANK_PARAM_SIZE
	.align		4
.L_375:
        /*00e4*/ 	.byte	0x03, 0x19
        /*00e6*/ 	.short	0x0008


	//----- nvinfo : EIATTR_PARAM_CBANK
	.align		4
        /*00e8*/ 	.byte	0x04, 0x0a
        /*00ea*/ 	.short	(.L_377 - .L_376)
	.align		4
.L_376:
        /*00ec*/ 	.word	index@(.nv.constant0._Z18fix_maxi_critical2ii)
        /*00f0*/ 	.short	0x0380
        /*00f2*/ 	.short	0x0008


	//----- nvinfo : EIATTR_SW_WAR
	.align		4
.L_377:
        /*00f4*/ 	.byte	0x04, 0x36
        /*00f6*/ 	.short	(.L_379 - .L_378)
.L_378:
        /*00f8*/ 	.word	0x00000008
.L_379:


//--------------------- .nv.info._Z18fix_maxi_critical5i --------------------------
	.section	.nv.info._Z18fix_maxi_critical5i,"",@"SHT_CUDA_INFO"
	.sectionflags	@""
	.align	4


	//----- nvinfo : EIATTR_CUDA_API_VERSION
	.align		4
        /*0000*/ 	.byte	0x04, 0x37
        /*0002*/ 	.short	(.L_381 - .L_380)
.L_380:
        /*0004*/ 	.word	0x00000082


	//----- nvinfo : EIATTR_KPARAM_INFO
	.align		4
.L_381:
        /*0008*/ 	.byte	0x04, 0x17
        /*000a*/ 	.short	(.L_383 - .L_382)
.L_382:
        /*000c*/ 	.word	0x00000000
        /*0010*/ 	.short	0x0000
        /*0012*/ 	.short	0x0000
        /*0014*/ 	.byte	0x00, 0xf0, 0x11, 0x00


	//----- nvinfo : EIATTR_SPARSE_MMA_MASK
	.align		4
.L_383:
        /*0018*/ 	.byte	0x03, 0x50
        /*001a*/ 	.short	0x0000


	//----- nvinfo : EIATTR_MAXREG_COUNT
	.align		4
        /*001c*/ 	.byte	0x03, 0x1b
        /*001e*/ 	.short	0x00ff


	//----- nvinfo : EIATTR_MERCURY_ISA_VERSION
	.align		4
        /*0020*/ 	.byte	0x03, 0x5f
        /*0022*/ 	.short	0x0101


	//----- nvinfo : EIATTR_VRC_CTA_INIT_COUNT
	.align		4
        /*0024*/ 	.byte	0x02, 0x4a
	.zero		1
	.zero		1


	//----- nvinfo : EIATTR_EXIT_INSTR_OFFSETS
	.align		4
        /*0028*/ 	.byte	0x04, 0x1c
        /*002a*/ 	.short	(.L_385 - .L_384)


	//   ....[0]....
.L_384:
        /*002c*/ 	.word	0x000018a0


	//   ....[1]....
        /*0030*/ 	.word	0x00001a30


	//   ....[2]....
        /*0034*/ 	.word	0x00001a60


	//   ....[3]....
        /*0038*/ 	.word	0x00001a80


	//   ....[4]....
        /*003c*/ 	.word	0x00001f40


	//   ....[5]....
        /*0040*/ 	.word	0x00001f90


	//   ....[6]....
        /*0044*/ 	.word	0x00001fb0


	//   ....[7]....
        /*0048*/ 	.word	0x00001fd0


	//   ....[8]....
        /*004c*/ 	.word	0x00002060


	//   ....[9]....
        /*0050*/ 	.word	0x00002090


	//   ....[10]....
        /*0054*/ 	.word	0x00002a50


	//   ....[11]....
        /*0058*/ 	.word	0x00002ac0


	//   ....[12]....
        /*005c*/ 	.word	0x00002af0


	//   ....[13]....
        /*0060*/ 	.word	0x00002b60


	//   ....[14]....
        /*0064*/ 	.word	0x00002bd0


	//   ....[15]....
        /*0068*/ 	.word	0x00002c30


	//   ....[16]....
        /*006c*/ 	.word	0x00002cd0


	//   ....[17]....
        /*0070*/ 	.word	0x000035f0


	//   ....[18]....
        /*0074*/ 	.word	0x00003830


	//   ....[19]....
        /*0078*/ 	.word	0x00003860


	//   ....[20]....
        /*007c*/ 	.word	0x00003880


	//   ....[21]....
        /*0080*/ 	.word	0x00003980


	//   ....[22]....
        /*0084*/ 	.word	0x000039b0


	//   ....[23]....
        /*0088*/ 	.word	0x000039d0


	//   ....[24]....
        /*008c*/ 	.word	0x00003a40


	//   ....[25]....
        /*0090*/ 	.word	0x00003a70


	//   ....[26]....
        /*0094*/ 	.word	0x00004360


	//   ....[27]....
        /*0098*/ 	.word	0x000043f0


	//   ....[28]....
        /*009c*/ 	.word	0x000044f0


	//   ....[29]....
        /*00a0*/ 	.word	0x00004520


	//   ....[30]....
        /*00a4*/ 	.word	0x00004540


	//   ....[31]....
        /*00a8*/ 	.word	0x00004570


	//----- nvinfo : EIATTR_CRS_STACK_SIZE
	.align		4
.L_385:
        /*00ac*/ 	.byte	0x04, 0x1e
        /*00ae*/ 	.short	(.L_387 - .L_386)
.L_386:
        /*00b0*/ 	.word	0x00000000


	//----- nvinfo : EIATTR_CBANK_PARAM_SIZE
	.align		4
.L_387:
        /*00b4*/ 	.byte	0x03, 0x19
        /*00b6*/ 	.short	0x0004


	//----- nvinfo : EIATTR_PARAM_CBANK
	.align		4
        /*00b8*/ 	.byte	0x04, 0x0a
        /*00ba*/ 	.short	(.L_389 - .L_388)
	.align		4
.L_388:
        /*00bc*/ 	.word	index@(.nv.constant0._Z18fix_maxi_critical5i)
        /*00c0*/ 	.short	0x0380
        /*00c2*/ 	.short	0x0004


	//----- nvinfo : EIATTR_SW_WAR
	.align		4
.L_389:
        /*00c4*/ 	.byte	0x04, 0x36
        /*00c6*/ 	.short	(.L_391 - .L_390)
.L_390:
        /*00c8*/ 	.word	0x00000008
.L_391:


//--------------------- .nv.info._Z18fix_maxi_critical1ii --------------------------
	.section	.nv.info._Z18fix_maxi_critical1ii,"",@"SHT_CUDA_INFO"
	.sectionflags	@""
	.align	4


	//----- nvinfo : EIATTR_CUDA_API_VERSION
	.align		4
        /*0000*/ 	.byte	0x04, 0x37
        /*0002*/ 	.short	(.L_393 - .L_392)
.L_392:
        /*0004*/ 	.word	0x00000082


	//----- nvinfo : EIATTR_KPARAM_INFO
	.align		4
.L_393:
        /*0008*/ 	.byte	0x04, 0x17
        /*000a*/ 	.short	(.L_395 - .L_394)
.L_394:
        /*000c*/ 	.word	0x00000000
        /*0010*/ 	.short	0x0001
        /*0012*/ 	.short	0x0004
        /*0014*/ 	.byte	0x00, 0xf0, 0x11, 0x00


	//----- nvinfo : EIATTR_KPARAM_INFO
	.align		4
.L_395:
        /*0018*/ 	.byte	0x04, 0x17
        /*001a*/ 	.short	(.L_397 - .L_396)
.L_396:
        /*001c*/ 	.word	0x00000000
        /*0020*/ 	.short	0x0000
        /*0022*/ 	.short	0x0000
        /*0024*/ 	.byte	0x00, 0xf0, 0x11, 0x00


	//----- nvinfo : EIATTR_SPARSE_MMA_MASK
	.align		4
.L_397:
        /*0028*/ 	.byte	0x03, 0x50
        /*002a*/ 	.short	0x0000


	//----- nvinfo : EIATTR_MAXREG_COUNT
	.align		4
        /*002c*/ 	.byte	0x03, 0x1b
        /*002e*/ 	.short	0x00ff


	//----- nvinfo : EIATTR_MERCURY_ISA_VERSION
	.align		4
        /*0030*/ 	.byte	0x03, 0x5f
        /*0032*/ 	.short	0x0101


	//----- nvinfo : EIATTR_VRC_CTA_INIT_COUNT
	.align		4
        /*0034*/ 	.byte	0x02, 0x4a
	.zero		1
	.zero		1


	//----- nvinfo : EIATTR_EXIT_INSTR_OFFSETS
	.align		4
        /*0038*/ 	.byte	0x04, 0x1c
        /*003a*/ 	.short	(.L_399 - .L_398)


	//   ....[0]....
.L_398:
        /*003c*/ 	.word	0x00001740


	//   ....[1]....
        /*0040*/ 	.word	0x000017f0


	//   ....[2]....
        /*0044*/ 	.word	0x00001970


	//   ....[3]....
        /*0048*/ 	.word	0x000019d0


	//   ....[4]....
        /*004c*/ 	.word	0x00001a40


	//   ....[5]....
        /*0050*/ 	.word	0x00001b10


	//   ....[6]....
        /*0054*/ 	.word	0x00001b30


	//   ....[7]....
        /*0058*/ 	.word	0x00001d40


	//   ....[8]....
        /*005c*/ 	.word	0x00001da0


	//   ....[9]....
        /*0060*/ 	.word	0x00001e10


	//   ....[10]....
        /*0064*/ 	.word	0x00001ee0


	//   ....[11]....
        /*0068*/ 	.word	0x00002000


	//   ....[12]....
        /*006c*/ 	.word	0x00002060


	//   ....[13]....
        /*0070*/ 	.word	0x00002130


	//   ....[14]....
        /*0074*/ 	.word	0x000021a0


	//   ....[15]....
        /*0078*/ 	.word	0x00002200


	//   ....[16]....
        /*007c*/ 	.word	0x000022d0


	//   ....[17]....
        /*0080*/ 	.word	0x00002300


	//   ....[18]....
        /*0084*/ 	.word	0x00002410


	//   ....[19]....
        /*0088*/ 	.word	0x00002480


	//   ....[20]....
        /*008c*/ 	.word	0x00002550


	//   ....[21]....
        /*0090*/ 	.word	0x00002580


	//   ....[22]....
        /*0094*/ 	.word	0x000025e0


	//   ....[23]....
        /*0098*/ 	.word	0x00002640


	//   ....[24]....
        /*009c*/ 	.word	0x00002710


	//   ....[25]....
        /*00a0*/ 	.word	0x00002f60


	//   ....[26]....
        /*00a4*/ 	.word	0x00003020


	//   ....[27]....
        /*00a8*/ 	.word	0x000030a0


	//   ....[28]....
        /*00ac*/ 	.word	0x00003120


	//   ....[29]....
        /*00b0*/ 	.word	0x00003180


	//   ....[30]....
        /*00b4*/ 	.word	0x00003250


	//   ....[31]....
        /*00b8*/ 	.word	0x00003270


	//   ....[32]....
        /*00bc*/ 	.word	0x00003310


	//   ....[33]....
        /*00c0*/ 	.word	0x00003370


	//   ....[34]....
        /*00c4*/ 	.word	0x00003440


	//   ....[35]....
        /*00c8*/ 	.word	0x000034a0


	//   ....[36]....
        /*00cc*/ 	.word	0x00003540


	//   ....[37]....
        /*00d0*/ 	.word	0x00003d80


	//   ....[38]....
        /*00d4*/ 	.word	0x00003e80


	//   ....[39]....
        /*00d8*/ 	.word	0x000040b0


	//   ....[40]....
        /*00dc*/ 	.word	0x00004110


	//   ....[41]....
        /*00e0*/ 	.word	0x000041e0


	//   ....[42]....
        /*00e4*/ 	.word	0x00004270


	//   ....[43]....
        /*00e8*/ 	.word	0x000042e0


	//   ....[44]....
        /*00ec*/ 	.word	0x000043b0


	//   ....[45]....
        /*00f0*/ 	.word	0x000043d0


	//   ....[46]....
        /*00f4*/ 	.word	0x00004430


	//   ....[47]....
        /*00f8*/ 	.word	0x00004490


	//   ....[48]....
        /*00fc*/ 	.word	0x00004560


	//   ....[49]....
        /*0100*/ 	.word	0x00004580


	//   ....[50]....
        /*0104*/ 	.word	0x00004780


	//   ....[51]....
        /*0108*/ 	.word	0x00004800


	//   ....[52]....
        /*010c*/ 	.word	0x00004860


	//   ....[53]....
        /*0110*/ 	.word	0x00004930


	//   ....[54]....
        /*0114*/ 	.word	0x00004a60


	//   ....[55]....
        /*0118*/ 	.word	0x00004ac0


	//   ....[56]....
        /*011c*/ 	.word	0x00004b30


	//   ....[57]....
        /*0120*/ 	.word	0x00004c00


	//   ....[58]....
        /*0124*/ 	.word	0x00004c80


	//   ....[59]....
        /*0128*/ 	.word	0x00004ce0


	//   ....[60]....
        /*012c*/ 	.word	0x00004db0


	//   ....[61]....
        /*0130*/ 	.word	0x00004ec0


	//   ....[62]....
        /*0134*/ 	.word	0x00004f20


	//   ....[63]....
        /*0138*/ 	.word	0x00004ff0


	//   ....[64]....
        /*013c*/ 	.word	0x00005050


	//   ....[65]....
        /*0140*/ 	.word	0x000050b0


	//   ....[66]....
        /*0144*/ 	.word	0x00005180


	//   ....[67]....
        /*0148*/ 	.word	0x00005190


	//   ....[68]....
        /*014c*/ 	.word	0x00005250


	//   ....[69]....
        /*0150*/ 	.word	0x000052b0


	//   ....[70]....
        /*0154*/ 	.word	0x00005380


	//   ....[71]....
        /*0158*/ 	.word	0x000053c0


	//   ....[72]....
        /*015c*/ 	.word	0x00005420


	//   ....[73]....
        /*0160*/ 	.word	0x00005490


	//   ....[74]....
        /*0164*/ 	.word	0x00005560


	//   ....[75]....
        /*0168*/ 	.word	0x00005db0


	//   ....[76]....
        /*016c*/ 	.word	0x00005e70


	//   ....[77]....
        /*0170*/ 	.word	0x00005ed0


	//   ....[78]....
        /*0174*/ 	.word	0x00005fd0


	//   ....[79]....
        /*0178*/ 	.word	0x00006030


	//   ....[80]....
        /*017c*/ 	.word	0x000060a0


	//   ....[81]....
        /*0180*/ 	.word	0x00006170


	//   ....[82]....
        /*0184*/ 	.word	0x00006190


	//   ....[83]....
        /*0188*/ 	.word	0x00006210


	//   ....[84]....
        /*018c*/ 	.word	0x00006270


	//   ....[85]....
        /*0190*/ 	.word	0x00006340


	//----- nvinfo : EIATTR_CRS_STACK_SIZE
	.align		4
.L_399:
        /*0194*/ 	.byte	0x04, 0x1e
        /*0196*/ 	.short	(.L_401 - .L_400)
.L_400:
        /*0198*/ 	.word	0x00000000


	//----- nvinfo : EIATTR_CBANK_PARAM_SIZE
	.align		4
.L_401:
        /*019c*/ 	.byte	0x03, 0x19
        /*019e*/ 	.short	0x0008


	//----- nvinfo : EIATTR_PARAM_CBANK
	.align		4
        /*01a0*/ 	.byte	0x04, 0x0a
        /*01a2*/ 	.short	(.L_403 - .L_402)
	.align		4
.L_402:
        /*01a4*/ 	.word	index@(.nv.constant0._Z18fix_maxi_critical1ii)
        /*01a8*/ 	.short	0x0380
        /*01aa*/ 	.short	0x0008


	//----- nvinfo : EIATTR_SW_WAR
	.align		4
.L_403:
        /*01ac*/ 	.byte	0x04, 0x36
        /*01ae*/ 	.short	(.L_405 - .L_404)
.L_404:
        /*01b0*/ 	.word	0x00000008
.L_405:


//--------------------- .nv.info._Z17clearStacksKernel13LockFreeStackIdE --------------------------
	.section	.nv.info._Z17clearStacksKernel13LockFreeStackIdE,"",@"SHT_CUDA_INFO"
	.sectionflags	@""
	.align	4


	//----- nvinfo : EIATTR_CUDA_API_VERSION
	.align		4
        /*0000*/ 	.byte	0x04, 0x37
        /*0002*/ 	.short	(.L_407 - .L_406)
.L_406:
        /*0004*/ 	.word	0x00000082


	//----- nvinfo : EIATTR_KPARAM_INFO
	.align		4
.L_407:
        /*0008*/ 	.byte	0x04, 0x17
        /*000a*/ 	.short	(.L_409 - .L_408)
.L_408:
        /*000c*/ 	.word	0x00000000
        /*0010*/ 	.short	0x0000
        /*0012*/ 	.short	0x0000
        /*0014*/ 	.byte	0x00, 0xf0, 0x21, 0x00


	//----- nvinfo : EIATTR_SPARSE_MMA_MASK
	.align		4
.L_409:
        /*0018*/ 	.byte	0x03, 0x50
        /*001a*/ 	.short	0x0000


	//----- nvinfo : EIATTR_MAXREG_COUNT
	.align		4
        /*001c*/ 	.byte	0x03, 0x1b
        /*001e*/ 	.short	0x00ff


	//----- nvinfo : EIATTR_EXTERNS
	.align		4
        /*0020*/ 	.byte	0x04, 0x0f
        /*0022*/ 	.short	(.L_411 - .L_410)


	//   ....[0]....
	.align		4
.L_410:
        /*0024*/ 	.word	index@(free)


	//----- nvinfo : EIATTR_MERCURY_ISA_VERSION
	.align		4
.L_411:
        /*0028*/ 	.byte	0x03, 0x5f
        /*002a*/ 	.short	0x0101


	//----- nvinfo : EIATTR_VRC_CTA_INIT_COUNT
	.align		4
        /*002c*/ 	.byte	0x02, 0x4a
	.zero		1
	.zero		1


	//----- nvinfo : EIATTR_SYSCALL_OFFSETS
	.align		4
        /*0030*/ 	.byte	0x04, 0x46
        /*0032*/ 	.short	(.L_413 - .L_412)


	//   ....[0]....
.L_412:
        /*0034*/ 	.word	0x00000140


	//----- nvinfo : EIATTR_EXIT_INSTR_OFFSETS
	.align		4
.L_413:
        /*0038*/ 	.byte	0x04, 0x1c
        /*003a*/ 	.short	(.L_415 - .L_414)


	//   ....[0]....
.L_414:
        /*003c*/ 	.word	0x000000c0


	//   ....[1]....
        /*0040*/ 	.word	0x000001a0


	//----- nvinfo : EIATTR_CRS_STACK_SIZE
	.align		4
.L_415:
        /*0044*/ 	.byte	0x04, 0x1e
        /*0046*/ 	.short	(.L_417 - .L_416)
.L_416:
        /*0048*/ 	.word	0x00000000


	//----- nvinfo : EIATTR_CBANK_PARAM_SIZE
	.align		4
.L_417:
        /*004c*/ 	.byte	0x03, 0x19
        /*004e*/ 	.short	0x0008


	//----- nvinfo : EIATTR_PARAM_CBANK
	.align		4
        /*0050*/ 	.byte	0x04, 0x0a
        /*0052*/ 	.short	(.L_419 - .L_418)
	.align		4
.L_418:
        /*0054*/ 	.word	index@(.nv.constant0._Z17clearStacksKernel13LockFreeStackIdE)
        /*0058*/ 	.short	0x0380
        /*005a*/ 	.short	0x0008


	//----- nvinfo : EIATTR_SW_WAR
	.align		4
.L_419:
        /*005c*/ 	.byte	0x04, 0x36
        /*005e*/ 	.short	(.L_421 - .L_420)
.L_420:
        /*0060*/ 	.word	0x00000008
.L_421:


//--------------------- .nv.info._Z20allocateDeviceMemoryv --------------------------
	.section	.nv.info._Z20allocateDeviceMemoryv,"",@"SHT_CUDA_INFO"
	.sectionflags	@""
	.align	4


	//----- nvinfo : EIATTR_CUDA_API_VERSION
	.align		4
        /*0000*/ 	.byte	0x04, 0x37
        /*0002*/ 	.short	(.L_423 - .L_422)
.L_422:
        /*0004*/ 	.word	0x00000082


	//----- nvinfo : EIATTR_SPARSE_MMA_MASK
	.align		4
.L_423:
        /*0008*/ 	.byte	0x03, 0x50
        /*000a*/ 	.short	0x0000


	//----- nvinfo : EIATTR_MAXREG_COUNT
	.align		4
        /*000c*/ 	.byte	0x03, 0x1b
        /*000e*/ 	.short	0x00ff


	//----- nvinfo : EIATTR_EXTERNS
	.align		4
        /*0010*/ 	.byte	0x04, 0x0f
        /*0012*/ 	.short	(.L_425 - .L_424)


	//   ....[0]....
	.align		4
.L_424:
        /*0014*/ 	.word	index@(malloc)


	//----- nvinfo : EIATTR_MERCURY_ISA_VERSION
	.align		4
.L_425:
        /*0018*/ 	.byte	0x03, 0x5f
        /*001a*/ 	.short	0x0101


	//----- nvinfo : EIATTR_VRC_CTA_INIT_COUNT
	.align		4
        /*001c*/ 	.byte	0x02, 0x4a
	.zero		1
	.zero		1


	//----- nvinfo : EIATTR_SYSCALL_OFFSETS
	.align		4
        /*0020*/ 	.byte	0x04, 0x46
        /*0022*/ 	.short	(.L_427 - .L_426)


	//   ....[0]....
.L_426:
        /*0024*/ 	.word	0x000000b0


	//   ....[1]....
        /*0028*/ 	.word	0x00000150


	//----- nvinfo : EIATTR_EXIT_INSTR_OFFSETS
	.align		4
.L_427:
        /*002c*/ 	.byte	0x04, 0x1c
        /*002e*/ 	.short	(.L_429 - .L_428)


	//   ....[0]....
.L_428:
        /*0030*/ 	.word	0x00000030


	//   ....[1]....
        /*0034*/ 	.word	0x00000180


	//----- nvinfo : EIATTR_CRS_STACK_SIZE
	.align		4
.L_429:
        /*0038*/ 	.byte	0x04, 0x1e
        /*003a*/ 	.short	(.L_431 - .L_430)
.L_430:
        /*003c*/ 	.word	0x00000000


	//----- nvinfo : EIATTR_SW_WAR
	.align		4
.L_431:
        /*0040*/ 	.byte	0x04, 0x36
        /*0042*/ 	.short	(.L_433 - .L_432)
.L_432:
        /*0044*/ 	.word	0x00000008
.L_433:


//--------------------- .nv.info._Z16computeAdjacencyv --------------------------
	.section	.nv.info._Z16computeAdjacencyv,"",@"SHT_CUDA_INFO"
	.sectionflags	@""
	.align	4


	//----- nvinfo : EIATTR_CUDA_API_VERSION
	.align		4
        /*0000*/ 	.byte	0x04, 0x37
        /*0002*/ 	.short	(.L_435 - .L_434)
.L_434:
        /*0004*/ 	.word	0x00000082


	//----- nvinfo : EIATTR_SPARSE_MMA_MASK
	.align		4
.L_435:
        /*0008*/ 	.byte	0x03, 0x50
        /*000a*/ 	.short	0x0000


	//----- nvinfo : EIATTR_MAXREG_COUNT
	.align		4
        /*000c*/ 	.byte	0x03, 0x1b
        /*000e*/ 	.short	0x00ff


	//----- nvinfo : EIATTR_MERCURY_ISA_VERSION
	.align		4
        /*0010*/ 	.byte	0x03, 0x5f
        /*0012*/ 	.short	0x0101


	//----- nvinfo : EIATTR_VRC_CTA_INIT_COUNT
	.align		4
        /*0014*/ 	.byte	0x02, 0x4a
	.zero		1
	.zero		1


	//----- nvinfo : EIATTR_EXIT_INSTR_OFFSETS
	.align		4
        /*0018*/ 	.byte	0x04, 0x1c
        /*001a*/ 	.short	(.L_437 - .L_436)


	//   ....[0]....
.L_436:
        /*001c*/ 	.word	0x00000090


	//   ....[1]....
        /*0020*/ 	.word	0x000000f0


	//   ....[2]....
        /*0024*/ 	.word	0x00001220


	//   ....[3]....
        /*0028*/ 	.word	0x000012e0


	//----- nvinfo : EIATTR_CRS_STACK_SIZE
	.align		4
.L_437:
        /*002c*/ 	.byte	0x04, 0x1e
        /*002e*/ 	.short	(.L_439 - .L_438)
.L_438:
        /*0030*/ 	.word	0x00000000


	//----- nvinfo : EIATTR_SW_WAR
	.align		4
.L_439:
        /*0034*/ 	.byte	0x04, 0x36
        /*0036*/ 	.short	(.L_441 - .L_440)
.L_440:
        /*0038*/ 	.word	0x00000008
.L_441:


//--------------------- .nv.info._Z17freeDeviceMemory1v --------------------------
	.section	.nv.info._Z17freeDeviceMemory1v,"",@"SHT_CUDA_INFO"
	.sectionflags	@""
	.align	4


	//----- nvinfo : EIATTR_CUDA_API_VERSION
	.align		4
        /*0000*/ 	.byte	0x04, 0x37
        /*0002*/ 	.short	(.L_443 - .L_442)
.L_442:
        /*0004*/ 	.word	0x00000082


	//----- nvinfo : EIATTR_SPARSE_MMA_MASK
	.align		4
.L_443:
        /*0008*/ 	.byte	0x03, 0x50
        /*000a*/ 	.short	0x0000


	//----- nvinfo : EIATTR_MAXREG_COUNT
	.align		4
        /*000c*/ 	.byte	0x03, 0x1b
        /*000e*/ 	.short	0x00ff


	//----- nvinfo : EIATTR_EXTERNS
	.align		4
        /*0010*/ 	.byte	0x04, 0x0f
        /*0012*/ 	.short	(.L_445 - .L_444)


	//   ....[0]....
	.align		4
.L_444:
        /*0014*/ 	.word	index@(free)


	//----- nvinfo : EIATTR_MERCURY_ISA_VERSION
	.align		4
.L_445:
        /*0018*/ 	.byte	0x03, 0x5f
        /*001a*/ 	.short	0x0101


	//----- nvinfo : EIATTR_VRC_CTA_INIT_COUNT
	.align		4
        /*001c*/ 	.byte	0x02, 0x4a
	.zero		1
	.zero		1


	//----- nvinfo : EIATTR_SYSCALL_OFFSETS
	.align		4
        /*0020*/ 	.byte	0x04, 0x46
        /*0022*/ 	.short	(.L_447 - .L_446)


	//   ....[0]....
.L_446:
        /*0024*/ 	.word	0x000000a0


	//   ....[1]....
        /*0028*/ 	.word	0x00000150


	//----- nvinfo : EIATTR_EXIT_INSTR_OFFSETS
	.align		4
.L_447:
        /*002c*/ 	.byte	0x04, 0x1c
        /*002e*/ 	.short	(.L_449 - .L_448)


	//   ....[0]....
.L_448:
        /*0030*/ 	.word	0x00000110


	//   ....[1]....
        /*0034*/ 	.word	0x00000180


	//----- nvinfo : EIATTR_SW_WAR
	.align		4
.L_449:
        /*0038*/ 	.byte	0x04, 0x36
        /*003a*/ 	.short	(.L_451 - .L_450)
.L_450:
        /*003c*/ 	.word	0x00000008
.L_451:


//--------------------- .nv.info._Z16freeDeviceMemoryv --------------------------
	.section	.nv.info._Z16freeDeviceMemoryv,"",@"SHT_CUDA_INFO"
	.sectionflags	@""
	.align	4


	//----- nvinfo : EIATTR_CUDA_API_VERSION
	.align		4
        /*0000*/ 	.byte	0x04, 0x37
        /*0002*/ 	.short	(.L_453 - .L_452)
.L_452:
        /*0004*/ 	.word	0x00000082


	//----- nvinfo : EIATTR_SPARSE_MMA_MASK
	.align		4
.L_453:
        /*0008*/ 	.byte	0x03, 0x50
        /*000a*/ 	.short	0x0000


	//----- nvinfo : EIATTR_MAXREG_COUNT
	.align		4
        /*000c*/ 	.byte	0x03, 0x1b
        /*000e*/ 	.short	0x00ff


	//----- nvinfo : EIATTR_EXTERNS
	.align		4
        /*0010*/ 	.byte	0x04, 0x0f
        /*0012*/ 	.short	(.L_455 - .L_454)


	//   ....[0]....
	.align		4
.L_454:
        /*0014*/ 	.word	index@(free)


	//----- nvinfo : EIATTR_MERCURY_ISA_VERSION
	.align		4
.L_455:
        /*0018*/ 	.byte	0x03, 0x5f
        /*001a*/ 	.short	0x0101


	//----- nvinfo : EIATTR_VRC_CTA_INIT_COUNT
	.align		4
        /*001c*/ 	.byte	0x02, 0x4a
	.zero		1
	.zero		1


	//----- nvinfo : EIATTR_SYSCALL_OFFSETS
	.align		4
        /*0020*/ 	.byte	0x04, 0x46
        /*0022*/ 	.short	(.L_457 - .L_456)


	//   ....[0]....
.L_456:
        /*0024*/ 	.word	0x000000a0


	//----- nvinfo : EIATTR_EXIT_INSTR_OFFSETS
	.align		4
.L_457:
        /*0028*/ 	.byte	0x04, 0x1c
        /*002a*/ 	.short	(.L_459 - .L_458)


	//   ....[0]....
.L_458:
        /*002c*/ 	.word	0x00000060


	//   ....[1]....
        /*0030*/ 	.word	0x000000d0


	//----- nvinfo : EIATTR_SW_WAR
	.align		4
.L_459:
        /*0034*/ 	.byte	0x04, 0x36
        /*0036*/ 	.short	(.L_461 - .L_460)
.L_460:
        /*0038*/ 	.word	0x00000008
.L_461:


//--------------------- .nv.info._Z21get_wrong_index_path1i --------------------------
	.section	.nv.info._Z21get_wrong_index_path1i,"",@"SHT_CUDA_INFO"
	.sectionflags	@""
	.align	4


	//----- nvinfo : EIATTR_CUDA_API_VERSION
	.align		4
        /*0000*/ 	.byte	0x04, 0x37
        /*0002*/ 	.short	(.L_463 - .L_462)
.L_462:
        /*0004*/ 	.word	0x00000082


	//----- nvinfo : EIATTR_KPARAM_INFO
	.align		4
.L_463:
        /*0008*/ 	.byte	0x04, 0x17
        /*000a*/ 	.short	(.L_465 - .L_464)
.L_464:
        /*000c*/ 	.word	0x00000000
        /*0010*/ 	.short	0x0000
        /*0012*/ 	.short	0x0000
        /*0014*/ 	.byte	0x00, 0xf0, 0x11, 0x00


	//----- nvinfo : EIATTR_SPARSE_MMA_MASK
	.align		4
.L_465:
        /*0018*/ 	.byte	0x03, 0x50
        /*001a*/ 	.short	0x0000


	//----- nvinfo : EIATTR_MAXREG_COUNT
	.align		4
        /*001c*/ 	.byte	0x03, 0x1b
        /*001e*/ 	.short	0x00ff


	//----- nvinfo : EIATTR_MERCURY_ISA_VERSION
	.align		4
        /*0020*/ 	.byte	0x03, 0x5f
        /*0022*/ 	.short	0x0101


	//----- nvinfo : EIATTR_INT_WARP_WIDE_INSTR_OFFSETS
	.align		4
        /*0024*/ 	.byte	0x04, 0x31
        /*0026*/ 	.short	(.L_467 - .L_466)


	//   ....[0]....
.L_466:
        /*0028*/ 	.word	0x00000200


	//   ....[1]....
        /*002c*/ 	.word	0x000002b0


	//   ....[2]....
        /*0030*/ 	.word	0x00000390


	//   ....[3]....
        /*0034*/ 	.word	0x00000440


	//   ....[4]....
        /*0038*/ 	.word	0x000005c0


	//----- nvinfo : EIATTR_VRC_CTA_INIT_COUNT
	.align		4
.L_467:
        /*003c*/ 	.byte	0x02, 0x4a
	.zero		1
	.zero		1


	//----- nvinfo : EIATTR_EXIT_INSTR_OFFSETS
	.align		4
        /*0040*/ 	.byte	0x04, 0x1c
        /*0042*/ 	.short	(.L_469 - .L_468)


	//   ....[0]....
.L_468:
        /*0044*/ 	.word	0x00000090


	//   ....[1]....
        /*0048*/ 	.word	0x000000f0


	//   ....[2]....
        /*004c*/ 	.word	0x00000370


	//   ....[3]....
        /*0050*/ 	.word	0x00000480


	//   ....[4]....
        /*0054*/ 	.word	0x00000580


	//   ....[5]....
        /*0058*/ 	.word	0x00000610


	//----- nvinfo : EIATTR_CRS_STACK_SIZE
	.align		4
.L_469:
        /*005c*/ 	.byte	0x04, 0x1e
        /*005e*/ 	.short	(.L_471 - .L_470)
.L_470:
        /*0060*/ 	.word	0x00000000


	//----- nvinfo : EIATTR_CBANK_PARAM_SIZE
	.align		4
.L_471:
        /*0064*/ 	.byte	0x03, 0x19
        /*0066*/ 	.short	0x0004


	//----- nvinfo : EIATTR_PARAM_CBANK
	.align		4
        /*0068*/ 	.byte	0x04, 0x0a
        /*006a*/ 	.short	(.L_473 - .L_472)
	.align		4
.L_472:
        /*006c*/ 	.word	index@(.nv.constant0._Z21get_wrong_index_path1i)
        /*0070*/ 	.short	0x0380
        /*0072*/ 	.short	0x0004


	//----- nvinfo : EIATTR_SW_WAR
	.align		4
.L_473:
        /*0074*/ 	.byte	0x04, 0x36
        /*0076*/ 	.short	(.L_475 - .L_474)
.L_474:
        /*0078*/ 	.word	0x00000008
.L_475:


//--------------------- .nv.info._Z10iscriticlev  --------------------------
	.section	.nv.info._Z10iscriticlev,"",@"SHT_CUDA_INFO"
	.sectionflags	@""
	.align	4


	//----- nvinfo : EIATTR_CUDA_API_VERSION
	.align		4
        /*0000*/ 	.byte	0x04, 0x37
        /*0002*/ 	.short	(.L_477 - .L_476)
.L_476:
        /*0004*/ 	.word	0x00000082


	//----- nvinfo : EIATTR_SPARSE_MMA_MASK
	.align		4
.L_477:
        /*0008*/ 	.byte	0x03, 0x50
        /*000a*/ 	.short	0x0000


	//----- nvinfo : EIATTR_MAXREG_COUNT
	.align		4
        /*000c*/ 	.byte	0x03, 0x1b
        /*000e*/ 	.short	0x00ff


	//----- nvinfo : EIATTR_MERCURY_ISA_VERSION
	.align		4
        /*0010*/ 	.byte	0x03, 0x5f
        /*0012*/ 	.short	0x0101


	//----- nvinfo : EIATTR_INT_WARP_WIDE_INSTR_OFFSETS
	.align		4
        /*0014*/ 	.byte	0x04, 0x31
        /*0016*/ 	.short	(.L_479 - .L_478)


	//   ....[0]....
.L_478:
        /*0018*/ 	.word	0x00001ef0


	//   ....[1]....
        /*001c*/ 	.word	0x00001fa0


	//   ....[2]....
        /*0020*/ 	.word	0x00002110


	//   ....[3]....
        /*0024*/ 	.word	0x000021c0


	//----- nvinfo : EIATTR_VRC_CTA_INIT_COUNT
	.align		4
.L_479:
        /*0028*/ 	.byte	0x02, 0x4a
	.zero		1
	.zero		1


	//----- nvinfo : EIATTR_EXIT_INSTR_OFFSETS
	.align		4
        /*002c*/ 	.byte	0x04, 0x1c
        /*002e*/ 	.short	(.L_481 - .L_480)


	//   ....[0]....
.L_480:
        /*0030*/ 	.word	0x00000090


	//   ....[1]....
        /*0034*/ 	.word	0x000000f0


	//   ....[2]....
        /*0038*/ 	.word	0x00001fe0


	//   ....[3]....
        /*003c*/ 	.word	0x00002070


	//   ....[4]....
        /*0040*/ 	.word	0x000020e0


	//   ....[5]....
        /*0044*/ 	.word	0x00002200


	//----- nvinfo : EIATTR_CRS_STACK_SIZE
	.align		4
.L_481:
        /*0048*/ 	.byte	0x04, 0x1e
        /*004a*/ 	.short	(.L_483 - .L_482)
.L_482:
        /*004c*/ 	.word	0x00000000


	//----- nvinfo : EIATTR_SW_WAR
	.align		4
.L_483:
        /*0050*/ 	.byte	0x04, 0x36
        /*0052*/ 	.short	(.L_485 - .L_484)
.L_484:
        /*0054*/ 	.word	0x00000008
.L_485:


//--------------------- .nv.info._Z18checkElementKernelPiiiPb --------------------------
	.section	.nv.info._Z18checkElementKernelPiiiPb,"",@"SHT_CUDA_INFO"
	.sectionflags	@""
	.align	4


	//----- nvinfo : EIATTR_CUDA_API_VERSION
	.align		4
        /*0000*/ 	.byte	0x04, 0x37
        /*0002*/ 	.short	(.L_487 - .L_486)
.L_486:
        /*0004*/ 	.word	0x00000082


	//----- nvinfo : EIATTR_KPARAM_INFO
	.align		4
.L_487:
        /*0008*/ 	.byte	0x04, 0x17
        /*000a*/ 	.short	(.L_489 - .L_488)
.L_488:
        /*000c*/ 	.word	0x00000000
        /*0010*/ 	.short	0x0003
        /*0012*/ 	.short	0x0010
        /*0014*/ 	.byte	0x00, 0xf5, 0x21, 0x00


	//----- nvinfo : EIATTR_KPARAM_INFO
	.align		4
.L_489:
        /*0018*/ 	.byte	0x04, 0x17
        /*001a*/ 	.short	(.L_491 - .L_490)
.L_490:
        /*001c*/ 	.word	0x00000000
        /*0020*/ 	.short	0x0002
        /*0022*/ 	.short	0x000c
        /*0024*/ 	.byte	0x00, 0xf0, 0x11, 0x00


	//----- nvinfo : EIATTR_KPARAM_INFO
	.align		4
.L_491:
        /*0028*/ 	.byte	0x04, 0x17
        /*002a*/ 	.short	(.L_493 - .L_492)
.L_492:
        /*002c*/ 	.word	0x00000000
        /*0030*/ 	.short	0x0001
        /*0032*/ 	.short	0x0008
        /*0034*/ 	.byte	0x00, 0xf0, 0x11, 0x00


	//----- nvinfo : EIATTR_KPARAM_INFO
	.align		4
.L_493:
        /*0038*/ 	.byte	0x04, 0x17
        /*003a*/ 	.short	(.L_495 - .L_494)
.L_494:
        /*003c*/ 	.word	0x00000000
        /*0040*/ 	.short	0x0000
        /*0042*/ 	.short	0x0000
        /*0044*/ 	.byte	0x00, 0xf5, 0x21, 0x00


	//----- nvinfo : EIATTR_SPARSE_MMA_MASK
	.align		4
.L_495:
        /*0048*/ 	.byte	0x03, 0x50
        /*004a*/ 	.short	0x0000


	//----- nvinfo : EIATTR_MAXREG_COUNT
	.align		4
        /*004c*/ 	.byte	0x03, 0x1b
        /*004e*/ 	.short	0x00ff


	//----- nvinfo : EIATTR_MERCURY_ISA_VERSION
	.align		4
        /*0050*/ 	.byte	0x03, 0x5f
        /*0052*/ 	.short	0x0101


	//----- nvinfo : EIATTR_VRC_CTA_INIT_COUNT
	.align		4
        /*0054*/ 	.byte	0x02, 0x4a
	.zero		1
	.zero		1


	//----- nvinfo : EIATTR_EXIT_INSTR_OFFSETS
	.align		4
        /*0058*/ 	.byte	0x04, 0x1c
        /*005a*/ 	.short	(.L_497 - .L_496)


	//   ....[0]....
.L_496:
        /*005c*/ 	.word	0x00000070


	//   ....[1]....
        /*0060*/ 	.word	0x000000e0


	//   ....[2]....
        /*0064*/ 	.word	0x00000120


	//----- nvinfo : EIATTR_CBANK_PARAM_SIZE
	.align		4
.L_497:
        /*0068*/ 	.byte	0x03, 0x19
        /*006a*/ 	.short	0x0018


	//----- nvinfo : EIATTR_PARAM_CBANK
	.align		4
        /*006c*/ 	.byte	0x04, 0x0a
        /*006e*/ 	.short	(.L_499 - .L_498)
	.align		4
.L_498:
        /*0070*/ 	.word	index@(.nv.constant0._Z18checkElementKernelPiiiPb)
        /*0074*/ 	.short	0x0380
        /*0076*/ 	.short	0x0018


	//----- nvinfo : EIATTR_SW_WAR
	.align		4
.L_499:
        /*0078*/ 	.byte	0x04, 0x36
        /*007a*/ 	.short	(.L_501 - .L_500)
.L_500:
        /*007c*/ 	.word	0x00000008
.L_501:


//--------------------- .nv.info._Z14find_directioni --------------------------
	.section	.nv.info._Z14find_directioni,"",@"SHT_CUDA_INFO"
	.sectionflags	@""
	.align	4


	//----- nvinfo : EIATTR_CUDA_API_VERSION
	.align		4
        /*0000*/ 	.byte	0x04, 0x37
        /*0002*/ 	.short	(.L_503 - .L_502)
.L_502:
        /*0004*/ 	.word	0x00000082


	//----- nvinfo : EIATTR_KPARAM_INFO
	.align		4
.L_503:
        /*0008*/ 	.byte	0x04, 0x17
        /*000a*/ 	.short	(.L_505 - .L_504)
.L_504:
        /*000c*/ 	.word	0x00000000
        /*0010*/ 	.short	0x0000
        /*0012*/ 	.short	0x0000
        /*0014*/ 	.byte	0x00, 0xf0, 0x11, 0x00


	//----- nvinfo : EIATTR_SPARSE_MMA_MASK
	.align		4
.L_505:
        /*0018*/ 	.byte	0x03, 0x50
        /*001a*/ 	.short	0x0000


	//----- nvinfo : EIATTR_MAXREG_COUNT
	.align		4
        /*001c*/ 	.byte	0x03, 0x1b
        /*001e*/ 	.short	0x00ff


	//----- nvinfo : EIATTR_MERCURY_ISA_VERSION
	.align		4
        /*0020*/ 	.byte	0x03, 0x5f
        /*0022*/ 	.short	0x0101


	//----- nvinfo : EIATTR_VRC_CTA_INIT_COUNT
	.align		4
        /*0024*/ 	.byte	0x02, 0x4a
	.zero		1
	.zero		1


	//----- nvinfo : EIATTR_EXIT_INSTR_OFFSETS
	.align		4
        /*0028*/ 	.byte	0x04, 0x1c
        /*002a*/ 	.short	(.L_507 - .L_506)


	//   ....[0]....
.L_506:
        /*002c*/ 	.word	0x00000090


	//   ....[1]....
        /*0030*/ 	.word	0x000000f0


	//   ....[2]....
        /*0034*/ 	.word	0x00004180


	//----- nvinfo : EIATTR_CRS_STACK_SIZE
	.align		4
.L_507:
        /*0038*/ 	.byte	0x04, 0x1e
        /*003a*/ 	.short	(.L_509 - .L_508)
.L_508:
        /*003c*/ 	.word	0x00000000


	//----- nvinfo : EIATTR_CBANK_PARAM_SIZE
	.align		4
.L_509:
        /*0040*/ 	.byte	0x03, 0x19
        /*0042*/ 	.short	0x0004


	//----- nvinfo : EIATTR_PARAM_CBANK
	.align		4
        /*0044*/ 	.byte	0x04, 0x0a
        /*0046*/ 	.short	(.L_511 - .L_510)
	.align		4
.L_510:
        /*0048*/ 	.word	index@(.nv.constant0._Z14find_directioni)
        /*004c*/ 	.short	0x0380
        /*004e*/ 	.short	0x0004


	//----- nvinfo : EIATTR_SW_WAR
	.align		4
.L_511:
        /*0050*/ 	.byte	0x04, 0x36
        /*0052*/ 	.short	(.L_513 - .L_512)
.L_512:
        /*0054*/ 	.word	0x00000008
.L_513:


//--------------------- .nv.info._Z17clearStacksKernelv --------------------------
	.section	.nv.info._Z17clearStacksKernelv,"",@"SHT_CUDA_INFO"
	.sectionflags	@""
	.align	4


	//----- nvinfo : EIATTR_CUDA_API_VERSION
	.align		4
        /*0000*/ 	.byte	0x04, 0x37
        /*0002*/ 	.short	(.L_515 - .L_514)
.L_514:
        /*0004*/ 	.word	0x00000082


	//----- nvinfo : EIATTR_SPARSE_MMA_MASK
	.align		4
.L_515:
        /*0008*/ 	.byte	0x03, 0x50
        /*000a*/ 	.short	0x0000


	//----- nvinfo : EIATTR_MAXREG_COUNT
	.align		4
        /*000c*/ 	.byte	0x03, 0x1b
        /*000e*/ 	.short	0x00ff


	//----- nvinfo : EIATTR_EXTERNS
	.align		4
        /*0010*/ 	.byte	0x04, 0x0f
        /*0012*/ 	.short	(.L_517 - .L_516)


	//   ....[0]....
	.align		4
.L_516:
        /*0014*/ 	.word	index@(free)


	//----- nvinfo : EIATTR_MERCURY_ISA_VERSION
	.align		4
.L_517:
        /*0018*/ 	.byte	0x03, 0x5f
        /*001a*/ 	.short	0x0101


	//----- nvinfo : EIATTR_VRC_CTA_INIT_COUNT
	.align		4
        /*001c*/ 	.byte	0x02, 0x4a
	.zero		1
	.zero		1


	//----- nvinfo : EIATTR_SYSCALL_OFFSETS
	.align		4
        /*0020*/ 	.byte	0x04, 0x46
        /*0022*/ 	.short	(.L_519 - .L_518)


	//   ....[0]....
.L_518:
        /*0024*/ 	.word	0x000000c0


	//----- nvinfo : EIATTR_EXIT_INSTR_OFFSETS
	.align		4
.L_519:
        /*0028*/ 	.byte	0x04, 0x1c
        /*002a*/ 	.short	(.L_521 - .L_520)


	//   ....[0]....
.L_520:
        /*002c*/ 	.word	0x00000150


	//----- nvinfo : EIATTR_CRS_STACK_SIZE
	.align		4
.L_521:
        /*0030*/ 	.byte	0x04, 0x1e
        /*0032*/ 	.short	(.L_523 - .L_522)
.L_522:
        /*0034*/ 	.word	0x00000000


	//----- nvinfo : EIATTR_SW_WAR
	.align		4
.L_523:
        /*0038*/ 	.byte	0x04, 0x36
        /*003a*/ 	.short	(.L_525 - .L_524)
.L_524:
        /*003c*/ 	.word	0x00000008
.L_525:


//--------------------- .nv.info._Z19copy_array_to_stackPiPdi --------------------------
	.section	.nv.info._Z19copy_array_to_stackPiPdi,"",@"SHT_CUDA_INFO"
	.sectionflags	@""
	.align	4


	//----- nvinfo : EIATTR_CUDA_API_VERSION
	.align		4
        /*0000*/ 	.byte	0x04, 0x37
        /*0002*/ 	.short	(.L_527 - .L_526)
.L_526:
        /*0004*/ 	.word	0x00000082


	//----- nvinfo : EIATTR_KPARAM_INFO
	.align		4
.L_527:
        /*0008*/ 	.byte	0x04, 0x17
        /*000a*/ 	.short	(.L_529 - .L_528)
.L_528:
        /*000c*/ 	.word	0x00000000
        /*0010*/ 	.short	0x0002
        /*0012*/ 	.short	0x0010
        /*0014*/ 	.byte	0x00, 0xf0, 0x11, 0x00


	//----- nvinfo : EIATTR_KPARAM_INFO
	.align		4
.L_529:
        /*0018*/ 	.byte	0x04, 0x17
        /*001a*/ 	.short	(.L_531 - .L_530)
.L_530:
        /*001c*/ 	.word	0x00000000
        /*0020*/ 	.short	0x0001
        /*0022*/ 	.short	0x0008
        /*0024*/ 	.byte	0x00, 0xf5, 0x21, 0x00


	//----- nvinfo : EIATTR_KPARAM_INFO
	.align		4
.L_531:
        /*0028*/ 	.byte	0x04, 0x17
        /*002a*/ 	.short	(.L_533 - .L_532)
.L_532:
        /*002c*/ 	.word	0x00000000
        /*0030*/ 	.short	0x0000
        /*0032*/ 	.short	0x0000
        /*0034*/ 	.byte	0x00, 0xf5, 0x21, 0x00


	//----- nvinfo : EIATTR_SPARSE_MMA_MASK
	.align		4
.L_533:
        /*0038*/ 	.byte	0x03, 0x50
        /*003a*/ 	.short	0x0000


	//----- nvinfo : EIATTR_MAXREG_COUNT
	.align		4
        /*003c*/ 	.byte	0x03, 0x1b
        /*003e*/ 	.short	0x00ff


	//----- nvinfo : EIATTR_MERCURY_ISA_VERSION
	.align		4
        /*0040*/ 	.byte	0x03, 0x5f
        /*0042*/ 	.short	0x0101


	//----- nvinfo : EIATTR_VRC_CTA_INIT_COUNT
	.align		4
        /*0044*/ 	.byte	0x02, 0x4a
	.zero		1
	.zero		1


	//----- nvinfo : EIATTR_EXIT_INSTR_OFFSETS
	.align		4
        /*0048*/ 	.byte	0x04, 0x1c
        /*004a*/ 	.short	(.L_535 - .L_534)


	//   ....[0]....
.L_534:
        /*004c*/ 	.word	0x00000010


	//----- nvinfo : EIATTR_CBANK_PARAM_SIZE
	.align		4
.L_535:
        /*0050*/ 	.byte	0x03, 0x19
        /*0052*/ 	.short	0x0014


	//----- nvinfo : EIATTR_PARAM_CBANK
	.align		4
        /*0054*/ 	.byte	0x04, 0x0a
        /*0056*/ 	.short	(.L_537 - .L_536)
	.align		4
.L_536:
        /*0058*/ 	.word	index@(.nv.constant0._Z19copy_array_to_stackPiPdi)
        /*005c*/ 	.short	0x0380
        /*005e*/ 	.short	0x0014


	//----- nvinfo : EIATTR_SW_WAR
	.align		4
.L_537:
        /*0060*/ 	.byte	0x04, 0x36
        /*0062*/ 	.short	(.L_539 - .L_538)
.L_538:
        /*0064*/ 	.word	0x00000008
.L_539:


//--------------------- .nv.info._Z19copy_stack_to_arrayPiPdS_i --------------------------
	.section	.nv.info._Z19copy_stack_to_arrayPiPdS_i,"",@"SHT_CUDA_INFO"
	.sectionflags	@""
	.align	4


	//----- nvinfo : EIATTR_CUDA_API_VERSION
	.align		4
        /*0000*/ 	.byte	0x04, 0x37
        /*0002*/ 	.short	(.L_541 - .L_540)
.L_540:
        /*0004*/ 	.word	0x00000082


	//----- nvinfo : EIATTR_KPARAM_INFO
	.align		4
.L_541:
        /*0008*/ 	.byte	0x04, 0x17
        /*000a*/ 	.short	(.L_543 - .L_542)
.L_542:
        /*000c*/ 	.word	0x00000000
        /*0010*/ 	.short	0x0003
        /*0012*/ 	.short	0x0018
        /*0014*/ 	.byte	0x00, 0xf0, 0x11, 0x00


	//----- nvinfo : EIATTR_KPARAM_INFO
	.align		4
.L_543:
        /*0018*/ 	.byte	0x04, 0x17
        /*001a*/ 	.short	(.L_545 - .L_544)
.L_544:
        /*001c*/ 	.word	0x00000000
        /*0020*/ 	.short	0x0002
        /*0022*/ 	.short	0x0010
        /*0024*/ 	.byte	0x00, 0xf5, 0x21, 0x00


	//----- nvinfo : EIATTR_KPARAM_INFO
	.align		4
.L_545:
        /*0028*/ 	.byte	0x04, 0x17
        /*002a*/ 	.short	(.L_547 - .L_546)
.L_546:
        /*002c*/ 	.word	0x00000000
        /*0030*/ 	.short	0x0001
        /*0032*/ 	.short	0x0008
        /*0034*/ 	.byte	0x00, 0xf5, 0x21, 0x00


	//----- nvinfo : EIATTR_KPARAM_INFO
	.align		4
.L_547:
        /*0038*/ 	.byte	0x04, 0x17
        /*003a*/ 	.short	(.L_549 - .L_548)
.L_548:
        /*003c*/ 	.word	0x00000000
        /*0040*/ 	.short	0x0000
        /*0042*/ 	.short	0x0000
        /*0044*/ 	.byte	0x00, 0xf5, 0x21, 0x00


	//----- nvinfo : EIATTR_SPARSE_MMA_MASK
	.align		4
.L_549:
        /*0048*/ 	.byte	0x03, 0x50
        /*004a*/ 	.short	0x0000


	//----- nvinfo : EIATTR_MAXREG_COUNT
	.align		4
        /*004c*/ 	.byte	0x03, 0x1b
        /*004e*/ 	.short	0x00ff


	//----- nvinfo : EIATTR_EXTERNS
	.align		4
        /*0050*/ 	.byte	0x04, 0x0f
        /*0052*/ 	.short	(.L_551 - .L_550)


	//   ....[0]....
	.align		4
.L_550:
        /*0054*/ 	.word	index@(vprintf)


	//   ....[1]....
	.align		4
        /*0058*/ 	.word	index@(free)


	//----- nvinfo : EIATTR_MERCURY_ISA_VERSION
	.align		4
.L_551:
        /*005c*/ 	.byte	0x03, 0x5f
        /*005e*/ 	.short	0x0101


	//----- nvinfo : EIATTR_VRC_CTA_INIT_COUNT
	.align		4
        /*0060*/ 	.byte	0x02, 0x4a
	.zero		1
	.zero		1


	//----- nvinfo : EIATTR_SYSCALL_OFFSETS
	.align		4
        /*0064*/ 	.byte	0x04, 0x46
        /*0066*/ 	.short	(.L_553 - .L_552)


	//   ....[0]....
.L_552:
        /*0068*/ 	.word	0x00000410


	//   ....[1]....
        /*006c*/ 	.word	0x00000580


	//   ....[2]....
        /*0070*/ 	.word	0x00000750


	//----- nvinfo : EIATTR_EXIT_INSTR_OFFSETS
	.align		4
.L_553:
        /*0074*/ 	.byte	0x04, 0x1c
        /*0076*/ 	.short	(.L_555 - .L_554)


	//   ....[0]....
.L_554:
        /*0078*/ 	.word	0x00000080


	//   ....[1]....
        /*007c*/ 	.word	0x00000440


	//   ....[2]....
        /*0080*/ 	.word	0x00000660


	//   ....[3]....
        /*0084*/ 	.word	0x000007f0


	//----- nvinfo : EIATTR_CRS_STACK_SIZE
	.align		4
.L_555:
        /*0088*/ 	.byte	0x04, 0x1e
        /*008a*/ 	.short	(.L_557 - .L_556)
.L_556:
        /*008c*/ 	.word	0x00000000


	//----- nvinfo : EIATTR_CBANK_PARAM_SIZE
	.align		4
.L_557:
        /*0090*/ 	.byte	0x03, 0x19
        /*0092*/ 	.short	0x001c


	//----- nvinfo : EIATTR_PARAM_CBANK
	.align		4
        /*0094*/ 	.byte	0x04, 0x0a
        /*0096*/ 	.short	(.L_559 - .L_558)
	.align		4
.L_558:
        /*0098*/ 	.word	index@(.nv.constant0._Z19copy_stack_to_arrayPiPdS_i)
        /*009c*/ 	.short	0x0380
        /*009e*/ 	.short	0x001c


	//----- nvinfo : EIATTR_SW_WAR
	.align		4
.L_559:
        /*00a0*/ 	.byte	0x04, 0x36
        /*00a2*/ 	.short	(.L_561 - .L_560)
.L_560:
        /*00a4*/ 	.word	0x00000008
.L_561:


//--------------------- .nv.callgraph             --------------------------
	.section	.nv.callgraph,"",@"SHT_CUDA_CALLGRAPH"
	.align	4
	.sectionentsize	8
	.align		4
        /*0000*/ 	.word	0x00000000
	.align		4
        /*0004*/ 	.word	0xffffffff
	.align		4
        /*0008*/ 	.word	index@(_Z16applyDeltaBufferv)
	.align		4
        /*000c*/ 	.word	index@(free)
	.align		4
        /*0010*/ 	.word	index@(_Z16initializeKerneld)
	.align		4
        /*0014*/ 	.word	index@(free)
	.align		4
        /*0018*/ 	.word	index@(_Z17clearStacksKernel13LockFreeStackIdE)
	.align		4
        /*001c*/ 	.word	index@(free)
	.align		4
        /*0020*/ 	.word	index@(_Z20allocateDeviceMemoryv)
	.align		4
        /*0024*/ 	.word	index@(malloc)
	.align		4
        /*0028*/ 	.word	index@(_Z17freeDeviceMemory1v)
	.align		4
        /*002c*/ 	.word	index@(free)
	.align		4
        /*0030*/ 	.word	index@(_Z16freeDeviceMemoryv)
	.align		4
        /*0034*/ 	.word	index@(free)
	.align		4
        /*0038*/ 	.word	index@(_Z17clearStacksKernelv)
	.align		4
        /*003c*/ 	.word	index@(free)
	.align		4
        /*0040*/ 	.word	index@(_Z19copy_stack_to_arrayPiPdS_i)
	.align		4
        /*0044*/ 	.word	index@(free)
	.align		4
        /*0048*/ 	.word	index@(_Z19copy_stack_to_arrayPiPdS_i)
	.align		4
        /*004c*/ 	.word	index@(vprintf)
	.align		4
        /*0050*/ 	.word	0x00000000
	.align		4
        /*0054*/ 	.word	0xfffffffe
	.align		4
        /*0058*/ 	.word	0x00000000
	.align		4
        /*005c*/ 	.word	0xfffffffd
	.align		4
        /*0060*/ 	.word	0x00000000
	.align		4
        /*0064*/ 	.word	0xfffffffc


//--------------------- .nv.constant4             --------------------------
	.section	.nv.constant4,"a",@progbits
	.align	8
	.align		8
.nv.constant4:
        /*0000*/ 	.dword	decp_data
	.align		8
        /*0008*/ 	.dword	decp_data_copy
	.align		8
        /*0010*/ 	.dword	directions1
	.align		8
        /*0018*/ 	.dword	width
	.align		8
        /*0020*/ 	.dword	height
	.align		8
        /*0028*/ 	.dword	depth
	.align		8
        /*0030*/ 	.dword	num
	.align		8
        /*0038*/ 	.dword	adjacency
	.align		8
        /*0040*/ 	.dword	d_deltaBuffer1
	.align		8
        /*0048*/ 	.dword	number_array
	.align		8
        /*0050*/ 	.dword	all_max
	.align		8
        /*0058*/ 	.dword	all_min
	.align		8
        /*0060*/ 	.dword	all_p_max
	.align		8
        /*0068*/ 	.dword	all_p_min
	.align		8
        /*0070*/ 	.dword	unsigned_n
	.align		8
        /*0078*/ 	.dword	count_max
	.align		8
        /*0080*/ 	.dword	count_min
	.align		8
        /*0088*/ 	.dword	count_f_max
	.align		8
        /*0090*/ 	.dword	count_f_min
	.align		8
        /*0098*/ 	.dword	count_p_max
	.align		8
        /*00a0*/ 	.dword	count_all_p
	.align		8
        /*00a8*/ 	.dword	count_p_min
	.align		8
        /*00b0*/ 	.dword	maxi
	.align		8
        /*00b8*/ 	.dword	mini
	.align		8
        /*00c0*/ 	.dword	bound
	.align		8
        /*00c8*/ 	.dword	edit_count
	.align		8
        /*00d0*/ 	.dword	or_maxi
	.align		8
        /*00d8*/ 	.dword	or_mini
	.align		8
        /*00e0*/ 	.dword	d_deltaBuffer
	.align		8
        /*00e8*/ 	.dword	id_array
	.align		8
        /*00f0*/ 	.dword	or_label
	.align		8
        /*00f8*/ 	.dword	dec_label
	.align		8
        /*0100*/ 	.dword	lowgradientindices
	.align		8
        /*0108*/ 	.dword	input_data
	.align		8
        /*0110*/ 	.dword	de_direction_as
	.align		8
        /*0118*/ 	.dword	de_direction_ds
	.align		8
        /*0120*/ 	.dword	maxNeighbors
	.align		8
        /*0128*/ 	.dword	direction_to_index_mapping
	.align		8
        /*0130*/ 	.dword	d_stacks
	.align		8
        /*0138*/ 	.dword	id_stacks
	.align		8
        /*0140*/ 	.dword	_ZN34_INTERNAL_c0364a81_4_k_cu_2a2919834cuda3std3__45__cpo5beginE
	.align		8
        /*0148*/ 	.dword	_ZN34_INTERNAL_c0364a81_4_k_cu_2a2919834cuda3std3__45__cpo3endE
	.align		8
        /*0150*/ 	.dword	_ZN34_INTERNAL_c0364a81_4_k_cu_2a2919834cuda3std3__45__cpo6cbeginE
	.align		8
        /*0158*/ 	.dword	_ZN34_INTERNAL_c0364a81_4_k_cu_2a2919834cuda3std3__45__cpo4cendE
	.align		8
        /*0160*/ 	.dword	_ZN34_INTERNAL_c0364a81_4_k_cu_2a2919834cuda3std3__45__cpo6rbeginE
	.align		8
        /*0168*/ 	.dword	_ZN34_INTERNAL_c0364a81_4_k_cu_2a2919834cuda3std3__45__cpo4rendE
	.align		8
        /*0170*/ 	.dword	_ZN34_INTERNAL_c0364a81_4_k_cu_2a2919834cuda3std3__45__cpo7crbeginE
	.align		8
        /*0178*/ 	.dword	_ZN34_INTERNAL_c0364a81_4_k_cu_2a2919834cuda3std3__45__cpo5crendE
	.align		8
        /*0180*/ 	.dword	_ZN34_INTERNAL_c0364a81_4_k_cu_2a2919834cuda3std3__436_GLOBAL__N__c0364a81_4_k_cu_2a2919836ignoreE
	.align		8
        /*0188*/ 	.dword	_ZN34_INTERNAL_c0364a81_4_k_cu_2a2919834cuda3std3__419piecewise_constructE
	.align		8
        /*0190*/ 	.dword	_ZN34_INTERNAL_c0364a81_4_k_cu_2a2919834cuda3std3__48in_placeE
	.align		8
        /*0198*/ 	.dword	_ZN34_INTERNAL_c0364a81_4_k_cu_2a2919834cuda3std3__420unreachable_sentinelE
	.align		8
        /*01a0*/ 	.dword	_ZN34_INTERNAL_c0364a81_4_k_cu_2a2919834cuda3std3__47nulloptE
	.align		8
        /*01a8*/ 	.dword	_ZN34_INTERNAL_c0364a81_4_k_cu_2a2919834cuda3std3__48unexpectE
	.align		8
        /*01b0*/ 	.dword	_ZN34_INTERNAL_c0364a81_4_k_cu_2a2919834cuda3std6ranges3__45__cpo4swapE
	.align		8
        /*01b8*/ 	.dword	_ZN34_INTERNAL_c0364a81_4_k_cu_2a2919834cuda3std6ranges3__45__cpo9iter_moveE
	.align		8
        /*01c0*/ 	.dword	_ZN34_INTERNAL_c0364a81_4_k_cu_2a2919834cuda3std6ranges3__45__cpo5beginE
	.align		8
        /*01c8*/ 	.dword	_ZN34_INTERNAL_c0364a81_4_k_cu_2a2919834cuda3std6ranges3__45__cpo3endE
	.align		8
        /*01d0*/ 	.dword	_ZN34_INTERNAL_c0364a81_4_k_cu_2a2919834cuda3std6ranges3__45__cpo6cbeginE
	.align		8
        /*01d8*/ 	.dword	_ZN34_INTERNAL_c0364a81_4_k_cu_2a2919834cuda3std6ranges3__45__cpo4cendE
	.align		8
        /*01e0*/ 	.dword	_ZN34_INTERNAL_c0364a81_4_k_cu_2a2919834cuda3std6ranges3__45__cpo7advanceE
	.align		8
        /*01e8*/ 	.dword	_ZN34_INTERNAL_c0364a81_4_k_cu_2a2919834cuda3std6ranges3__45__cpo9iter_swapE
	.align		8
        /*01f0*/ 	.dword	_ZN34_INTERNAL_c0364a81_4_k_cu_2a2919834cuda3std6ranges3__45__cpo4nextE
	.align		8
        /*01f8*/ 	.dword	_ZN34_INTERNAL_c0364a81_4_k_cu_2a2919834cuda3std6ranges3__45__cpo4prevE
	.align		8
        /*0200*/ 	.dword	_ZN34_INTERNAL_c0364a81_4_k_cu_2a2919834cuda3std6ranges3__45__cpo4dataE
	.align		8
        /*0208*/ 	.dword	_ZN34_INTERNAL_c0364a81_4_k_cu_2a2919834cuda3std6ranges3__45__cpo5cdataE
	.align		8
        /*0210*/ 	.dword	_ZN34_INTERNAL_c0364a81_4_k_cu_2a2919834cuda3std6ranges3__45__cpo4sizeE
	.align		8
        /*0218*/ 	.dword	_ZN34_INTERNAL_c0364a81_4_k_cu_2a2919834cuda3std6ranges3__45__cpo5ssizeE
	.align		8
        /*0220*/ 	.dword	_ZN34_INTERNAL_c0364a81_4_k_cu_2a2919834cuda3std6ranges3__45__cpo8distanceE
	.align		8
        /*0228*/ 	.dword	_ZN34_INTERNAL_c0364a81_4_k_cu_2a2919836thrust24THRUST_300001_SM_1000_NS8cuda_cub3parE
	.align		8
        /*0230*/ 	.dword	_ZN34_INTERNAL_c0364a81_4_k_cu_2a2919836thrust24THRUST_300001_SM_1000_NS8cuda_cub10par_nosyncE
	.align		8
        /*0238*/ 	.dword	_ZN34_INTERNAL_c0364a81_4_k_cu_2a2919836thrust24THRUST_300001_SM_1000_NS6system6detail10sequential3seqE
	.align		8
        /*0240*/ 	.dword	_ZN34_INTERNAL_c0364a81_4_k_cu_2a2919836thrust24THRUST_300001_SM_1000_NS12placeholders2_1E
	.align		8
        /*0248*/ 	.dword	_ZN34_INTERNAL_c0364a81_4_k_cu_2a2919836thrust24THRUST_300001_SM_1000_NS12placeholders2_2E
	.align		8
        /*0250*/ 	.dword	_ZN34_INTERNAL_c0364a81_4_k_cu_2a2919836thrust24THRUST_300001_SM_1000_NS12placeholders2_3E
	.align		8
        /*0258*/ 	.dword	_ZN34_INTERNAL_c0364a81_4_k_cu_2a2919836thrust24THRUST_300001_SM_1000_NS12placeholders2_4E
	.align		8
        /*0260*/ 	.dword	_ZN34_INTERNAL_c0364a81_4_k_cu_2a2919836thrust24THRUST_300001_SM_1000_NS12placeholders2_5E
	.align		8
        /*0268*/ 	.dword	_ZN34_INTERNAL_c0364a81_4_k_cu_2a2919836thrust24THRUST_300001_SM_1000_NS12placeholders2_6E
	.align		8
        /*0270*/ 	.dword	_ZN34_INTERNAL_c0364a81_4_k_cu_2a2919836thrust24THRUST_300001_SM_1000_NS12placeholders2_7E
	.align		8
        /*0278*/ 	.dword	_ZN34_INTERNAL_c0364a81_4_k_cu_2a2919836thrust24THRUST_300001_SM_1000_NS12placeholders2_8E
	.align		8
        /*0280*/ 	.dword	_ZN34_INTERNAL_c0364a81_4_k_cu_2a2919836thrust24THRUST_300001_SM_1000_NS12placeholders2_9E
	.align		8
        /*0288*/ 	.dword	_ZN34_INTERNAL_c0364a81_4_k_cu_2a2919836thrust24THRUST_300001_SM_1000_NS12placeholders3_10E
	.align		8
        /*0290*/ 	.dword	_ZN34_INTERNAL_c0364a81_4_k_cu_2a2919836thrust24THRUST_300001_SM_1000_NS3seqE
	.align		8
        /*0298*/ 	.dword	$str
	.align		8
        /*02a0*/ 	.dword	free
	.align		8
        /*02a8*/ 	.dword	malloc
	.align		8
        /*02b0*/ 	.dword	vprintf


//--------------------- .text._ZN3cub18CUB_300001_SM_10006detail11EmptyKernelIvEEvv --------------------------
	.section	.text._ZN3cub18CUB_300001_SM_10006detail11EmptyKernelIvEEvv,"ax",@progbits
	.align	128
        .global         _ZN3cub18CUB_300001_SM_10006detail11EmptyKernelIvEEvv
        .type           _ZN3cub18CUB_300001_SM_10006detail11EmptyKernelIvEEvv,@function
        .size           _ZN3cub18CUB_300001_SM_10006detail11EmptyKernelIvEEvv,(.L_x_515 - _ZN3cub18CUB_300001_SM_10006detail11EmptyKernelIvEEvv)
        .other          _ZN3cub18CUB_300001_SM_10006detail11EmptyKernelIvEEvv,@"STO_CUDA_ENTRY STV_DEFAULT"
_ZN3cub18CUB_300001_SM_10006detail11EmptyKernelIvEEvv:
.text._ZN3cub18CUB_300001_SM_10006detail11EmptyKernelIvEEvv:
[----:B------:R-:W-:Y:S01]  /*0000*/  LDC R1, c[0x0][0x37c] ;  /* 0x0000df00ff017b82 */ /* 0x000fe20000000800 */
[----:B------:R-:W-:Y:S05]  /*0010*/  EXIT ;  /* 0x000000000000794d */ /* 0x000fea0003800000 */
.L_x_0:
[----:B------:R-:W-:-:S00]  /*0020*/  BRA `(.L_x_0) ;  /* 0xfffffffc00fc7947 */ /* 0x000fc0000383ffff */
[----:B------:R-:W-:-:S00]  /*0030*/  NOP ;  /* 0x0000000000007918 */ /* 0x000fc00000000000 */
        /* <DEDUP_REMOVED lines=12> */
.L_x_515:


//--------------------- .text._Z17copyDeviceToArrayPiS_ --------------------------
	.section	.text._Z17copyDeviceToArrayPiS_,"ax",@progbits
	.align	128
        .global         _Z17copyDeviceToArrayPiS_
        .type           _Z17copyDeviceToArrayPiS_,@function
        .size           _Z17copyDeviceToArrayPiS_,(.L_x_516 - _Z17copyDeviceToArrayPiS_)
        .other          _Z17copyDeviceToArrayPiS_,@"STO_CUDA_ENTRY STV_DEFAULT"
_Z17copyDeviceToArrayPiS_:
.text._Z17copyDeviceToArrayPiS_:
[----:B------:R-:W-:Y:S08]  /*0000*/  LDC R1, c[0x0][0x37c] ;  /* 0x0000df00ff017b82 */ /* 0x000ff00000000800 */
[----:B------:R-:W0:Y:S01]  /*0010*/  LDC.64 R2, c[0x4][0x30] ;  /* 0x01000c00ff027b82 */ /* 0x000e220000000a00 */
[----:B------:R-:W0:Y:S02]  /*0020*/  LDCU.64 UR4, c[0x0][0x358] ;  /* 0x00006b00ff0477ac */ /* 0x000e240008000a00 */
[----:B0-----:R-:W2:Y:S05]  /*0030*/  LDG.E R2, desc[UR4][R2.64] ;  /* 0x0000000402027981 */ /* 0x001eaa000c1e1900 */
[----:B------:R-:W0:Y:S01]  /*0040*/  S2UR UR6, SR_CTAID.X ;  /* 0x00000000000679c3 */ /* 0x000e220000002500 */
[----:B------:R-:W0:Y:S07]  /*0050*/  S2R R0, SR_TID.X ;  /* 0x0000000000007919 */ /* 0x000e2e0000002100 */
[----:B------:R-:W0:Y:S02]  /*0060*/  LDC R15, c[0x0][0x360] ;  /* 0x0000d800ff0f7b82 */ /* 0x000e240000000800 */
[----:B0-----:R-:W-:-:S05]  /*0070*/  IMAD R15, R15, UR6, R0 ;  /* 0x000000060f0f7c24 */ /* 0x001fca000f8e0200 */
[----:B--2---:R-:W-:-:S13]  /*0080*/  ISETP.GE.AND P0, PT, R15, R2, PT ;  /* 0x000000020f00720c */ /* 0x004fda0003f06270 */
[----:B------:R-:W-:Y:S05]  /*0090*/  @P0 EXIT ;  /* 0x000000000000094d */ /* 0x000fea0003800000 */
[----:B------:R-:W0:Y:S08]  /*00a0*/  LDC.64 R2, c[0x4][0x110] ;  /* 0x01004400ff027b82 */ /* 0x000e300000000a00 */
[----:B------:R-:W1:Y:S08]  /*00b0*/  LDC.64 R6, c[0x0][0x380] ;  /* 0x0000e000ff067b82 */ /* 0x000e700000000a00 */
[----:B------:R-:W2:Y:S01]  /*00c0*/  LDC.64 R8, c[0x4][0x118] ;  /* 0x01004600ff087b82 */ /* 0x000ea20000000a00 */
[----:B0-----:R-:W3:Y:S07]  /*00d0*/  LDG.E.64 R2, desc[UR4][R2.64] ;  /* 0x0000000402027981 */ /* 0x001eee000c1e1b00 */
[----:B------:R-:W0:Y:S01]  /*00e0*/  LDC.64 R12, c[0x0][0x388] ;  /* 0x0000e200ff0c7b82 */ /* 0x000e220000000a00 */
[----:B---3--:R-:W-:-:S06]  /*00f0*/  IMAD.WIDE R4, R15, 0x4, R2 ;  /* 0x000000040f047825 */ /* 0x008fcc00078e0202 */
[----:B------:R-:W3:Y:S01]  /*0100*/  LDG.E R5, desc[UR4][R4.64] ;  /* 0x0000000404057981 */ /* 0x000ee2000c1e1900 */
[----:B-1----:R-:W-:-:S05]  /*0110*/  IMAD.WIDE R6, R15, 0x4, R6 ;  /* 0x000000040f067825 */ /* 0x002fca00078e0206 */
[----:B---3--:R-:W-:Y:S04]  /*0120*/  STG.E desc[UR4][R6.64], R5 ;  /* 0x0000000506007986 */ /* 0x008fe8000c101904 */
[----:B--2---:R-:W2:Y:S02]  /*0130*/  LDG.E.64 R8, desc[UR4][R8.64] ;  /* 0x0000000408087981 */ /* 0x004ea4000c1e1b00 */
[----:B--2---:R-:W-:-:S06]  /*0140*/  IMAD.WIDE R10, R15, 0x4, R8 ;  /* 0x000000040f0a7825 */ /* 0x004fcc00078e0208 */
[----:B------:R-:W2:Y:S01]  /*0150*/  LDG.E R11, desc[UR4][R10.64] ;  /* 0x000000040a0b7981 */ /* 0x000ea2000c1e1900 */
[----:B0-----:R-:W-:-:S05]  /*0160*/  IMAD.WIDE R2, R15, 0x4, R12 ;  /* 0x000000040f027825 */ /* 0x001fca00078e020c */
[----:B--2---:R-:W-:Y:S01]  /*0170*/  STG.E desc[UR4][R2.64], R11 ;  /* 0x0000000b02007986 */ /* 0x004fe2000c101904 */
[----:B------:R-:W-:Y:S05]  /*0180*/  EXIT ;  /* 0x000000000000794d */ /* 0x000fea0003800000 */
.L_x_1:
        /* <DEDUP_REMOVED lines=15> */
.L_x_516:


//--------------------- .text._Z24copyDeviceVarToDeviceMemPiS_ --------------------------
	.section	.text._Z24copyDeviceVarToDeviceMemPiS_,"ax",@progbits
	.align	128
        .global         _Z24copyDeviceVarToDeviceMemPiS_
        .type           _Z24copyDeviceVarToDeviceMemPiS_,@function
        .size           _Z24copyDeviceVarToDeviceMemPiS_,(.L_x_517 - _Z24copyDeviceVarToDeviceMemPiS_)
        .other          _Z24copyDeviceVarToDeviceMemPiS_,@"STO_CUDA_ENTRY STV_DEFAULT"
_Z24copyDeviceVarToDeviceMemPiS_:
.text._Z24copyDeviceVarToDeviceMemPiS_:
[----:B------:R-:W-:Y:S01]  /*0000*/  LDC R1, c[0x0][0x37c] ;  /* 0x0000df00ff017b82 */ /* 0x000fe20000000800 */
[----:B------:R-:W0:Y:S02]  /*0010*/  S2R R0, SR_TID.X ;  /* 0x0000000000007919 */ /* 0x000e240000002100 */
[----:B0-----:R-:W-:-:S13]  /*0020*/  ISETP.NE.AND P0, PT, R0, RZ, PT ;  /* 0x000000ff0000720c */ /* 0x001fda0003f05270 */
[----:B------:R-:W-:Y:S05]  /*0030*/  @P0 EXIT ;  /* 0x000000000000094d */ /* 0x000fea0003800000 */
[----:B------:R-:W0:Y:S01]  /*0040*/  LDC.64 R2, c[0x4][0x110] ;  /* 0x01004400ff027b82 */ /* 0x000e220000000a00 */
[----:B------:R-:W0:Y:S02]  /*0050*/  LDCU.64 UR4, c[0x0][0x358] ;  /* 0x00006b00ff0477ac */ /* 0x000e240008000a00 */
[----:B0-----:R-:W2:Y:S05]  /*0060*/  LDG.E.64 R2, desc[UR4][R2.64] ;  /* 0x0000000402027981 */ /* 0x001eaa000c1e1b00 */
[----:B------:R-:W0:Y:S08]  /*0070*/  LDC.64 R4, c[0x0][0x380] ;  /* 0x0000e000ff047b82 */ /* 0x000e300000000a00 */
[----:B------:R-:W1:Y:S01]  /*0080*/  LDC.64 R6, c[0x4][0x118] ;  /* 0x01004600ff067b82 */ /* 0x000e620000000a00 */
[----:B--2---:R-:W0:Y:S04]  /*0090*/  LDG.E R11, desc[UR4][R2.64] ;  /* 0x00000004020b7981 */ /* 0x004e28000c1e1900 */
[----:B0-----:R-:W-:Y:S04]  /*00a0*/  STG.E desc[UR4][R4.64], R11 ;  /* 0x0000000b04007986 */ /* 0x001fe8000c101904 */
[----:B-1----:R-:W2:Y:S01]  /*00b0*/  LDG.E.64 R6, desc[UR4][R6.64] ;  /* 0x0000000406067981 */ /* 0x002ea2000c1e1b00 */
[----:B------:R-:W0:Y:S03]  /*00c0*/  LDC.64 R8, c[0x0][0x388] ;  /* 0x0000e200ff087b82 */ /* 0x000e260000000a00 */
[----:B--2---:R-:W0:Y:S04]  /*00d0*/  LDG.E R13, desc[UR4][R6.64] ;  /* 0x00000004060d7981 */ /* 0x004e28000c1e1900 */
[----:B0-----:R-:W-:Y:S01]  /*00e0*/  STG.E desc[UR4][R8.64], R13 ;  /* 0x0000000d08007986 */ /* 0x001fe2000c101904 */
[----:B------:R-:W-:Y:S05]  /*00f0*/  EXIT ;  /* 0x000000000000794d */ /* 0x000fea0003800000 */
.L_x_2:
        /* <DEDUP_REMOVED lines=16> */
.L_x_517:


//--------------------- .text._Z19initializeWithIndexii --------------------------
	.section	.text._Z19initializeWithIndexii,"ax",@progbits
	.align	128
        .global         _Z19initializeWithIndexii
        .type           _Z19initializeWithIndexii,@function
        .size           _Z19initializeWithIndexii,(.L_x_518 - _Z19initializeWithIndexii)
        .other          _Z19initializeWithIndexii,@"STO_CUDA_ENTRY STV_DEFAULT"
_Z19initializeWithIndexii:
.text._Z19initializeWithIndexii:
[----:B------:R-:W-:Y:S01]  /*0000*/  LDC R1, c[0x0][0x37c] ;  /* 0x0000df00ff017b82 */ /* 0x000fe20000000800 */
[----:B------:R-:W0:Y:S07]  /*0010*/  S2R R0, SR_TID.X ;  /* 0x0000000000007919 */ /* 0x000e2e0000002100 */
[----:B------:R-:W0:Y:S01]  /*0020*/  S2UR UR4, SR_CTAID.X ;  /* 0x00000000000479c3 */ /* 0x000e220000002500 */
[----:B------:R-:W1:Y:S07]  /*0030*/  LDCU UR5, c[0x0][0x380] ;  /* 0x00007000ff0577ac */ /* 0x000e6e0008000800 */
[----:B------:R-:W0:Y:S02]  /*0040*/  LDC R21, c[0x0][0x360] ;  /* 0x0000d800ff157b82 */ /* 0x000e240000000800 */
[----:B0-----:R-:W-:-:S05]  /*0050*/  IMAD R21, R21, UR4, R0 ;  /* 0x0000000415157c24 */ /* 0x001fca000f8e0200 */
[----:B-1----:R-:W-:-:S13]  /*0060*/  ISETP.GE.AND P0, PT, R21, UR5, PT ;  /* 0x0000000515007c0c */ /* 0x002fda000bf06270 */
[----:B------:R-:W-:Y:S05]  /*0070*/  @P0 EXIT ;  /* 0x000000000000094d */ /* 0x000fea0003800000 */
[----:B------:R-:W0:Y:S02]  /*0080*/  LDCU UR4, c[0x0][0x384] ;  /* 0x00007080ff0477ac */ /* 0x000e240008000800 */
[----:B0-----:R-:W-:Y:S01]  /*0090*/  ISETP.NE.AND P0, PT, RZ, UR4, PT ;  /* 0x00000004ff007c0c */ /* 0x001fe2000bf05270 */
[----:B------:R-:W0:-:S12]  /*00a0*/  LDCU.64 UR4, c[0x0][0x358] ;  /* 0x00006b00ff0477ac */ /* 0x000e180008000a00 */
[----:B------:R-:W0:Y:S02]  /*00b0*/  @!P0 LDC.64 R2, c[0x4][0x118] ;  /* 0x01004600ff028b82 */ /* 0x000e240000000a00 */
[----:B0-----:R-:W2:Y:S06]  /*00c0*/  @!P0 LDG.E.64 R8, desc[UR4][R2.64] ;  /* 0x0000000402088981 */ /* 0x001eac000c1e1b00 */
[----:B------:R-:W0:Y:S08]  /*00d0*/  @P0 LDC.64 R14, c[0x4][0xd8] ;  /* 0x01003600ff0e0b82 */ /* 0x000e300000000a00 */
[----:B------:R-:W1:Y:S08]  /*00e0*/  @!P0 LDC.64 R6, c[0x4][0xf8] ;  /* 0x01003e00ff068b82 */ /* 0x000e700000000a00 */
[----:B------:R-:W3:Y:S01]  /*00f0*/  @!P0 LDC.64 R4, c[0x4][0x110] ;  /* 0x01004400ff048b82 */ /* 0x000ee20000000a00 */
[----:B-1----:R-:W4:Y:S04]  /*0100*/  @!P0 LDG.E.64 R12, desc[UR4][R6.64] ;  /* 0x00000004060c8981 */ /* 0x002f28000c1e1b00 */
[----:B---3--:R-:W3:Y:S04]  /*0110*/  @!P0 LDG.E.64 R10, desc[UR4][R4.64] ;  /* 0x00000004040a8981 */ /* 0x008ee8000c1e1b00 */
[----:B0-----:R-:W2:Y:S01]  /*0120*/  @P0 LDG.E.64 R8, desc[UR4][R14.64] ;  /* 0x000000040e080981 */ /* 0x001ea2000c1e1b00 */
[----:B------:R-:W0:Y:S08]  /*0130*/  @P0 LDC.64 R18, c[0x4][0xf0] ;  /* 0x01003c00ff120b82 */ /* 0x000e300000000a00 */
[----:B------:R-:W1:Y:S01]  /*0140*/  @P0 LDC.64 R16, c[0x4][0xd0] ;  /* 0x01003400ff100b82 */ /* 0x000e620000000a00 */
[----:B0-----:R-:W4:Y:S04]  /*0150*/  @P0 LDG.E.64 R12, desc[UR4][R18.64] ;  /* 0x00000004120c0981 */ /* 0x001f28000c1e1b00 */
[----:B-1----:R-:W3:Y:S01]  /*0160*/  @P0 LDG.E.64 R10, desc[UR4][R16.64] ;  /* 0x00000004100a0981 */ /* 0x002ee2000c1e1b00 */
[----:B--2---:R-:W-:-:S06]  /*0170*/  IMAD.WIDE R8, R21, 0x4, R8 ;  /* 0x0000000415087825 */ /* 0x004fcc00078e0208 */
[----:B------:R-:W2:Y:S01]  /*0180*/  LDG.E R8, desc[UR4][R8.64] ;  /* 0x0000000408087981 */ /* 0x000ea2000c1e1900 */
[----:B------:R-:W-:-:S04]  /*0190*/  IMAD.SHL.U32 R3, R21, 0x2, RZ ;  /* 0x0000000215037824 */ /* 0x000fc800078e00ff */
[----:B----4-:R-:W-:-:S04]  /*01a0*/  IMAD.WIDE R12, R3, 0x4, R12 ;  /* 0x00000004030c7825 */ /* 0x010fc800078e020c */
[----:B---3--:R-:W-:Y:S01]  /*01b0*/  IMAD.WIDE R10, R21, 0x4, R10 ;  /* 0x00000004150a7825 */ /* 0x008fe200078e020a */
[----:B--2---:R-:W-:-:S04]  /*01c0*/  ISETP.NE.AND P0, PT, R8, -0x1, PT ;  /* 0xffffffff0800780c */ /* 0x004fc80003f05270 */
[----:B------:R-:W-:-:S05]  /*01d0*/  SEL R3, R21, 0xffffffff, P0 ;  /* 0xffffffff15037807 */ /* 0x000fca0000000000 */
[----:B------:R0:W-:Y:S04]  /*01e0*/  STG.E desc[UR4][R12.64], R3 ;  /* 0x000000030c007986 */ /* 0x0001e8000c101904 */
[----:B------:R-:W2:Y:S02]  /*01f0*/  LDG.E R10, desc[UR4][R10.64] ;  /* 0x000000040a0a7981 */ /* 0x000ea4000c1e1900 */
[----:B--2---:R-:W-:-:S13]  /*0200*/  ISETP.NE.AND P0, PT, R10, -0x1, PT ;  /* 0xffffffff0a00780c */ /* 0x004fda0003f05270 */
[----:B------:R0:W-:Y:S01]  /*0210*/  @P0 STG.E desc[UR4][R12.64+0x4], R21 ;  /* 0x000004150c000986 */ /* 0x0001e2000c101904 */
[----:B------:R-:W-:Y:S05]  /*0220*/  @P0 EXIT ;  /* 0x000000000000094d */ /* 0x000fea0003800000 */
[----:B0-----:R-:W-:-:S05]  /*0230*/  MOV R3, 0xffffffff ;  /* 0xffffffff00037802 */ /* 0x001fca0000000f00 */
[----:B------:R-:W-:Y:S01]  /*0240*/  STG.E desc[UR4][R12.64+0x4], R3 ;  /* 0x000004030c007986 */ /* 0x000fe2000c101904 */
[----:B------:R-:W-:Y:S05]  /*0250*/  EXIT ;  /* 0x000000000000794d */ /* 0x000fea0003800000 */
.L_x_3:
        /* <DEDUP_REMOVED lines=10> */
.L_x_518:


//--------------------- .text._Z8getlabelPiS_i    --------------------------
	.section	.text._Z8getlabelPiS_i,"ax",@progbits
	.align	128
        .global         _Z8getlabelPiS_i
        .type           _Z8getlabelPiS_i,@function
        .size           _Z8getlabelPiS_i,(.L_x_519 - _Z8getlabelPiS_i)
        .other          _Z8getlabelPiS_i,@"STO_CUDA_ENTRY STV_DEFAULT"
_Z8getlabelPiS_i:
.text._Z8getlabelPiS_i:
        /* <DEDUP_REMOVED lines=10> */
[----:B------:R-:W0:Y:S02]  /*00a0*/  LDC.64 R2, c[0x4][0x100] ;  /* 0x01004000ff027b82 */ /* 0x000e240000000a00 */
[----:B0-----:R-:W2:Y:S02]  /*00b0*/  LDG.E.64 R2, desc[UR4][R2.64] ;  /* 0x0000000402027981 */ /* 0x001ea4000c1e1b00 */
[----:B--2---:R-:W-:-:S06]  /*00c0*/  IMAD.WIDE R4, R17, 0x4, R2 ;  /* 0x0000000411047825 */ /* 0x004fcc00078e0202 */
[----:B------:R-:W2:Y:S02]  /*00d0*/  LDG.E R4, desc[UR4][R4.64] ;  /* 0x0000000404047981 */ /* 0x000ea4000c1e1900 */
[----:B--2---:R-:W-:-:S13]  /*00e0*/  ISETP.NE.AND P0, PT, R4, 0x1, PT ;  /* 0x000000010400780c */ /* 0x004fda0003f05270 */
[----:B------:R-:W-:Y:S05]  /*00f0*/  @!P0 EXIT ;  /* 0x000000000000894d */ /* 0x000fea0003800000 */
[----:B------:R-:W0:Y:S02]  /*0100*/  LDCU UR6, c[0x0][0x390] ;  /* 0x00007200ff0677ac */ /* 0x000e240008000800 */
[----:B0-----:R-:W-:-:S13]  /*0110*/  ISETP.NE.AND P0, PT, RZ, UR6, PT ;  /* 0x00000006ff007c0c */ /* 0x001fda000bf05270 */
[----:B------:R-:W0:Y:S02]  /*0120*/  @!P0 LDC.64 R14, c[0x4][0xf8] ;  /* 0x01003e00ff0e8b82 */ /* 0x000e240000000a00 */
[----:B0-----:R-:W2:Y:S06]  /*0130*/  @!P0 LDG.E.64 R2, desc[UR4][R14.64] ;  /* 0x000000040e028981 */ /* 0x001eac000c1e1b00 */
[----:B------:R-:W0:Y:S08]  /*0140*/  @P0 LDC.64 R24, c[0x4][0xf0] ;  /* 0x01003c00ff180b82 */ /* 0x000e300000000a00 */
[----:B------:R-:W1:Y:S08]  /*0150*/  @!P0 LDC.64 R10, c[0x4][0x110] ;  /* 0x01004400ff0a8b82 */ /* 0x000e700000000a00 */
[----:B------:R-:W3:Y:S01]  /*0160*/  @!P0 LDC.64 R12, c[0x4][0x118] ;  /* 0x01004600ff0c8b82 */ /* 0x000ee20000000a00 */
[----:B------:R-:W-:Y:S01]  /*0170*/  IMAD.SHL.U32 R9, R17, 0x2, RZ ;  /* 0x0000000211097824 */ /* 0x000fe200078e00ff */
[----:B-1----:R1:W5:Y:S04]  /*0180*/  @!P0 LDG.E.64 R4, desc[UR4][R10.64] ;  /* 0x000000040a048981 */ /* 0x002368000c1e1b00 */
[----:B---3--:R1:W5:Y:S04]  /*0190*/  @!P0 LDG.E.64 R6, desc[UR4][R12.64] ;  /* 0x000000040c068981 */ /* 0x008368000c1e1b00 */
[----:B0-----:R-:W2:Y:S01]  /*01a0*/  @P0 LDG.E.64 R2, desc[UR4][R24.64] ;  /* 0x0000000418020981 */ /* 0x001ea2000c1e1b00 */
[----:B------:R-:W0:Y:S08]  /*01b0*/  @P0 LDC.64 R18, c[0x4][0xd0] ;  /* 0x01003400ff120b82 */ /* 0x000e300000000a00 */
[----:B------:R-:W3:Y:S01]  /*01c0*/  @P0 LDC.64 R22, c[0x4][0xd8] ;  /* 0x01003600ff160b82 */ /* 0x000ee20000000a00 */
[----:B------:R-:W-:Y:S01]  /*01d0*/  BSSY.RECONVERGENT B0, `(.L_x_4) ;  /* 0x000008c000007945 */ /* 0x000fe20003800200 */
[----:B0-----:R1:W5:Y:S04]  /*01e0*/  @P0 LDG.E.64 R4, desc[UR4][R18.64] ;  /* 0x0000000412040981 */ /* 0x001368000c1e1b00 */
[----:B---3--:R1:W5:Y:S01]  /*01f0*/  @P0 LDG.E.64 R6, desc[UR4][R22.64] ;  /* 0x0000000416060981 */ /* 0x008362000c1e1b00 */
[----:B--2---:R-:W-:-:S05]  /*0200*/  IMAD.WIDE R8, R9, 0x4, R2 ;  /* 0x0000000409087825 */ /* 0x004fca00078e0202 */
[----:B------:R-:W2:Y:S02]  /*0210*/  LDG.E R21, desc[UR4][R8.64+0x4] ;  /* 0x0000040408157981 */ /* 0x000ea4000c1e1900 */
[----:B--2---:R-:W-:-:S13]  /*0220*/  ISETP.NE.AND P0, PT, R21, -0x1, PT ;  /* 0xffffffff1500780c */ /* 0x004fda0003f05270 */
[----:B-1----:R-:W-:Y:S05]  /*0230*/  @!P0 BRA `(.L_x_5) ;  /* 0x0000000800148947 */ /* 0x002fea0003800000 */
[----:B-----5:R-:W-:-:S06]  /*0240*/  IMAD.WIDE R10, R21, 0x4, R4 ;  /* 0x00000004150a7825 */ /* 0x020fcc00078e0204 */
[----:B------:R-:W2:Y:S02]  /*0250*/  LDG.E R10, desc[UR4][R10.64] ;  /* 0x000000040a0a7981 */ /* 0x000ea4000c1e1900 */
[----:B--2---:R-:W-:-:S13]  /*0260*/  ISETP.NE.AND P0, PT, R10, -0x1, PT ;  /* 0xffffffff0a00780c */ /* 0x004fda0003f05270 */
[----:B------:R-:W-:Y:S05]  /*0270*/  @!P0 BRA `(.L_x_5) ;  /* 0x0000000800048947 */ /* 0x000fea0003800000 */
[----:B------:R-:W-:Y:S01]  /*0280*/  VIADD R23, R10, 0xffffffff ;  /* 0xffffffff0a177836 */ /* 0x000fe20000000000 */
[----:B------:R-:W-:Y:S01]  /*0290*/  BSSY.RECONVERGENT B1, `(.L_x_6) ;  /* 0x0000072000017945 */ /* 0x000fe20003800200 */
[----:B------:R-:W-:-:S03]  /*02a0*/  MOV R0, 0xffffffff ;  /* 0xffffffff00007802 */ /* 0x000fc60000000f00 */
[----:B------:R-:W-:-:S13]  /*02b0*/  ISETP.GT.U32.AND P0, PT, R23, 0xb, PT ;  /* 0x0000000b1700780c */ /* 0x000fda0003f04070 */
[----:B------:R-:W-:Y:S05]  /*02c0*/  @P0 BRA `(.L_x_7) ;  /* 0x0000000400b80947 */ /* 0x000fea0003800000 */
[----:B------:R-:W0:Y:S08]  /*02d0*/  LDC.64 R12, c[0x4][0x20] ;  /* 0x01000800ff0c7b82 */ /* 0x000e300000000a00 */
[----:B------:R-:W1:Y:S01]  /*02e0*/  LDC.64 R10, c[0x4][0x18] ;  /* 0x01000600ff0a7b82 */ /* 0x000e620000000a00 */
[----:B0-----:R-:W2:Y:S04]  /*02f0*/  LDG.E R19, desc[UR4][R12.64] ;  /* 0x000000040c137981 */ /* 0x001ea8000c1e1900 */
[----:B-1----:R-:W3:Y:S03]  /*0300*/  LDG.E R0, desc[UR4][R10.64] ;  /* 0x000000040a007981 */ /* 0x002ee6000c1e1900 */
[----:B------:R-:W0:Y:S02]  /*0310*/  LDC.64 R14, c[0x4][0x28] ;  /* 0x01000a00ff0e7b82 */ /* 0x000e240000000a00 */
[----:B0-----:R0:W4:Y:S01]  /*0320*/  LDG.E R18, desc[UR4][R14.64] ;  /* 0x000000040e127981 */ /* 0x001122000c1e1900 */
[----:B--2---:R-:W-:-:S04]  /*0330*/  IABS R22, R19 ;  /* 0x0000001300167213 */ /* 0x004fc80000000000 */
[----:B------:R-:W1:Y:S01]  /*0340*/  I2F.RP R26, R22 ;  /* 0x00000016001a7306 */ /* 0x000e620000209400 */
[----:B---3--:R-:W-:Y:S01]  /*0350*/  IABS R24, R0 ;  /* 0x0000000000187213 */ /* 0x008fe20000000000 */
[----:B------:R-:W-:-:S06]  /*0360*/  IMAD R20, R0, R19, RZ ;  /* 0x0000001300147224 */ /* 0x000fcc00078e02ff */
[----:B------:R-:W2:Y:S01]  /*0370*/  I2F.RP R25, R24 ;  /* 0x0000001800197306 */ /* 0x000ea20000209400 */
[----:B------:R-:W-:-:S07]  /*0380*/  IABS R16, R20 ;  /* 0x0000001400107213 */ /* 0x000fce0000000000 */
[----:B------:R-:W3:Y:S08]  /*0390*/  I2F.RP R27, R16 ;  /* 0x00000010001b7306 */ /* 0x000ef00000209400 */
[----:B-1----:R-:W1:Y:S08]  /*03a0*/  MUFU.RCP R26, R26 ;  /* 0x0000001a001a7308 */ /* 0x002e700000001000 */
[----:B--2---:R-:W2:Y:S08]  /*03b0*/  MUFU.RCP R25, R25 ;  /* 0x0000001900197308 */ /* 0x004eb00000001000 */
[----:B---3--:R-:W0:Y:S01]  /*03c0*/  MUFU.RCP R27, R27 ;  /* 0x0000001b001b7308 */ /* 0x008e220000001000 */
[----:B-1----:R-:W-:-:S02]  /*03d0*/  VIADD R12, R26, 0xffffffe ;  /* 0x0ffffffe1a0c7836 */ /* 0x002fc40000000000 */
[----:B--2---:R-:W-:-:S05]  /*03e0*/  VIADD R10, R25, 0xffffffe ;  /* 0x0ffffffe190a7836 */ /* 0x004fca0000000000 */
[----:B------:R-:W1:Y:S08]  /*03f0*/  F2I.FTZ.U32.TRUNC.NTZ R13, R12 ;  /* 0x0000000c000d7305 */ /* 0x000e70000021f000 */
[----:B------:R2:W3:Y:S01]  /*0400*/  F2I.FTZ.U32.TRUNC.NTZ R11, R10 ;  /* 0x0000000a000b7305 */ /* 0x0004e2000021f000 */
[----:B0-----:R-:W-:-:S07]  /*0410*/  IADD3 R14, PT, PT, R27, 0xffffffe, RZ ;  /* 0x0ffffffe1b0e7810 */ /* 0x001fce0007ffe0ff */
[----:B------:R0:W5:Y:S01]  /*0420*/  F2I.FTZ.U32.TRUNC.NTZ R15, R14 ;  /* 0x0000000e000f7305 */ /* 0x000162000021f000 */
[----:B-1----:R-:W-:Y:S02]  /*0430*/  IMAD.MOV R29, RZ, RZ, -R13 ;  /* 0x000000ffff1d7224 */ /* 0x002fe400078e0a0d */
[----:B--2---:R-:W-:Y:S02]  /*0440*/  HFMA2 R10, -RZ, RZ, 0, 0 ;  /* 0x00000000ff0a7431 */ /* 0x004fe400000001ff */
[----:B------:R-:W-:Y:S02]  /*0450*/  IMAD.MOV.U32 R12, RZ, RZ, RZ ;  /* 0x000000ffff0c7224 */ /* 0x000fe400078e00ff */
[----:B------:R-:W-:Y:S02]  /*0460*/  IMAD R27, R29, R22, RZ ;  /* 0x000000161d1b7224 */ /* 0x000fe400078e02ff */
[----:B---3--:R-:W-:Y:S02]  /*0470*/  IMAD.MOV R25, RZ, RZ, -R11 ;  /* 0x000000ffff197224 */ /* 0x008fe400078e0a0b */
[----:B------:R-:W-:Y:S01]  /*0480*/  IMAD.HI.U32 R12, R13, R27, R12 ;  /* 0x0000001b0d0c7227 */ /* 0x000fe200078e000c */
[----:B----4-:R-:W-:-:S03]  /*0490*/  IABS R13, R18 ;  /* 0x00000012000d7213 */ /* 0x010fc60000000000 */
[----:B------:R-:W-:Y:S01]  /*04a0*/  IMAD R25, R25, R24, RZ ;  /* 0x0000001819197224 */ /* 0x000fe200078e02ff */
[----:B------:R-:W1:Y:S03]  /*04b0*/  I2F.RP R27, R13 ;  /* 0x0000000d001b7306 */ /* 0x000e660000209400 */
[----:B------:R-:W-:Y:S01]  /*04c0*/  IMAD.HI.U32 R26, R11, R25, R10 ;  /* 0x000000190b1a7227 */ /* 0x000fe200078e000a */
[----:B0-----:R-:W-:-:S03]  /*04d0*/  MOV R14, RZ ;  /* 0x000000ff000e7202 */ /* 0x001fc60000000f00 */
[----:B-----5:R-:W-:-:S04]  /*04e0*/  IMAD.MOV R11, RZ, RZ, -R15 ;  /* 0x000000ffff0b7224 */ /* 0x020fc800078e0a0f */
[----:B------:R-:W-:Y:S01]  /*04f0*/  IMAD R11, R11, R16, RZ ;  /* 0x000000100b0b7224 */ /* 0x000fe200078e02ff */
[----:B------:R-:W-:-:S03]  /*0500*/  IABS R25, R21 ;  /* 0x0000001500197213 */ /* 0x000fc60000000000 */
[----:B------:R-:W-:Y:S01]  /*0510*/  IMAD.HI.U32 R10, R15, R11, R14 ;  /* 0x0000000b0f0a7227 */ /* 0x000fe200078e000e */
[----:B------:R-:W-:-:S03]  /*0520*/  IABS R11, R0 ;  /* 0x00000000000b7213 */ /* 0x000fc60000000000 */
[----:B------:R-:W-:Y:S01]  /*0530*/  IMAD.HI.U32 R14, R26, R25, RZ ;  /* 0x000000191a0e7227 */ /* 0x000fe200078e00ff */
[----:B-1----:R-:W0:Y:S03]  /*0540*/  MUFU.RCP R27, R27 ;  /* 0x0000001b001b7308 */ /* 0x002e260000001000 */
[----:B------:R-:W-:-:S04]  /*0550*/  IMAD.MOV R15, RZ, RZ, -R11 ;  /* 0x000000ffff0f7224 */ /* 0x000fc800078e0a0b */
[----:B------:R-:W-:-:S05]  /*0560*/  IMAD R15, R14, R15, R25 ;  /* 0x0000000f0e0f7224 */ /* 0x000fca00078e0219 */
[----:B------:R-:W-:Y:S01]  /*0570*/  ISETP.GT.U32.AND P2, PT, R24, R15, PT ;  /* 0x0000000f1800720c */ /* 0x000fe20003f44070 */
[----:B0-----:R-:W-:-:S12]  /*0580*/  VIADD R11, R27, 0xffffffe ;  /* 0x0ffffffe1b0b7836 */ /* 0x001fd80000000000 */
[-C--:B------:R-:W-:Y:S01]  /*0590*/  @!P2 IADD3 R15, PT, PT, R15, -R24.reuse, RZ ;  /* 0x800000180f0fa210 */ /* 0x080fe20007ffe0ff */
[----:B------:R-:W0:Y:S03]  /*05a0*/  F2I.FTZ.U32.TRUNC.NTZ R11, R11 ;  /* 0x0000000b000b7305 */ /* 0x000e26000021f000 */
[----:B------:R-:W-:Y:S02]  /*05b0*/  ISETP.GE.U32.AND P1, PT, R15, R24, PT ;  /* 0x000000180f00720c */ /* 0x000fe40003f26070 */
[----:B------:R-:W-:-:S05]  /*05c0*/  IABS R15, R20 ;  /* 0x00000014000f7213 */ /* 0x000fca0000000000 */
[----:B------:R-:W-:Y:S02]  /*05d0*/  IMAD.MOV R24, RZ, RZ, -R15 ;  /* 0x000000ffff187224 */ /* 0x000fe400078e0a0f */
[----:B------:R-:W-:Y:S01]  /*05e0*/  IMAD.HI.U32 R15, R10, R25, RZ ;  /* 0x000000190a0f7227 */ /* 0x000fe200078e00ff */
[----:B------:R-:W-:-:S04]  /*05f0*/  LOP3.LUT R10, R21, R0, RZ, 0x3c, !PT ;  /* 0x00000000150a7212 */ /* 0x000fc800078e3cff */
[----:B------:R-:W-:Y:S01]  /*0600*/  ISETP.GE.AND P3, PT, R10, RZ, PT ;  /* 0x000000ff0a00720c */ /* 0x000fe20003f66270 */
[----:B------:R-:W-:Y:S02]  /*0610*/  HFMA2 R10, -RZ, RZ, 0, 0 ;  /* 0x00000000ff0a7431 */ /* 0x000fe400000001ff */
[----:B0-----:R-:W-:-:S04]  /*0620*/  IMAD.MOV R26, RZ, RZ, -R11 ;  /* 0x000000ffff1a7224 */ /* 0x001fc800078e0a0b */
[----:B------:R-:W-:Y:S02]  /*0630*/  IMAD R27, R26, R13, RZ ;  /* 0x0000000d1a1b7224 */ /* 0x000fe400078e02ff */
[----:B------:R-:W-:Y:S02]  /*0640*/  IMAD R25, R15, R24, R25 ;  /* 0x000000180f197224 */ /* 0x000fe400078e0219 */
[----:B------:R-:W-:Y:S02]  /*0650*/  IMAD.HI.U32 R24, R11, R27, R10 ;  /* 0x0000001b0b187227 */ /* 0x000fe400078e000a */
[----:B------:R-:W0:Y:S02]  /*0660*/  LDC.64 R10, c[0x4][0x128] ;  /* 0x01004a00ff0a7b82 */ /* 0x000e240000000a00 */
[----:B0-----:R-:W-:-:S05]  /*0670*/  IMAD.WIDE.U32 R10, R23, 0xc, R10 ;  /* 0x0000000c170a7825 */ /* 0x001fca00078e000a */
[----:B------:R-:W2:Y:S04]  /*0680*/  LDG.E R23, desc[UR4][R10.64+0x8] ;  /* 0x000008040a177981 */ /* 0x000ea8000c1e1900 */
[----:B------:R-:W3:Y:S04]  /*0690*/  LDG.E R26, desc[UR4][R10.64+0x4] ;  /* 0x000004040a1a7981 */ /* 0x000ee8000c1e1900 */
[----:B------:R0:W4:Y:S01]  /*06a0*/  LDG.E R27, desc[UR4][R10.64] ;  /* 0x000000040a1b7981 */ /* 0x000122000c1e1900 */
[----:B------:R-:W-:Y:S01]  /*06b0*/  ISETP.GT.U32.AND P0, PT, R16, R25, PT ;  /* 0x000000191000720c */ /* 0x000fe20003f04070 */
[----:B------:R-:W-:Y:S01]  /*06c0*/  @!P2 VIADD R14, R14, 0x1 ;  /* 0x000000010e0ea836 */ /* 0x000fe20000000000 */
[----:B------:R-:W-:-:S04]  /*06d0*/  ISETP.NE.AND P2, PT, R0, RZ, PT ;  /* 0x000000ff0000720c */ /* 0x000fc80003f45270 */
[----:B------:R-:W-:-:S07]  /*06e0*/  @P1 IADD3 R14, PT, PT, R14, 0x1, RZ ;  /* 0x000000010e0e1810 */ /* 0x000fce0007ffe0ff */
[----:B------:R-:W-:-:S05]  /*06f0*/  @!P0 IMAD.IADD R25, R25, 0x1, -R16 ;  /* 0x0000000119198824 */ /* 0x000fca00078e0a10 */
[----:B------:R-:W-:Y:S02]  /*0700*/  ISETP.GE.U32.AND P1, PT, R25, R16, PT ;  /* 0x000000101900720c */ /* 0x000fe40003f26070 */
[----:B------:R-:W-:Y:S01]  /*0710*/  LOP3.LUT R16, R21, R20, RZ, 0x3c, !PT ;  /* 0x0000001415107212 */ /* 0x000fe200078e3cff */
[----:B------:R-:W-:Y:S02]  /*0720*/  @!P3 IMAD.MOV R14, RZ, RZ, -R14 ;  /* 0x000000ffff0eb224 */ /* 0x000fe400078e0a0e */
[----:B------:R-:W-:Y:S01]  /*0730*/  @!P0 VIADD R15, R15, 0x1 ;  /* 0x000000010f0f8836 */ /* 0x000fe20000000000 */
[----:B------:R-:W-:Y:S02]  /*0740*/  ISETP.GE.AND P3, PT, R16, RZ, PT ;  /* 0x000000ff1000720c */ /* 0x000fe40003f66270 */
[----:B------:R-:W-:Y:S02]  /*0750*/  ISETP.NE.AND P0, PT, R20, RZ, PT ;  /* 0x000000ff1400720c */ /* 0x000fe40003f05270 */
[----:B------:R-:W-:-:S02]  /*0760*/  @!P2 LOP3.LUT R14, RZ, R0, RZ, 0x33, !PT ;  /* 0x00000000ff0ea212 */ /* 0x000fc400078e33ff */
[----:B0-----:R-:W-:Y:S02]  /*0770*/  IABS R10, R19 ;  /* 0x00000013000a7213 */ /* 0x001fe40000000000 */
[----:B------:R-:W-:Y:S02]  /*0780*/  @P1 IADD3 R15, PT, PT, R15, 0x1, RZ ;  /* 0x000000010f0f1810 */ /* 0x000fe40007ffe0ff */
[----:B------:R-:W-:Y:S01]  /*0790*/  IABS R11, R14 ;  /* 0x0000000e000b7213 */ /* 0x000fe20000000000 */
[----:B------:R-:W-:Y:S02]  /*07a0*/  IMAD.MOV R10, RZ, RZ, -R10 ;  /* 0x000000ffff0a7224 */ /* 0x000fe400078e0a0a */
[----:B------:R-:W-:Y:S02]  /*07b0*/  @!P3 IMAD.MOV R15, RZ, RZ, -R15 ;  /* 0x000000ffff0fb224 */ /* 0x000fe400078e0a0f */
[----:B------:R-:W-:Y:S01]  /*07c0*/  IMAD.HI.U32 R12, R12, R11, RZ ;  /* 0x0000000b0c0c7227 */ /* 0x000fe200078e00ff */
[----:B------:R-:W-:-:S03]  /*07d0*/  @!P0 LOP3.LUT R15, RZ, R20, RZ, 0x33, !PT ;  /* 0x00000014ff0f8212 */ /* 0x000fc600078e33ff */
[----:B------:R-:W-:Y:S01]  /*07e0*/  IMAD R11, R12, R10, R11 ;  /* 0x0000000a0c0b7224 */ /* 0x000fe200078e020b */
[----:B------:R-:W-:Y:S02]  /*07f0*/  IABS R10, R18 ;  /* 0x00000012000a7213 */ /* 0x000fe40000000000 */
[----:B------:R-:W-:Y:S02]  /*0800*/  IABS R25, R15 ;  /* 0x0000000f00197213 */ /* 0x000fe40000000000 */
[----:B------:R-:W-:Y:S02]  /*0810*/  IADD3 R10, PT, PT, RZ, -R10, RZ ;  /* 0x8000000aff0a7210 */ /* 0x000fe40007ffe0ff */
[----:B------:R-:W-:Y:S01]  /*0820*/  ISETP.GT.U32.AND P0, PT, R22, R11, PT ;  /* 0x0000000b1600720c */ /* 0x000fe20003f04070 */
[----:B------:R-:W-:-:S04]  /*0830*/  IMAD.HI.U32 R24, R24, R25, RZ ;  /* 0x0000001918187227 */ /* 0x000fc800078e00ff */
[----:B------:R-:W-:-:S05]  /*0840*/  IMAD R24, R24, R10, R25 ;  /* 0x0000000a18187224 */ /* 0x000fca00078e0219 */
[----:B------:R-:W-:-:S03]  /*0850*/  ISETP.GT.U32.AND P1, PT, R13, R24, PT ;  /* 0x000000180d00720c */ /* 0x000fc60003f24070 */
[----:B------:R-:W-:-:S05]  /*0860*/  @!P0 IMAD.IADD R11, R11, 0x1, -R22 ;  /* 0x000000010b0b8824 */ /* 0x000fca00078e0a16 */
[----:B------:R-:W-:-:S05]  /*0870*/  ISETP.GT.U32.AND P0, PT, R22, R11, PT ;  /* 0x0000000b1600720c */ /* 0x000fca0003f04070 */
[----:B------:R-:W-:-:S05]  /*0880*/  @!P1 IMAD.IADD R24, R24, 0x1, -R13 ;  /* 0x0000000118189824 */ /* 0x000fca00078e0a0d */
[----:B------:R-:W-:Y:S02]  /*0890*/  ISETP.GT.U32.AND P3, PT, R13, R24, PT ;  /* 0x000000180d00720c */ /* 0x000fe40003f64070 */
[----:B------:R-:W-:Y:S02]  /*08a0*/  ISETP.GE.AND P2, PT, R14, RZ, PT ;  /* 0x000000ff0e00720c */ /* 0x000fe40003f46270 */
[----:B------:R-:W-:Y:S02]  /*08b0*/  ISETP.GE.AND P4, PT, R15, RZ, PT ;  /* 0x000000ff0f00720c */ /* 0x000fe40003f86270 */
[----:B------:R-:W-:Y:S02]  /*08c0*/  @!P0 IADD3 R11, PT, PT, R11, -R22, RZ ;  /* 0x800000160b0b8210 */ /* 0x000fe40007ffe0ff */
[----:B------:R-:W-:Y:S02]  /*08d0*/  ISETP.NE.AND P0, PT, R19, RZ, PT ;  /* 0x000000ff1300720c */ /* 0x000fe40003f05270 */
[----:B------:R-:W-:-:S03]  /*08e0*/  ISETP.NE.AND P1, PT, R18, RZ, PT ;  /* 0x000000ff1200720c */ /* 0x000fc60003f25270 */
[----:B------:R-:W-:Y:S02]  /*08f0*/  @!P3 IMAD.IADD R24, R24, 0x1, -R13 ;  /* 0x000000011818b824 */ /* 0x000fe400078e0a0d */
[----:B------:R-:W-:-:S03]  /*0900*/  @!P2 IMAD.MOV R11, RZ, RZ, -R11 ;  /* 0x000000ffff0ba224 */ /* 0x000fc600078e0a0b */
[----:B------:R-:W-:Y:S01]  /*0910*/  @!P4 IADD3 R24, PT, PT, -R24, RZ, RZ ;  /* 0x000000ff1818c210 */ /* 0x000fe20007ffe1ff */
[----:B------:R-:W-:Y:S02]  /*0920*/  IMAD.MOV R10, RZ, RZ, -R14 ;  /* 0x000000ffff0a7224 */ /* 0x000fe400078e0a0e */
[----:B------:R-:W-:Y:S02]  /*0930*/  @!P0 LOP3.LUT R11, RZ, R19, RZ, 0x33, !PT ;  /* 0x00000013ff0b8212 */ /* 0x000fe400078e33ff */
[----:B------:R-:W-:Y:S01]  /*0940*/  @!P1 LOP3.LUT R24, RZ, R18, RZ, 0x33, !PT ;  /* 0x00000012ff189212 */ /* 0x000fe200078e33ff */
[----:B------:R-:W-:-:S03]  /*0950*/  IMAD R10, R0, R10, R21 ;  /* 0x0000000a000a7224 */ /* 0x000fc600078e0215 */
[----:B--2---:R-:W-:Y:S01]  /*0960*/  IADD3 R24, PT, PT, R23, R24, RZ ;  /* 0x0000001817187210 */ /* 0x004fe20007ffe0ff */
[----:B---3--:R-:W-:Y:S02]  /*0970*/  IMAD.IADD R26, R26, 0x1, R11 ;  /* 0x000000011a1a7824 */ /* 0x008fe400078e020b */
[----:B----4-:R-:W-:Y:S02]  /*0980*/  IMAD.IADD R10, R27, 0x1, R10 ;  /* 0x000000011b0a7824 */ /* 0x010fe400078e020a */
[----:B------:R-:W-:-:S04]  /*0990*/  IMAD R19, R19, R24, R26 ;  /* 0x0000001813137224 */ /* 0x000fc800078e021a */
[----:B------:R-:W-:-:S07]  /*09a0*/  IMAD R0, R0, R19, R10 ;  /* 0x0000001300007224 */ /* 0x000fce00078e020a */
.L_x_7:
[----:B------:R-:W-:Y:S05]  /*09b0*/  BSYNC.RECONVERGENT B1 ;  /* 0x0000000000017941 */ /* 0x000fea0003800200 */
.L_x_6:
[----:B------:R-:W-:-:S04]  /*09c0*/  IMAD.SHL.U32 R11, R0, 0x2, RZ ;  /* 0x00000002000b7824 */ /* 0x000fc800078e00ff */
[----:B------:R-:W-:-:S06]  /*09d0*/  IMAD.WIDE R10, R11, 0x4, R2 ;  /* 0x000000040b0a7825 */ /* 0x000fcc00078e0202 */
[----:B------:R-:W2:Y:S02]  /*09e0*/  LDG.E R11, desc[UR4][R10.64+0x4] ;  /* 0x000004040a0b7981 */ /* 0x000ea4000c1e1900 */
[----:B--2---:R-:W-:-:S04]  /*09f0*/  ISETP.NE.AND P0, PT, R11, -0x1, PT ;  /* 0xffffffff0b00780c */ /* 0x004fc80003f05270 */
[----:B------:R-:W-:-:S05]  /*0a00*/  SEL R15, R0, R11, !P0 ;  /* 0x0000000b000f7207 */ /* 0x000fca0004000000 */
[----:B------:R-:W-:Y:S01]  /*0a10*/  IMAD.WIDE R4, R15, 0x4, R4 ;  /* 0x000000040f047825 */ /* 0x000fe200078e0204 */
[----:B------:R0:W-:Y:S05]  /*0a20*/  STG.E desc[UR4][R8.64+0x4], R15 ;  /* 0x0000040f08007986 */ /* 0x0001ea000c101904 */
[----:B------:R-:W2:Y:S02]  /*0a30*/  LDG.E R4, desc[UR4][R4.64] ;  /* 0x0000000404047981 */ /* 0x000ea4000c1e1900 */
[----:B--2---:R-:W-:-:S13]  /*0a40*/  ISETP.NE.AND P0, PT, R4, -0x1, PT ;  /* 0xffffffff0400780c */ /* 0x004fda0003f05270 */
[----:B------:R-:W1:Y:S02]  /*0a50*/  @P0 LDC.64 R12, c[0x0][0x388] ;  /* 0x0000e200ff0c0b82 */ /* 0x000e640000000a00 */
[----:B-1----:R-:W2:Y:S02]  /*0a60*/  @P0 LDG.E R0, desc[UR4][R12.64] ;  /* 0x000000040c000981 */ /* 0x002ea4000c1e1900 */
[----:B--2---:R-:W-:-:S05]  /*0a70*/  @P0 IADD3 R19, PT, PT, R0, 0x1, RZ ;  /* 0x0000000100130810 */ /* 0x004fca0007ffe0ff */
[----:B------:R0:W-:Y:S02]  /*0a80*/  @P0 STG.E desc[UR4][R12.64], R19 ;  /* 0x000000130c000986 */ /* 0x0001e4000c101904 */
.L_x_5:
[----:B------:R-:W-:Y:S05]  /*0a90*/  BSYNC.RECONVERGENT B0 ;  /* 0x0000000000007941 */ /* 0x000fea0003800200 */
.L_x_4:
[----:B0-----:R-:W2:Y:S02]  /*0aa0*/  LDG.E R13, desc[UR4][R8.64] ;  /* 0x00000004080d7981 */ /* 0x001ea4000c1e1900 */
[----:B--2---:R-:W-:-:S13]  /*0ab0*/  ISETP.NE.AND P0, PT, R13, -0x1, PT ;  /* 0xffffffff0d00780c */ /* 0x004fda0003f05270 */
[----:B------:R-:W-:Y:S05]  /*0ac0*/  @!P0 EXIT ;  /* 0x000000000000894d */ /* 0x000fea0003800000 */
[----:B-----5:R-:W-:-:S04]  /*0ad0*/  IMAD.SHL.U32 R5, R13, 0x2, RZ ;  /* 0x000000020d057824 */ /* 0x020fc800078e00ff */
[----:B------:R-:W-:-:S06]  /*0ae0*/  IMAD.WIDE R4, R5, 0x4, R2 ;  /* 0x0000000405047825 */ /* 0x000fcc00078e0202 */
[----:B------:R-:W2:Y:S02]  /*0af0*/  LDG.E R4, desc[UR4][R4.64] ;  /* 0x0000000404047981 */ /* 0x000ea4000c1e1900 */
[----:B--2---:R-:W-:-:S13]  /*0b00*/  ISETP.NE.AND P0, PT, R4, -0x1, PT ;  /* 0xffffffff0400780c */ /* 0x004fda0003f05270 */
[----:B------:R-:W-:Y:S05]  /*0b10*/  @!P0 EXIT ;  /* 0x000000000000894d */ /* 0x000fea0003800000 */
[----:B------:R-:W-:-:S06]  /*0b20*/  IMAD.WIDE R4, R13, 0x4, R6 ;  /* 0x000000040d047825 */ /* 0x000fcc00078e0206 */
[----:B------:R-:W2:Y:S01]  /*0b30*/  LDG.E R4, desc[UR4][R4.64] ;  /* 0x0000000404047981 */ /* 0x000ea2000c1e1900 */
[----:B------:R-:W-:Y:S01]  /*0b40*/  BSSY.RECONVERGENT B0, `(.L_x_8) ;  /* 0x0000078000007945 */ /* 0x000fe20003800200 */
[----:B------:R-:W-:Y:S01]  /*0b50*/  IMAD.MOV.U32 R11, RZ, RZ, R13 ;  /* 0x000000ffff0b7224 */ /* 0x000fe200078e000d */
[----:B--2---:R-:W-:-:S13]  /*0b60*/  ISETP.NE.AND P0, PT, R4, -0x1, PT ;  /* 0xffffffff0400780c */ /* 0x004fda0003f05270 */
[----:B------:R-:W-:Y:S05]  /*0b70*/  @!P0 BRA `(.L_x_9) ;  /* 0x0000000400d08947 */ /* 0x000fea0003800000 */
[----:B------:R-:W-:Y:S01]  /*0b80*/  IADD3 R19, PT, PT, R4, -0x1, RZ ;  /* 0xffffffff04137810 */ /* 0x000fe20007ffe0ff */
[----:B------:R-:W-:-:S03]  /*0b90*/  IMAD.MOV.U32 R11, RZ, RZ, -0x1 ;  /* 0xffffffffff0b7424 */ /* 0x000fc600078e00ff */
[----:B------:R-:W-:-:S13]  /*0ba0*/  ISETP.GT.U32.AND P0, PT, R19, 0xb, PT ;  /* 0x0000000b1300780c */ /* 0x000fda0003f04070 */
[----:B------:R-:W-:Y:S05]  /*0bb0*/  @P0 BRA `(.L_x_9) ;  /* 0x0000000400c00947 */ /* 0x000fea0003800000 */
[----:B------:R-:W0:Y:S08]  /*0bc0*/  LDC.64 R10, c[0x4][0x18] ;  /* 0x01000600ff0a7b82 */ /* 0x000e300000000a00 */
[----:B------:R-:W1:Y:S08]  /*0bd0*/  LDC.64 R24, c[0x4][0x20] ;  /* 0x01000800ff187b82 */ /* 0x000e700000000a00 */
[----:B------:R-:W2:Y:S01]  /*0be0*/  LDC.64 R26, c[0x4][0x28] ;  /* 0x01000a00ff1a7b82 */ /* 0x000ea20000000a00 */
[----:B0-----:R-:W3:Y:S07]  /*0bf0*/  LDG.E R0, desc[UR4][R10.64] ;  /* 0x000000040a007981 */ /* 0x001eee000c1e1900 */
[----:B------:R-:W0:Y:S01]  /*0c00*/  LDC.64 R4, c[0x4][0x128] ;  /* 0x01004a00ff047b82 */ /* 0x000e220000000a00 */
[----:B-1----:R-:W4:Y:S04]  /*0c10*/  LDG.E R15, desc[UR4][R24.64] ;  /* 0x00000004180f7981 */ /* 0x002f28000c1e1900 */
[----:B--2---:R-:W2:Y:S01]  /*0c20*/  LDG.E R12, desc[UR4][R26.64] ;  /* 0x000000041a0c7981 */ /* 0x004ea2000c1e1900 */
[----:B0-----:R-:W-:-:S05]  /*0c30*/  IMAD.WIDE.U32 R4, R19, 0xc, R4 ;  /* 0x0000000c13047825 */ /* 0x001fca00078e0004 */
[----:B------:R-:W5:Y:S04]  /*0c40*/  LDG.E R16, desc[UR4][R4.64+0x8] ;  /* 0x0000080404107981 */ /* 0x000f68000c1e1900 */
[----:B------:R-:W5:Y:S04]  /*0c50*/  LDG.E R18, desc[UR4][R4.64+0x4] ;  /* 0x0000040404127981 */ /* 0x000f68000c1e1900 */
[----:B------:R0:W5:Y:S01]  /*0c60*/  LDG.E R14, desc[UR4][R4.64] ;  /* 0x00000004040e7981 */ /* 0x000162000c1e1900 */
[----:B---3--:R-:W-:Y:S01]  /*0c70*/  IABS R22, R0 ;  /* 0x0000000000167213 */ /* 0x008fe20000000000 */
[----:B----4-:R-:W-:-:S03]  /*0c80*/  IMAD R20, R0, R15, RZ ;  /* 0x0000000f00147224 */ /* 0x010fc600078e02ff */
[----:B------:R-:W1:Y:S02]  /*0c90*/  I2F.RP R23, R22 ;  /* 0x0000001600177306 */ /* 0x000e640000209400 */
[----:B------:R-:W-:-:S06]  /*0ca0*/  IABS R21, R20 ;  /* 0x0000001400157213 */ /* 0x000fcc0000000000 */
[----:B------:R-:W3:Y:S08]  /*0cb0*/  I2F.RP R25, R21 ;  /* 0x0000001500197306 */ /* 0x000ef00000209400 */
[----:B-1----:R-:W1:Y:S08]  /*0cc0*/  MUFU.RCP R23, R23 ;  /* 0x0000001700177308 */ /* 0x002e700000001000 */
[----:B---3--:R-:W3:Y:S01]  /*0cd0*/  MUFU.RCP R25, R25 ;  /* 0x0000001900197308 */ /* 0x008ee20000001000 */
[----:B-1----:R-:W-:-:S07]  /*0ce0*/  VIADD R24, R23, 0xffffffe ;  /* 0x0ffffffe17187836 */ /* 0x002fce0000000000 */
[----:B0-----:R-:W0:Y:S01]  /*0cf0*/  F2I.FTZ.U32.TRUNC.NTZ R5, R24 ;  /* 0x0000001800057305 */ /* 0x001e22000021f000 */
[----:B---3--:R-:W-:-:S07]  /*0d00*/  IADD3 R10, PT, PT, R25, 0xffffffe, RZ ;  /* 0x0ffffffe190a7810 */ /* 0x008fce0007ffe0ff */
[----:B------:R-:W1:Y:S01]  /*0d10*/  F2I.FTZ.U32.TRUNC.NTZ R11, R10 ;  /* 0x0000000a000b7305 */ /* 0x000e62000021f000 */
[----:B0-----:R-:W-:-:S04]  /*0d20*/  IMAD.MOV R27, RZ, RZ, -R5 ;  /* 0x000000ffff1b7224 */ /* 0x001fc800078e0a05 */
[----:B------:R-:W-:Y:S02]  /*0d30*/  IMAD R23, R27, R22, RZ ;  /* 0x000000161b177224 */ /* 0x000fe400078e02ff */
[----:B-1----:R-:W-:-:S04]  /*0d40*/  IMAD.MOV R4, RZ, RZ, -R11 ;  /* 0x000000ffff047224 */ /* 0x002fc800078e0a0b */
[----:B------:R-:W-:Y:S02]  /*0d50*/  IMAD R27, R4, R21, RZ ;  /* 0x00000015041b7224 */ /* 0x000fe400078e02ff */
[----:B------:R-:W-:Y:S02]  /*0d60*/  HFMA2 R4, -RZ, RZ, 0, 0 ;  /* 0x00000000ff047431 */ /* 0x000fe400000001ff */
[----:B------:R-:W-:Y:S01]  /*0d70*/  IMAD.MOV.U32 R10, RZ, RZ, RZ ;  /* 0x000000ffff0a7224 */ /* 0x000fe200078e00ff */
[----:B------:R-:W-:-:S03]  /*0d80*/  IABS R19, R15 ;  /* 0x0000000f00137213 */ /* 0x000fc60000000000 */
[----:B------:R-:W-:Y:S01]  /*0d90*/  IMAD.HI.U32 R24, R11, R27, R10 ;  /* 0x0000001b0b187227 */ /* 0x000fe200078e000a */
[----:B------:R-:W-:Y:S02]  /*0da0*/  IABS R27, R13 ;  /* 0x0000000d001b7213 */ /* 0x000fe40000000000 */
[----:B------:R-:W-:Y:S01]  /*0db0*/  IABS R10, R20 ;  /* 0x00000014000a7213 */ /* 0x000fe20000000000 */
[----:B------:R-:W-:Y:S01]  /*0dc0*/  IMAD.HI.U32 R5, R5, R23, R4 ;  /* 0x0000001705057227 */ /* 0x000fe200078e0004 */
[----:B------:R-:W-:Y:S01]  /*0dd0*/  IABS R4, R0 ;  /* 0x0000000000047213 */ /* 0x000fe20000000000 */
[----:B------:R-:W0:Y:S01]  /*0de0*/  I2F.RP R25, R19 ;  /* 0x0000001300197306 */ /* 0x000e220000209400 */
[----:B------:R-:W-:Y:S01]  /*0df0*/  IADD3 R26, PT, PT, RZ, -R10, RZ ;  /* 0x8000000aff1a7210 */ /* 0x000fe20007ffe0ff */
[----:B------:R-:W-:Y:S01]  /*0e00*/  IMAD.HI.U32 R24, R24, R27, RZ ;  /* 0x0000001b18187227 */ /* 0x000fe200078e00ff */
[----:B--2---:R-:W-:-:S03]  /*0e10*/  IABS R23, R12 ;  /* 0x0000000c00177213 */ /* 0x004fc60000000000 */
[----:B------:R-:W-:Y:S02]  /*0e20*/  IMAD.MOV R11, RZ, RZ, -R4 ;  /* 0x000000ffff0b7224 */ /* 0x000fe400078e0a04 */
[----:B------:R-:W-:-:S04]  /*0e30*/  IMAD.HI.U32 R10, R5, R27, RZ ;  /* 0x0000001b050a7227 */ /* 0x000fc800078e00ff */
[--C-:B------:R-:W-:Y:S02]  /*0e40*/  IMAD R11, R10, R11, R27.reuse ;  /* 0x0000000b0a0b7224 */ /* 0x100fe400078e021b */
[----:B------:R-:W-:Y:S02]  /*0e50*/  IMAD R26, R24, R26, R27 ;  /* 0x0000001a181a7224 */ /* 0x000fe400078e021b */
[----:B------:R-:W1:Y:S01]  /*0e60*/  I2F.RP R27, R23 ;  /* 0x00000017001b7306 */ /* 0x000e620000209400 */
[----:B------:R-:W-:-:S07]  /*0e70*/  ISETP.GT.U32.AND P4, PT, R22, R11, PT ;  /* 0x0000000b1600720c */ /* 0x000fce0003f84070 */
[----:B0-----:R-:W0:Y:S08]  /*0e80*/  MUFU.RCP R4, R25 ;  /* 0x0000001900047308 */ /* 0x001e300000001000 */
[----:B-1----:R-:W1:Y:S01]  /*0e90*/  MUFU.RCP R27, R27 ;  /* 0x0000001b001b7308 */ /* 0x002e620000001000 */
[----:B------:R-:W-:Y:S01]  /*0ea0*/  @!P4 IMAD.IADD R11, R11, 0x1, -R22 ;  /* 0x000000010b0bc824 */ /* 0x000fe200078e0a16 */
[----:B------:R-:W-:Y:S01]  /*0eb0*/  ISETP.GT.U32.AND P5, PT, R21, R26, PT ;  /* 0x0000001a1500720c */ /* 0x000fe20003fa4070 */
[----:B0-----:R-:W-:-:S03]  /*0ec0*/  VIADD R5, R4, 0xffffffe ;  /* 0x0ffffffe04057836 */ /* 0x001fc60000000000 */
[----:B------:R-:W-:-:S03]  /*0ed0*/  ISETP.GE.U32.AND P0, PT, R11, R22, PT ;  /* 0x000000160b00720c */ /* 0x000fc60003f06070 */
[----:B------:R-:W0:Y:S01]  /*0ee0*/  F2I.FTZ.U32.TRUNC.NTZ R5, R5 ;  /* 0x0000000500057305 */ /* 0x000e22000021f000 */
[----:B-1----:R-:W-:-:S05]  /*0ef0*/  VIADD R11, R27, 0xffffffe ;  /* 0x0ffffffe1b0b7836 */ /* 0x002fca0000000000 */
[-C--:B------:R-:W-:Y:S02]  /*0f00*/  @!P5 IADD3 R26, PT, PT, R26, -R21.reuse, RZ ;  /* 0x800000151a1ad210 */ /* 0x080fe40007ffe0ff */
[----:B------:R-:W1:Y:S01]  /*0f10*/  F2I.FTZ.U32.TRUNC.NTZ R11, R11 ;  /* 0x0000000b000b7305 */ /* 0x000e62000021f000 */
[C---:B------:R-:W-:Y:S01]  /*0f20*/  LOP3.LUT R4, R13.reuse, R0, RZ, 0x3c, !PT ;  /* 0x000000000d047212 */ /* 0x040fe200078e3cff */
[----:B------:R-:W-:Y:S01]  /*0f30*/  @!P4 VIADD R10, R10, 0x1 ;  /* 0x000000010a0ac836 */ /* 0x000fe20000000000 */
[----:B------:R-:W-:Y:S02]  /*0f40*/  ISETP.GE.U32.AND P1, PT, R26, R21, PT ;  /* 0x000000151a00720c */ /* 0x000fe40003f26070 */
[----:B------:R-:W-:Y:S01]  /*0f50*/  LOP3.LUT R21, R13, R20, RZ, 0x3c, !PT ;  /* 0x000000140d157212 */ /* 0x000fe200078e3cff */
[----:B0-----:R-:W-:Y:S01]  /*0f60*/  IMAD.MOV R22, RZ, RZ, -R5 ;  /* 0x000000ffff167224 */ /* 0x001fe200078e0a05 */
[----:B------:R-:W-:Y:S01]  /*0f70*/  ISETP.GE.AND P2, PT, R4, RZ, PT ;  /* 0x000000ff0400720c */ /* 0x000fe20003f46270 */
[----:B------:R-:W-:Y:S01]  /*0f80*/  @P0 VIADD R10, R10, 0x1 ;  /* 0x000000010a0a0836 */ /* 0x000fe20000000000 */
[----:B------:R-:W-:Y:S01]  /*0f90*/  MOV R4, RZ ;  /* 0x000000ff00047202 */ /* 0x000fe20000000f00 */
[----:B------:R-:W-:Y:S01]  /*0fa0*/  IMAD R25, R22, R19, RZ ;  /* 0x0000001316197224 */ /* 0x000fe200078e02ff */
[----:B------:R-:W-:Y:S01]  /*0fb0*/  ISETP.NE.AND P4, PT, R0, RZ, PT ;  /* 0x000000ff0000720c */ /* 0x000fe20003f85270 */
[----:B------:R-:W-:Y:S01]  /*0fc0*/  @!P5 VIADD R24, R24, 0x1 ;  /* 0x000000011818d836 */ /* 0x000fe20000000000 */
[----:B------:R-:W-:Y:S01]  /*0fd0*/  ISETP.GE.AND P3, PT, R21, RZ, PT ;  /* 0x000000ff1500720c */ /* 0x000fe20003f66270 */
[----:B-1----:R-:W-:Y:S01]  /*0fe0*/  IMAD.MOV R21, RZ, RZ, -R11 ;  /* 0x000000ffff157224 */ /* 0x002fe200078e0a0b */
[----:B------:R-:W-:Y:S01]  /*0ff0*/  ISETP.NE.AND P5, PT, R20, RZ, PT ;  /* 0x000000ff1400720c */ /* 0x000fe20003fa5270 */
[----:B------:R-:W-:Y:S01]  /*1000*/  IMAD.HI.U32 R5, R5, R25, R4 ;  /* 0x0000001905057227 */ /* 0x000fe200078e0004 */
[----:B------:R-:W-:-:S03]  /*1010*/  MOV R4, R10 ;  /* 0x0000000a00047202 */ /* 0x000fc60000000f00 */
[----:B------:R-:W-:Y:S01]  /*1020*/  IMAD.MOV.U32 R10, RZ, RZ, R21 ;  /* 0x000000ffff0a7224 */ /* 0x000fe200078e0015 */
[----:B------:R-:W-:Y:S02]  /*1030*/  @P1 IADD3 R24, PT, PT, R24, 0x1, RZ ;  /* 0x0000000118181810 */ /* 0x000fe40007ffe0ff */
[----:B------:R-:W-:Y:S01]  /*1040*/  @!P2 IADD3 R4, PT, PT, -R4, RZ, RZ ;  /* 0x000000ff0404a210 */ /* 0x000fe20007ffe1ff */
[----:B------:R-:W-:Y:S01]  /*1050*/  IMAD R21, R10, R23, RZ ;  /* 0x000000170a157224 */ /* 0x000fe200078e02ff */
[----:B------:R-:W-:Y:S01]  /*1060*/  @!P4 LOP3.LUT R4, RZ, R0, RZ, 0x33, !PT ;  /* 0x00000000ff04c212 */ /* 0x000fe200078e33ff */
[----:B------:R-:W-:Y:S02]  /*1070*/  IMAD.MOV.U32 R10, RZ, RZ, RZ ;  /* 0x000000ffff0a7224 */ /* 0x000fe400078e00ff */
[----:B------:R-:W-:Y:S01]  /*1080*/  @!P3 IMAD.MOV R24, RZ, RZ, -R24 ;  /* 0x000000ffff18b224 */ /* 0x000fe200078e0a18 */
[----:B------:R-:W-:Y:S01]  /*1090*/  @!P5 LOP3.LUT R24, RZ, R20, RZ, 0x33, !PT ;  /* 0x00000014ff18d212 */ /* 0x000fe200078e33ff */
[----:B------:R-:W-:Y:S01]  /*10a0*/  IMAD.HI.U32 R10, R11, R21, R10 ;  /* 0x000000150b0a7227 */ /* 0x000fe200078e000a */
[----:B------:R-:W-:-:S02]  /*10b0*/  IABS R11, R15 ;  /* 0x0000000f000b7213 */ /* 0x000fc40000000000 */
[----:B------:R-:W-:Y:S02]  /*10c0*/  IABS R20, R4 ;  /* 0x0000000400147213 */ /* 0x000fe40000000000 */
[----:B------:R-:W-:Y:S01]  /*10d0*/  IABS R22, R12 ;  /* 0x0000000c00167213 */ /* 0x000fe20000000000 */
[----:B------:R-:W-:Y:S01]  /*10e0*/  IMAD.MOV R11, RZ, RZ, -R11 ;  /* 0x000000ffff0b7224 */ /* 0x000fe200078e0a0b */
[----:B------:R-:W-:Y:S01]  /*10f0*/  IABS R21, R24 ;  /* 0x0000001800157213 */ /* 0x000fe20000000000 */
[----:B------:R-:W-:Y:S01]  /*1100*/  IMAD.HI.U32 R5, R5, R20, RZ ;  /* 0x0000001405057227 */ /* 0x000fe200078e00ff */
[----:B------:R-:W-:-:S03]  /*1110*/  IADD3 R22, PT, PT, RZ, -R22, RZ ;  /* 0x80000016ff167210 */ /* 0x000fc60007ffe0ff */
[----:B------:R-:W-:-:S04]  /*1120*/  IMAD.HI.U32 R10, R10, R21, RZ ;  /* 0x000000150a0a7227 */ /* 0x000fc800078e00ff */
[----:B------:R-:W-:Y:S02]  /*1130*/  IMAD R20, R5, R11, R20 ;  /* 0x0000000b05147224 */ /* 0x000fe400078e0214 */
[----:B------:R-:W-:-:S03]  /*1140*/  IMAD R10, R10, R22, R21 ;  /* 0x000000160a0a7224 */ /* 0x000fc600078e0215 */
[----:B------:R-:W-:Y:S02]  /*1150*/  ISETP.GT.U32.AND P0, PT, R19, R20, PT ;  /* 0x000000141300720c */ /* 0x000fe40003f04070 */
[----:B------:R-:W-:-:S11]  /*1160*/  ISETP.GT.U32.AND P1, PT, R23, R10, PT ;  /* 0x0000000a1700720c */ /* 0x000fd60003f24070 */
[----:B------:R-:W-:Y:S02]  /*1170*/  @!P0 IMAD.IADD R20, R20, 0x1, -R19 ;  /* 0x0000000114148824 */ /* 0x000fe400078e0a13 */
[----:B------:R-:W-:-:S03]  /*1180*/  @!P1 IMAD.IADD R10, R10, 0x1, -R23 ;  /* 0x000000010a0a9824 */ /* 0x000fc600078e0a17 */
[----:B------:R-:W-:Y:S02]  /*1190*/  ISETP.GT.U32.AND P1, PT, R19, R20, PT ;  /* 0x000000141300720c */ /* 0x000fe40003f24070 */
[----:B------:R-:W-:Y:S02]  /*11a0*/  ISETP.GT.U32.AND P3, PT, R23, R10, PT ;  /* 0x0000000a1700720c */ /* 0x000fe40003f64070 */
[----:B------:R-:W-:Y:S02]  /*11b0*/  ISETP.GE.AND P2, PT, R4, RZ, PT ;  /* 0x000000ff0400720c */ /* 0x000fe40003f46270 */
[----:B------:R-:W-:Y:S02]  /*11c0*/  ISETP.GE.AND P4, PT, R24, RZ, PT ;  /* 0x000000ff1800720c */ /* 0x000fe40003f86270 */
[----:B------:R-:W-:-:S05]  /*11d0*/  ISETP.NE.AND P0, PT, R15, RZ, PT ;  /* 0x000000ff0f00720c */ /* 0x000fca0003f05270 */
[----:B------:R-:W-:Y:S02]  /*11e0*/  @!P1 IADD3 R20, PT, PT, R20, -R19, RZ ;  /* 0x8000001314149210 */ /* 0x000fe40007ffe0ff */
[----:B------:R-:W-:Y:S01]  /*11f0*/  ISETP.NE.AND P1, PT, R12, RZ, PT ;  /* 0x000000ff0c00720c */ /* 0x000fe20003f25270 */
[----:B------:R-:W-:Y:S02]  /*1200*/  @!P3 IMAD.IADD R10, R10, 0x1, -R23 ;  /* 0x000000010a0ab824 */ /* 0x000fe400078e0a17 */
[----:B------:R-:W-:-:S03]  /*1210*/  @!P2 IMAD.MOV R20, RZ, RZ, -R20 ;  /* 0x000000ffff14a224 */ /* 0x000fc600078e0a14 */
[----:B------:R-:W-:Y:S01]  /*1220*/  @!P4 IADD3 R10, PT, PT, -R10, RZ, RZ ;  /* 0x000000ff0a0ac210 */ /* 0x000fe20007ffe1ff */
[----:B------:R-:W-:Y:S01]  /*1230*/  IMAD.MOV R5, RZ, RZ, -R4 ;  /* 0x000000ffff057224 */ /* 0x000fe200078e0a04 */
[----:B------:R-:W-:-:S05]  /*1240*/  @!P0 LOP3.LUT R20, RZ, R15, RZ, 0x33, !PT ;  /* 0x0000000fff148212 */ /* 0x000fca00078e33ff */
[----:B------:R-:W-:Y:S01]  /*1250*/  @!P1 LOP3.LUT R10, RZ, R12, RZ, 0x33, !PT ;  /* 0x0000000cff0a9212 */ /* 0x000fe200078e33ff */
[----:B-----5:R-:W-:Y:S02]  /*1260*/  IMAD.IADD R11, R18, 0x1, R20 ;  /* 0x00000001120b7824 */ /* 0x020fe400078e0214 */
[----:B------:R-:W-:Y:S01]  /*1270*/  IMAD R5, R0, R5, R13 ;  /* 0x0000000500057224 */ /* 0x000fe200078e020d */
[----:B------:R-:W-:-:S03]  /*1280*/  IADD3 R16, PT, PT, R16, R10, RZ ;  /* 0x0000000a10107210 */ /* 0x000fc60007ffe0ff */
[----:B------:R-:W-:Y:S02]  /*1290*/  IMAD.IADD R5, R14, 0x1, R5 ;  /* 0x000000010e057824 */ /* 0x000fe400078e0205 */
[----:B------:R-:W-:-:S04]  /*12a0*/  IMAD R11, R15, R16, R11 ;  /* 0x000000100f0b7224 */ /* 0x000fc800078e020b */
[----:B------:R-:W-:-:S07]  /*12b0*/  IMAD R11, R0, R11, R5 ;  /* 0x0000000b000b7224 */ /* 0x000fce00078e0205 */
.L_x_9:
[----:B------:R-:W-:Y:S05]  /*12c0*/  BSYNC.RECONVERGENT B0 ;  /* 0x0000000000007941 */ /* 0x000fea0003800200 */
.L_x_8:
[----:B------:R-:W-:-:S04]  /*12d0*/  IMAD.SHL.U32 R5, R11, 0x2, RZ ;  /* 0x000000020b057824 */ /* 0x000fc800078e00ff */
[----:B------:R-:W-:-:S05]  /*12e0*/  IMAD.WIDE R4, R5, 0x4, R2 ;  /* 0x0000000405047825 */ /* 0x000fca00078e0202 */
[----:B------:R-:W2:Y:S01]  /*12f0*/  LDG.E R15, desc[UR4][R4.64] ;  /* 0x00000004040f7981 */ /* 0x000ea2000c1e1900 */
[----:B------:R-:W-:Y:S01]  /*1300*/  BSSY.RECONVERGENT B0, `(.L_x_10) ;  /* 0x0000011000007945 */ /* 0x000fe20003800200 */
[----:B--2---:R-:W-:-:S13]  /*1310*/  ISETP.NE.AND P0, PT, R15, -0x1, PT ;  /* 0xffffffff0f00780c */ /* 0x004fda0003f05270 */
[----:B------:R0:W-:Y:S01]  /*1320*/  @!P0 STG.E desc[UR4][R8.64], R11 ;  /* 0x0000000b08008986 */ /* 0x0001e2000c101904 */
[----:B------:R-:W-:Y:S01]  /*1330*/  @!P0 MOV R13, R11 ;  /* 0x0000000b000d8202 */ /* 0x000fe20000000f00 */
[----:B------:R-:W-:Y:S06]  /*1340*/  @!P0 BRA `(.L_x_11) ;  /* 0x0000000000308947 */ /* 0x000fec0003800000 */
[----:B------:R-:W-:-:S04]  /*1350*/  IMAD.SHL.U32 R5, R15, 0x2, RZ ;  /* 0x000000020f057824 */ /* 0x000fc800078e00ff */
[----:B------:R-:W-:-:S06]  /*1360*/  IMAD.WIDE R2, R5, 0x4, R2 ;  /* 0x0000000405027825 */ /* 0x000fcc00078e0202 */
[----:B------:R-:W2:Y:S02]  /*1370*/  LDG.E R2, desc[UR4][R2.64] ;  /* 0x0000000402027981 */ /* 0x000ea4000c1e1900 */
[----:B--2---:R-:W-:-:S13]  /*1380*/  ISETP.NE.AND P0, PT, R2, -0x1, PT ;  /* 0xffffffff0200780c */ /* 0x004fda0003f05270 */
[----:B------:R1:W-:Y:S01]  /*1390*/  @!P0 STG.E desc[UR4][R8.64], R15 ;  /* 0x0000000f08008986 */ /* 0x0003e2000c101904 */
[----:B------:R-:W-:Y:S01]  /*13a0*/  @!P0 MOV R13, R15 ;  /* 0x0000000f000d8202 */ /* 0x000fe20000000f00 */
[----:B------:R-:W-:Y:S06]  /*13b0*/  @!P0 BRA `(.L_x_11) ;  /* 0x0000000000148947 */ /* 0x000fec0003800000 */
[----:B------:R-:W-:-:S06]  /*13c0*/  IMAD.WIDE R2, R17, 0x4, R6 ;  /* 0x0000000411027825 */ /* 0x000fcc00078e0206 */
[----:B------:R-:W2:Y:S02]  /*13d0*/  LDG.E R2, desc[UR4][R2.64] ;  /* 0x0000000402027981 */ /* 0x000ea4000c1e1900 */
[----:B--2---:R-:W-:-:S13]  /*13e0*/  ISETP.NE.AND P0, PT, R2, -0x1, PT ;  /* 0xffffffff0200780c */ /* 0x004fda0003f05270 */
[----:B------:R2:W-:Y:S01]  /*13f0*/  @P0 STG.E desc[UR4][R8.64], R15 ;  /* 0x0000000f08000986 */ /* 0x0005e2000c101904 */
[----:B------:R-:W-:-:S07]  /*1400*/  @P0 IMAD.MOV.U32 R13, RZ, RZ, R15 ;  /* 0x000000ffff0d0224 */ /* 0x000fce00078e000f */
.L_x_11:
[----:B------:R-:W-:Y:S05]  /*1410*/  BSYNC.RECONVERGENT B0 ;  /* 0x0000000000007941 */ /* 0x000fea0003800200 */
.L_x_10:
[----:B------:R-:W-:-:S06]  /*1420*/  IMAD.WIDE R6, R13, 0x4, R6 ;  /* 0x000000040d067825 */ /* 0x000fcc00078e0206 */
[----:B------:R-:W3:Y:S02]  /*1430*/  LDG.E R6, desc[UR4][R6.64] ;  /* 0x0000000406067981 */ /* 0x000ee4000c1e1900 */
[----:B---3--:R-:W-:-:S13]  /*1440*/  ISETP.NE.AND P0, PT, R6, -0x1, PT ;  /* 0xffffffff0600780c */ /* 0x008fda0003f05270 */
[----:B------:R-:W-:Y:S05]  /*1450*/  @!P0 EXIT ;  /* 0x000000000000894d */ /* 0x000fea0003800000 */
[----:B------:R-:W3:Y:S02]  /*1460*/  LDC.64 R2, c[0x0][0x380] ;  /* 0x0000e000ff027b82 */ /* 0x000ee40000000a00 */
[----:B---3--:R-:W3:Y:S02]  /*1470*/  LDG.E R0, desc[UR4][R2.64] ;  /* 0x0000000402007981 */ /* 0x008ee4000c1e1900 */
[----:B---3--:R-:W-:-:S05]  /*1480*/  IADD3 R5, PT, PT, R0, 0x1, RZ ;  /* 0x0000000100057810 */ /* 0x008fca0007ffe0ff */
[----:B------:R-:W-:Y:S01]  /*1490*/  STG.E desc[UR4][R2.64], R5 ;  /* 0x0000000502007986 */ /* 0x000fe2000c101904 */
[----:B------:R-:W-:Y:S05]  /*14a0*/  EXIT ;  /* 0x000000000000794d */ /* 0x000fea0003800000 */
.L_x_12:
        /* <DEDUP_REMOVED lines=13> */
.L_x_519:


//--------------------- .text._Z17applyDeltaBuffer1v --------------------------
	.section	.text._Z17applyDeltaBuffer1v,"ax",@progbits
	.align	128
        .global         _Z17applyDeltaBuffer1v
        .type           _Z17applyDeltaBuffer1v,@function
        .size           _Z17applyDeltaBuffer1v,(.L_x_520 - _Z17applyDeltaBuffer1v)
        .other          _Z17applyDeltaBuffer1v,@"STO_CUDA_ENTRY STV_DEFAULT"
_Z17applyDeltaBuffer1v:
.text._Z17applyDeltaBuffer1v:
        /* <DEDUP_REMOVED lines=16> */
[----:B------:R-:W0:Y:S02]  /*0100*/  LDC.64 R2, c[0x4][0xe0] ;  /* 0x01003800ff027b82 */ /* 0x000e240000000a00 */
[----:B0-----:R-:W2:Y:S02]  /*0110*/  LDG.E.64 R2, desc[UR4][R2.64] ;  /* 0x0000000402027981 */ /* 0x001ea4000c1e1b00 */
[----:B--2---:R-:W-:-:S06]  /*0120*/  IMAD.WIDE R4, R7, 0x8, R2 ;  /* 0x0000000807047825 */ /* 0x004fcc00078e0202 */
[----:B------:R-:W2:Y:S02]  /*0130*/  LDG.E.64 R4, desc[UR4][R4.64] ;  /* 0x0000000404047981 */ /* 0x000ea4000c1e1b00 */
[----:B--2---:R-:W-:-:S14]  /*0140*/  DSETP.NEU.AND P0, PT, R4, -2000, PT ;  /* 0xc09f40000400742a */ /* 0x004fdc0003f0d000 */
[----:B------:R-:W-:Y:S05]  /*0150*/  @!P0 EXIT ;  /* 0x000000000000894d */ /* 0x000fea0003800000 */
[----:B------:R-:W0:Y:S02]  /*0160*/  LDC.64 R2, c[0x4][RZ] ;  /* 0x01000000ff027b82 */ /* 0x000e240000000a00 */
[----:B0-----:R-:W2:Y:S02]  /*0170*/  LDG.E.64 R2, desc[UR4][R2.64] ;  /* 0x0000000402027981 */ /* 0x001ea4000c1e1b00 */
[----:B--2---:R-:W-:-:S05]  /*0180*/  IMAD.WIDE R6, R7, 0x8, R2 ;  /* 0x0000000807067825 */ /* 0x004fca00078e0202 */
[----:B------:R-:W2:Y:S02]  /*0190*/  LDG.E.64 R8, desc[UR4][R6.64] ;  /* 0x0000000406087981 */ /* 0x000ea4000c1e1b00 */
[----:B--2---:R-:W-:-:S07]  /*01a0*/  DADD R8, R4, R8 ;  /* 0x0000000004087229 */ /* 0x004fce0000000008 */
[----:B------:R-:W-:Y:S01]  /*01b0*/  STG.E.64 desc[UR4][R6.64], R8 ;  /* 0x0000000806007986 */ /* 0x000fe2000c101b04 */
[----:B------:R-:W-:Y:S05]  /*01c0*/  EXIT ;  /* 0x000000000000794d */ /* 0x000fea0003800000 */
.L_x_13:
        /* <DEDUP_REMOVED lines=11> */
.L_x_520:


//--------------------- .text._Z16applyDeltaBufferv --------------------------
	.section	.text._Z16applyDeltaBufferv,"ax",@progbits
	.align	128
        .global         _Z16applyDeltaBufferv
        .type           _Z16applyDeltaBufferv,@function
        .size           _Z16applyDeltaBufferv,(.L_x_521 - _Z16applyDeltaBufferv)
        .other          _Z16applyDeltaBufferv,@"STO_CUDA_ENTRY STV_DEFAULT"
_Z16applyDeltaBufferv:
.text._Z16applyDeltaBufferv:
[----:B------:R-:W0:Y:S08]  /*0000*/  LDC R1, c[0x0][0x37c] ;  /* 0x0000df00ff017b82 */ /* 0x000e300000000800 */
[----:B------:R-:W1:Y:S01]  /*0010*/  LDC.64 R8, c[0x4][0x130] ;  /* 0x01004c00ff087b82 */ /* 0x000e620000000a00 */
[----:B------:R-:W1:Y:S07]  /*0020*/  LDCU.64 UR36, c[0x0][0x358] ;  /* 0x00006b00ff2477ac */ /* 0x000e6e0008000a00 */
[----:B------:R-:W2:Y:S01]  /*0030*/  LDC.64 R2, c[0x4][0xc8] ;  /* 0x01003200ff027b82 */ /* 0x000ea20000000a00 */
[----:B-1----:R-:W3:Y:S04]  /*0040*/  LDG.E.64 R4, desc[UR36][R8.64] ;  /* 0x0000002408047981 */ /* 0x002ee8000c1e1b00 */
[----:B--2---:R-:W2:Y:S03]  /*0050*/  LDG.E R3, desc[UR36][R2.64] ;  /* 0x0000002402037981 */ /* 0x004ea6000c1e1900 */
[----:B------:R-:W1:Y:S01]  /*0060*/  S2UR UR4, SR_CTAID.X ;  /* 0x00000000000479c3 */ /* 0x000e620000002500 */
[----:B------:R-:W1:Y:S07]  /*0070*/  S2R R7, SR_TID.X ;  /* 0x0000000000077919 */ /* 0x000e6e0000002100 */
[----:B------:R-:W1:Y:S02]  /*0080*/  LDC R0, c[0x0][0x360] ;  /* 0x0000d800ff007b82 */ /* 0x000e640000000800 */
[----:B-1----:R-:W-:Y:S01]  /*0090*/  IMAD R0, R0, UR4, R7 ;  /* 0x0000000400007c24 */ /* 0x002fe2000f8e0207 */
[----:B---3--:R-:W-:-:S04]  /*00a0*/  ISETP.NE.U32.AND P0, PT, R4, RZ, PT ;  /* 0x000000ff0400720c */ /* 0x008fc80003f05070 */
[----:B------:R-:W-:-:S04]  /*00b0*/  ISETP.NE.AND.EX P0, PT, R5, RZ, PT, P0 ;  /* 0x000000ff0500720c */ /* 0x000fc80003f05300 */
[----:B--2---:R-:W-:-:S13]  /*00c0*/  ISETP.GE.OR P0, PT, R0, R3, !P0 ;  /* 0x000000030000720c */ /* 0x004fda0004706670 */
[----:B0-----:R-:W-:Y:S05]  /*00d0*/  @P0 EXIT ;  /* 0x000000000000094d */ /* 0x001fea0003800000 */
[----:B------:R0:W5:Y:S01]  /*00e0*/  LD.E.64 R6, desc[UR36][R4.64+0x8] ;  /* 0x0000082404067980 */ /* 0x000162000c101b00 */
[----:B------:R-:W-:Y:S01]  /*00f0*/  BSSY B0, `(.L_x_14) ;  /* 0x0000006000007945 */ /* 0x000fe20003800000 */
.L_x_15:
[----:B------:R-:W-:Y:S05]  /*0100*/  YIELD ;  /* 0x0000000000007946 */ /* 0x000fea0003800000 */
[----:B-----5:R-:W2:Y:S02]  /*0110*/  ATOMG.E.CAS.64.STRONG.GPU PT, R2, [R8], R4, R6 ;  /* 0x00000004080273a9 */ /* 0x020ea400001ee506 */
[----:B--2---:R-:W-:-:S04]  /*0120*/  ISETP.NE.U32.AND P0, PT, R2, R4, PT ;  /* 0x000000040200720c */ /* 0x004fc80003f05070 */
[----:B------:R-:W-:-:S13]  /*0130*/  ISETP.NE.AND.EX P0, PT, R3, R5, PT, P0 ;  /* 0x000000050300720c */ /* 0x000fda0003f05300 */
[----:B------:R-:W-:Y:S05]  /*0140*/  @P0 BRA `(.L_x_15) ;  /* 0xfffffffc00ec0947 */ /* 0x000fea000383ffff */
[----:B------:R-:W-:Y:S05]  /*0150*/  BSYNC B0 ;  /* 0x0000000000007941 */ /* 0x000fea0003800000 */
.L_x_14:
[----:B------:R1:W5:Y:S01]  /*0160*/  LD.E.64 R18, desc[UR36][R4.64] ;  /* 0x0000002404127980 */ /* 0x000362000c101b00 */
[----:B------:R-:W-:-:S04]  /*0170*/  MOV R0, 0x2a0 ;  /* 0x000002a000007802 */ /* 0x000fc80000000f00 */
[----:B------:R1:W2:Y:S03]  /*0180*/  LDC.64 R2, c[0x4][R0] ;  /* 0x0100000000027b82 */ /* 0x0002a60000000a00 */
[----:B------:R-:W-:-:S07]  /*0190*/  LEPC R20, `(.L_x_16) ;  /* 0x000000001014794e */ /* 0x000fce0000000000 */
[----:B012--5:R-:W-:Y:S05]  /*01a0*/  CALL.ABS.NOINC R2 ;  /* 0x0000000002007343 */ /* 0x027fea0003c00000 */
.L_x_16:
[----:B------:R-:W0:Y:S02]  /*01b0*/  LDC.64 R2, c[0x4][0x138] ;  /* 0x01004e00ff027b82 */ /* 0x000e240000000a00 */
[----:B0-----:R-:W2:Y:S01]  /*01c0*/  LDG.E.64 R4, desc[UR36][R2.64] ;  /* 0x0000002402047981 */ /* 0x001ea2000c1e1b00 */
[----:B------:R-:W-:Y:S02]  /*01d0*/  CS2R R16, SRZ ;  /* 0x0000000000107805 */ /* 0x000fe4000001ff00 */
[----:B--2---:R-:W-:-:S04]  /*01e0*/  ISETP.NE.U32.AND P0, PT, R4, RZ, PT ;  /* 0x000000ff0400720c */ /* 0x004fc80003f05070 */
[----:B------:R-:W-:-:S13]  /*01f0*/  ISETP.NE.AND.EX P0, PT, R5, RZ, PT, P0 ;  /* 0x000000ff0500720c */ /* 0x000fda0003f05300 */
[----:B------:R-:W-:Y:S05]  /*0200*/  @!P0 BRA `(.L_x_17) ;  /* 0x0000000000388947 */ /* 0x000fea0003800000 */
[----:B------:R0:W5:Y:S01]  /*0210*/  LD.E.64 R6, desc[UR36][R4.64+0x8] ;  /* 0x0000082404067980 */ /* 0x000162000c101b00 */
[----:B------:R-:W-:Y:S01]  /*0220*/  BSSY B0, `(.L_x_18) ;  /* 0x0000006000007945 */ /* 0x000fe20003800000 */
.L_x_19:
[----:B------:R-:W-:Y:S05]  /*0230*/  YIELD ;  /* 0x0000000000007946 */ /* 0x000fea0003800000 */
[----:B-----5:R-:W2:Y:S02]  /*0240*/  ATOMG.E.CAS.64.STRONG.GPU PT, R8, [R2], R4, R6 ;  /* 0x00000004020873a9 */ /* 0x020ea400001ee506 */
[----:B--2---:R-:W-:-:S04]  /*0250*/  ISETP.NE.U32.AND P0, PT, R8, R4, PT ;  /* 0x000000040800720c */ /* 0x004fc80003f05070 */
[----:B------:R-:W-:-:S13]  /*0260*/  ISETP.NE.AND.EX P0, PT, R9, R5, PT, P0 ;  /* 0x000000050900720c */ /* 0x000fda0003f05300 */
[----:B------:R-:W-:Y:S05]  /*0270*/  @P0 BRA `(.L_x_19) ;  /* 0xfffffffc00ec0947 */ /* 0x000fea000383ffff */
[----:B------:R-:W-:Y:S05]  /*0280*/  BSYNC B0 ;  /* 0x0000000000007941 */ /* 0x000fea0003800000 */
.L_x_18:
[----:B------:R-:W2:Y:S01]  /*0290*/  LD.E R16, desc[UR36][R4.64] ;  /* 0x0000002404107980 */ /* 0x000ea2000c101900 */
[----:B------:R-:W-:-:S04]  /*02a0*/  MOV R0, 0x2a0 ;  /* 0x000002a000007802 */ /* 0x000fc80000000f00 */
[----:B------:R1:W3:Y:S02]  /*02b0*/  LDC.64 R2, c[0x4][R0] ;  /* 0x0100000000027b82 */ /* 0x0002e40000000a00 */
[----:B-123--:R-:W-:-:S07]  /*02c0*/  SHF.R.S32.HI R17, RZ, 0x1f, R16 ;  /* 0x0000001fff117819 */ /* 0x00efce0000011410 */
[----:B------:R-:W-:-:S07]  /*02d0*/  LEPC R20, `(.L_x_17) ;  /* 0x000000001014794e */ /* 0x000fce0000000000 */
[----:B0-----:R-:W-:Y:S05]  /*02e0*/  CALL.ABS.NOINC R2 ;  /* 0x0000000002007343 */ /* 0x001fea0003c00000 */
.L_x_17:
[----:B------:R-:W0:Y:S02]  /*02f0*/  LDC.64 R2, c[0x4][RZ] ;  /* 0x01000000ff027b82 */ /* 0x000e240000000a00 */
[----:B0-----:R-:W2:Y:S02]  /*0300*/  LDG.E.64 R2, desc[UR36][R2.64] ;  /* 0x0000002402027981 */ /* 0x001ea4000c1e1b00 */
[----:B--2---:R-:W-:-:S04]  /*0310*/  LEA R4, P0, R16, R2, 0x3 ;  /* 0x0000000210047211 */ /* 0x004fc800078018ff */
[----:B------:R-:W-:-:S05]  /*0320*/  LEA.HI.X R5, R16, R3, R17, 0x3, P0 ;  /* 0x0000000310057211 */ /* 0x000fca00000f1c11 */
[----:B------:R-:W2:Y:S02]  /*0330*/  LD.E.64 R6, desc[UR36][R4.64] ;  /* 0x0000002404067980 */ /* 0x000ea4000c101b00 */
[----:B--2---:R-:W-:-:S07]  /*0340*/  DADD R6, R18, R6 ;  /* 0x0000000012067229 */ /* 0x004fce0000000006 */
[----:B------:R-:W-:Y:S01]  /*0350*/  ST.E.64 desc[UR36][R4.64], R6 ;  /* 0x0000000604007985 */ /* 0x000fe2000c101b24 */
[----:B------:R-:W-:Y:S05]  /*0360*/  EXIT ;  /* 0x000000000000794d */ /* 0x000fea0003800000 */
.L_x_20:
        /* <DEDUP_REMOVED lines=9> */
.L_x_521:


//--------------------- .text._Z17initialize2DArrayPPdPii --------------------------
	.section	.text._Z17initialize2DArrayPPdPii,"ax",@progbits
	.align	128
        .global         _Z17initialize2DArrayPPdPii
        .type           _Z17initialize2DArrayPPdPii,@function
        .size           _Z17initialize2DArrayPPdPii,(.L_x_522 - _Z17initialize2DArrayPPdPii)
        .other          _Z17initialize2DArrayPPdPii,@"STO_CUDA_ENTRY STV_DEFAULT"
_Z17initialize2DArrayPPdPii:
.text._Z17initialize2DArrayPPdPii:
[----:B------:R-:W-:Y:S01]  /*0000*/  LDC R1, c[0x0][0x37c] ;  /* 0x0000df00ff017b82 */ /* 0x000fe20000000800 */
[----:B------:R-:W0:Y:S01]  /*0010*/  S2R R7, SR_CTAID.X ;  /* 0x0000000000077919 */ /* 0x000e220000002500 */
[----:B------:R-:W0:Y:S02]  /*0020*/  LDCU UR4, c[0x0][0x390] ;  /* 0x00007200ff0477ac */ /* 0x000e240008000800 */
[----:B0-----:R-:W-:-:S13]  /*0030*/  ISETP.GE.AND P0, PT, R7, UR4, PT ;  /* 0x0000000407007c0c */ /* 0x001fda000bf06270 */
[----:B------:R-:W-:Y:S05]  /*0040*/  @P0 EXIT ;  /* 0x000000000000094d */ /* 0x000fea0003800000 */
[----:B------:R-:W0:Y:S01]  /*0050*/  LDC.64 R2, c[0x0][0x388] ;  /* 0x0000e200ff027b82 */ /* 0x000e220000000a00 */
[----:B------:R-:W1:Y:S01]  /*0060*/  LDCU.64 UR4, c[0x0][0x358] ;  /* 0x00006b00ff0477ac */ /* 0x000e620008000a00 */
[----:B0-----:R-:W-:-:S06]  /*0070*/  IMAD.WIDE.U32 R2, R7, 0x4, R2 ;  /* 0x0000000407027825 */ /* 0x001fcc00078e0002 */
[----:B-1----:R-:W2:Y:S01]  /*0080*/  LDG.E R2, desc[UR4][R2.64] ;  /* 0x0000000402027981 */ /* 0x002ea2000c1e1900 */
[----:B------:R-:W2:Y:S02]  /*0090*/  S2R R9, SR_TID.X ;  /* 0x0000000000097919 */ /* 0x000ea40000002100 */
[----:B--2---:R-:W-:-:S13]  /*00a0*/  ISETP.GE.AND P0, PT, R9, R2, PT ;  /* 0x000000020900720c */ /* 0x004fda0003f06270 */
[----:B------:R-:W-:Y:S05]  /*00b0*/  @P0 EXIT ;  /* 0x000000000000094d */ /* 0x000fea0003800000 */
[----:B------:R-:W0:Y:S02]  /*00c0*/  LDC.64 R4, c[0x0][0x380] ;  /* 0x0000e000ff047b82 */ /* 0x000e240000000a00 */
[----:B0-----:R-:W-:-:S06]  /*00d0*/  IMAD.WIDE.U32 R4, R7, 0x8, R4 ;  /* 0x0000000807047825 */ /* 0x001fcc00078e0004 */
[----:B------:R-:W2:Y:S01]  /*00e0*/  LDG.E.64 R4, desc[UR4][R4.64] ;  /* 0x0000000404047981 */ /* 0x000ea2000c1e1b00 */
[----:B------:R-:W-:-:S06]  /*00f0*/  IMAD R2, R7, 0xa, R9 ;  /* 0x0000000a07027824 */ /* 0x000fcc00078e0209 */
[----:B------:R-:W0:Y:S01]  /*0100*/  I2F.F64.U32 R2, R2 ;  /* 0x0000000200027312 */ /* 0x000e220000201800 */
[----:B--2---:R-:W-:-:S05]  /*0110*/  IMAD.WIDE.U32 R6, R9, 0x8, R4 ;  /* 0x0000000809067825 */ /* 0x004fca00078e0004 */
[----:B0-----:R-:W-:Y:S01]  /*0120*/  STG.E.64 desc[UR4][R6.64], R2 ;  /* 0x0000000206007986 */ /* 0x001fe2000c101b04 */
[----:B------:R-:W-:Y:S05]  /*0130*/  EXIT ;  /* 0x000000000000794d */ /* 0x000fea0003800000 */
.L_x_21:
        /* <DEDUP_REMOVED lines=12> */
.L_x_522:


//--------------------- .text._Z9fixpath11i       --------------------------
	.section	.text._Z9fixpath11i,"ax",@progbits
	.align	128
        .global         _Z9fixpath11i
        .type           _Z9fixpath11i,@function
        .size           _Z9fixpath11i,(.L_x_523 - _Z9fixpath11i)
        .other          _Z9fixpath11i,@"STO_CUDA_ENTRY STV_DEFAULT"
_Z9fixpath11i:
.text._Z9fixpath11i:
[----:B------:R-:W-:Y:S01]  /*0000*/  LDC R1, c[0x0][0x37c] ;  /* 0x0000df00ff017b82 */ /* 0x000fe20000000800 */
[----:B------:R-:W0:Y:S01]  /*0010*/  S2R R0, SR_TID.X ;  /* 0x0000000000007919 */ /* 0x000e220000002100 */
[----:B------:R-:W1:Y:S06]  /*0020*/  LDCU UR7, c[0x0][0x380] ;  /* 0x00007000ff0777ac */ /* 0x000e6c0008000800 */
[----:B------:R-:W0:Y:S01]  /*0030*/  S2UR UR6, SR_CTAID.X ;  /* 0x00000000000679c3 */ /* 0x000e220000002500 */
[----:B------:R-:W2:Y:S07]  /*0040*/  LDCU.64 UR4, c[0x0][0x358] ;  /* 0x00006b00ff0477ac */ /* 0x000eae0008000a00 */
[----:B------:R-:W0:Y:S01]  /*0050*/  LDC R7, c[0x0][0x360] ;  /* 0x0000d800ff077b82 */ /* 0x000e220000000800 */
[----:B-1----:R-:W-:Y:S01]  /*0060*/  UISETP.NE.AND UP0, UPT, UR7, URZ, UPT ;  /* 0x000000ff0700728c */ /* 0x002fe2000bf05270 */
[----:B0-----:R-:W-:-:S08]  /*0070*/  IMAD R7, R7, UR6, R0 ;  /* 0x0000000607077c24 */ /* 0x001fd0000f8e0200 */
[----:B--2---:R-:W-:Y:S05]  /*0080*/  BRA.U UP0, `(.L_x_22) ;  /* 0x0000003900707547 */ /* 0x004fea000b800000 */
[----:B------:R-:W0:Y:S02]  /*0090*/  LDC.64 R2, c[0x4][0x98] ;  /* 0x01002600ff027b82 */ /* 0x000e240000000a00 */
[----:B0-----:R-:W2:Y:S02]  /*00a0*/  LDG.E R2, desc[UR4][R2.64] ;  /* 0x0000000402027981 */ /* 0x001ea4000c1e1900 */
[----:B--2---:R-:W-:-:S13]  /*00b0*/  ISETP.GE.AND P0, PT, R7, R2, PT ;  /* 0x000000020700720c */ /* 0x004fda0003f06270 */
[----:B------:R-:W-:Y:S05]  /*00c0*/  @P0 EXIT ;  /* 0x000000000000094d */ /* 0x000fea0003800000 */
[----:B------:R-:W0:Y:S02]  /*00d0*/  LDC.64 R4, c[0x4][0x60] ;  /* 0x01001800ff047b82 */ /* 0x000e240000000a00 */
[----:B0-----:R-:W2:Y:S06]  /*00e0*/  LDG.E.64 R4, desc[UR4][R4.64] ;  /* 0x0000000404047981 */ /* 0x001eac000c1e1b00 */
[----:B------:R-:W0:Y:S02]  /*00f0*/  LDC.64 R2, c[0x4][0x100] ;  /* 0x01004000ff027b82 */ /* 0x000e240000000a00 */
[----:B0-----:R-:W3:Y:S01]  /*0100*/  LDG.E.64 R2, desc[UR4][R2.64] ;  /* 0x0000000402027981 */ /* 0x001ee2000c1e1b00 */
[----:B--2---:R-:W-:-:S05]  /*0110*/  IMAD.WIDE R6, R7, 0x4, R4 ;  /* 0x0000000407067825 */ /* 0x004fca00078e0204 */
[----:B------:R-:W3:Y:S02]  /*0120*/  LD.E R17, desc[UR4][R6.64] ;  /* 0x0000000406117980 */ /* 0x000ee4000c101900 */
[----:B---3--:R-:W-:-:S06]  /*0130*/  IMAD.WIDE R8, R17, 0x4, R2 ;  /* 0x0000000411087825 */ /* 0x008fcc00078e0202 */
[----:B------:R-:W2:Y:S02]  /*0140*/  LD.E R8, desc[UR4][R8.64] ;  /* 0x0000000408087980 */ /* 0x000ea4000c101900 */
[----:B--2---:R-:W-:-:S13]  /*0150*/  ISETP.NE.AND P0, PT, R8, RZ, PT ;  /* 0x000000ff0800720c */ /* 0x004fda0003f05270 */
[----:B------:R-:W-:Y:S05]  /*0160*/  @P0 EXIT ;  /* 0x000000000000094d */ /* 0x000fea0003800000 */
[----:B------:R-:W0:Y:S08]  /*0170*/  LDC.64 R8, c[0x4][0x18] ;  /* 0x01000600ff087b82 */ /* 0x000e300000000a00 */
[----:B------:R-:W1:Y:S08]  /*0180*/  LDC.64 R10, c[0x4][0x20] ;  /* 0x01000800ff0a7b82 */ /* 0x000e700000000a00 */
[----:B------:R-:W2:Y:S08]  /*0190*/  LDC.64 R12, c[0x4][0x28] ;  /* 0x01000a00ff0c7b82 */ /* 0x000eb00000000a00 */
[----:B------:R-:W3:Y:S01]  /*01a0*/  LDC.64 R6, c[0x4][0xd0] ;  /* 0x01003400ff067b82 */ /* 0x000ee20000000a00 */
[----:B0-----:R-:W4:Y:S07]  /*01b0*/  LDG.E R14, desc[UR4][R8.64] ;  /* 0x00000004080e7981 */ /* 0x001f2e000c1e1900 */
[----:B------:R-:W0:Y:S01]  /*01c0*/  LDC.64 R4, c[0x4][0x110] ;  /* 0x01004400ff047b82 */ /* 0x000e220000000a00 */
[----:B-1----:R-:W4:Y:S04]  /*01d0*/  LDG.E R15, desc[UR4][R10.64] ;  /* 0x000000040a0f7981 */ /* 0x002f28000c1e1900 */
[----:B--2---:R1:W5:Y:S03]  /*01e0*/  LDG.E R16, desc[UR4][R12.64] ;  /* 0x000000040c107981 */ /* 0x004366000c1e1900 */
[----:B------:R-:W2:Y:S01]  /*01f0*/  LDC.64 R2, c[0x4][0x128] ;  /* 0x01004a00ff027b82 */ /* 0x000ea20000000a00 */
[----:B---3--:R-:W5:Y:S04]  /*0200*/  LDG.E.64 R6, desc[UR4][R6.64] ;  /* 0x0000000406067981 */ /* 0x008f68000c1e1b00 */
[----:B0-----:R-:W5:Y:S01]  /*0210*/  LDG.E.64 R4, desc[UR4][R4.64] ;  /* 0x0000000404047981 */ /* 0x001f62000c1e1b00 */
[----:B------:R-:W-:Y:S01]  /*0220*/  BSSY.RECONVERGENT B0, `(.L_x_23) ;  /* 0x000007d000007945 */ /* 0x000fe20003800200 */
[----:B------:R-:W-:-:S02]  /*0230*/  IMAD.MOV.U32 R18, RZ, RZ, R17 ;  /* 0x000000ffff127224 */ /* 0x000fc400078e0011 */
[----:B-12-4-:R-:W-:-:S07]  /*0240*/  IMAD R17, R14, R15, RZ ;  /* 0x0000000f0e117224 */ /* 0x016fce00078e02ff */
.L_x_27:
[----:B-----5:R-:W-:-:S04]  /*0250*/  IMAD.WIDE R8, R18, 0x4, R6 ;  /* 0x0000000412087825 */ /* 0x020fc800078e0206 */
[----:B------:R-:W-:Y:S01]  /*0260*/  IMAD.WIDE R10, R18, 0x4, R4 ;  /* 0x00000004120a7825 */ /* 0x000fe200078e0204 */
[----:B------:R-:W2:Y:S04]  /*0270*/  LD.E R0, desc[UR4][R8.64] ;  /* 0x0000000408007980 */ /* 0x000ea8000c101900 */
[----:B------:R-:W2:Y:S01]  /*0280*/  LD.E R21, desc[UR4][R10.64] ;  /* 0x000000040a157980 */ /* 0x000ea2000c101900 */
[----:B------:R-:W-:Y:S01]  /*0290*/  IMAD.MOV.U32 R19, RZ, RZ, R18 ;  /* 0x000000ffff137224 */ /* 0x000fe200078e0012 */
[----:B--2---:R-:W-:-:S13]  /*02a0*/  ISETP.NE.AND P0, PT, R0, R21, PT ;  /* 0x000000150000720c */ /* 0x004fda0003f05270 */
[----:B------:R-:W-:Y:S05]  /*02b0*/  @P0 BRA `(.L_x_24) ;  /* 0x0000000400cc0947 */ /* 0x000fea0003800000 */
[C---:B------:R-:W-:Y:S01]  /*02c0*/  ISETP.NE.AND P1, PT, R0.reuse, -0x1, PT ;  /* 0xffffffff0000780c */ /* 0x040fe20003f25270 */
[----:B------:R-:W-:Y:S01]  /*02d0*/  BSSY.RECONVERGENT B1, `(.L_x_25) ;  /* 0x000006d000017945 */ /* 0x000fe20003800200 */
[----:B------:R-:W-:-:S11]  /*02e0*/  ISETP.EQ.AND P0, PT, R0, -0x1, PT ;  /* 0xffffffff0000780c */ /* 0x000fd60003f02270 */
[----:B------:R-:W-:Y:S05]  /*02f0*/  @!P1 BRA `(.L_x_26) ;  /* 0x0000000400a89947 */ /* 0x000fea0003800000 */
[----:B------:R-:W-:Y:S02]  /*0300*/  VIADD R23, R0, 0xffffffff ;  /* 0xffffffff00177836 */ /* 0x000fe40000000000 */
[----:B------:R-:W-:-:S03]  /*0310*/  IMAD.MOV.U32 R18, RZ, RZ, -0x1 ;  /* 0xffffffffff127424 */ /* 0x000fc600078e00ff */
[----:B------:R-:W-:-:S13]  /*0320*/  ISETP.GT.U32.AND P1, PT, R23, 0xb, PT ;  /* 0x0000000b1700780c */ /* 0x000fda0003f24070 */
[----:B------:R-:W-:Y:S05]  /*0330*/  @P1 BRA `(.L_x_26) ;  /* 0x0000000400981947 */ /* 0x000fea0003800000 */
[-C--:B------:R-:W-:Y:S02]  /*0340*/  IABS R12, R14.reuse ;  /* 0x0000000e000c7213 */ /* 0x080fe40000000000 */
[----:B------:R-:W-:Y:S02]  /*0350*/  IABS R22, R14 ;  /* 0x0000000e00167213 */ /* 0x000fe40000000000 */
[----:B------:R-:W0:Y:S01]  /*0360*/  I2F.RP R20, R12 ;  /* 0x0000000c00147306 */ /* 0x000e220000209400 */
[----:B------:R-:W-:Y:S02]  /*0370*/  IABS R18, R15 ;  /* 0x0000000f00127213 */ /* 0x000fe40000000000 */
[----:B------:R-:W-:Y:S02]  /*0380*/  IABS R27, R19 ;  /* 0x00000013001b7213 */ /* 0x000fe40000000000 */
[----:B------:R-:W-:-:S03]  /*0390*/  IABS R26, R16 ;  /* 0x00000010001a7213 */ /* 0x000fc60000000000 */
[----:B------:R-:W1:Y:S08]  /*03a0*/  I2F.RP R13, R18 ;  /* 0x00000012000d7306 */ /* 0x000e700000209400 */
[----:B0-----:R-:W0:Y:S08]  /*03b0*/  MUFU.RCP R20, R20 ;  /* 0x0000001400147308 */ /* 0x001e300000001000 */
[----:B-1----:R-:W-:Y:S01]  /*03c0*/  MUFU.RCP R13, R13 ;  /* 0x0000000d000d7308 */ /* 0x002fe20000001000 */
[----:B0-----:R-:W-:-:S07]  /*03d0*/  VIADD R8, R20, 0xffffffe ;  /* 0x0ffffffe14087836 */ /* 0x001fce0000000000 */
[----:B------:R0:W1:Y:S02]  /*03e0*/  F2I.FTZ.U32.TRUNC.NTZ R9, R8 ;  /* 0x0000000800097305 */ /* 0x000064000021f000 */
[----:B0-----:R-:W-:Y:S02]  /*03f0*/  HFMA2 R8, -RZ, RZ, 0, 0 ;  /* 0x00000000ff087431 */ /* 0x001fe400000001ff */
[----:B-1----:R-:W-:-:S04]  /*0400*/  IMAD.MOV R25, RZ, RZ, -R9 ;  /* 0x000000ffff197224 */ /* 0x002fc800078e0a09 */
[----:B------:R-:W-:-:S04]  /*0410*/  IMAD R25, R25, R12, RZ ;  /* 0x0000000c19197224 */ /* 0x000fc800078e02ff */
[----:B------:R-:W-:Y:S01]  /*0420*/  IMAD.HI.U32 R20, R9, R25, R8 ;  /* 0x0000001909147227 */ /* 0x000fe200078e0008 */
[----:B------:R-:W-:-:S03]  /*0430*/  LOP3.LUT R8, R19, R14, RZ, 0x3c, !PT ;  /* 0x0000000e13087212 */ /* 0x000fc600078e3cff */
[----:B------:R-:W-:Y:S01]  /*0440*/  IMAD.MOV R25, RZ, RZ, -R22 ;  /* 0x000000ffff197224 */ /* 0x000fe200078e0a16 */
[----:B------:R-:W-:Y:S01]  /*0450*/  IABS R22, R17 ;  /* 0x0000001100167213 */ /* 0x000fe20000000000 */
[----:B------:R-:W-:Y:S01]  /*0460*/  IMAD.HI.U32 R20, R20, R27, RZ ;  /* 0x0000001b14147227 */ /* 0x000fe200078e00ff */
[----:B------:R-:W-:Y:S02]  /*0470*/  ISETP.GE.AND P3, PT, R8, RZ, PT ;  /* 0x000000ff0800720c */ /* 0x000fe40003f66270 */
[----:B------:R-:W0:Y:S01]  /*0480*/  I2F.RP R24, R22 ;  /* 0x0000001600187306 */ /* 0x000e220000209400 */
[----:B------:R-:W-:Y:S02]  /*0490*/  IMAD R25, R20, R25, R27 ;  /* 0x0000001914197224 */ /* 0x000fe400078e021b */
[----:B------:R-:W-:Y:S02]  /*04a0*/  VIADD R9, R13, 0xffffffe ;  /* 0x0ffffffe0d097836 */ /* 0x000fe40000000000 */
[----:B------:R-:W-:Y:S01]  /*04b0*/  IMAD.MOV.U32 R8, RZ, RZ, RZ ;  /* 0x000000ffff087224 */ /* 0x000fe200078e00ff */
[----:B------:R-:W-:-:S03]  /*04c0*/  ISETP.GT.U32.AND P2, PT, R12, R25, PT ;  /* 0x000000190c00720c */ /* 0x000fc60003f44070 */
[----:B------:R-:W1:Y:S08]  /*04d0*/  F2I.FTZ.U32.TRUNC.NTZ R9, R9 ;  /* 0x0000000900097305 */ /* 0x000e70000021f000 */
[----:B0-----:R-:W0:Y:S02]  /*04e0*/  MUFU.RCP R24, R24 ;  /* 0x0000001800187308 */ /* 0x001e240000001000 */
[----:B------:R-:W-:-:S02]  /*04f0*/  @!P2 IMAD.IADD R25, R25, 0x1, -R12 ;  /* 0x000000011919a824 */ /* 0x000fc400078e0a0c */
[----:B------:R-:W-:Y:S01]  /*0500*/  @!P2 VIADD R20, R20, 0x1 ;  /* 0x000000011414a836 */ /* 0x000fe20000000000 */
[----:B------:R-:W-:Y:S02]  /*0510*/  ISETP.NE.AND P2, PT, R14, RZ, PT ;  /* 0x000000ff0e00720c */ /* 0x000fe40003f45270 */
[----:B------:R-:W-:Y:S02]  /*0520*/  ISETP.GE.U32.AND P1, PT, R25, R12, PT ;  /* 0x0000000c1900720c */ /* 0x000fe40003f26070 */
[----:B-1----:R-:W-:-:S05]  /*0530*/  IADD3 R25, PT, PT, RZ, -R9, RZ ;  /* 0x80000009ff197210 */ /* 0x002fca0007ffe0ff */
[----:B------:R-:W-:Y:S02]  /*0540*/  IMAD R25, R25, R18, RZ ;  /* 0x0000001219197224 */ /* 0x000fe400078e02ff */
[----:B0-----:R-:W-:Y:S02]  /*0550*/  VIADD R12, R24, 0xffffffe ;  /* 0x0ffffffe180c7836 */ /* 0x001fe40000000000 */
[----:B------:R-:W-:Y:S01]  /*0560*/  IMAD.HI.U32 R8, R9, R25, R8 ;  /* 0x0000001909087227 */ /* 0x000fe200078e0008 */
[----:B------:R-:W-:Y:S01]  /*0570*/  IABS R9, R15 ;  /* 0x0000000f00097213 */ /* 0x000fe20000000000 */
[----:B------:R0:W1:Y:S02]  /*0580*/  F2I.FTZ.U32.TRUNC.NTZ R13, R12 ;  /* 0x0000000c000d7305 */ /* 0x000064000021f000 */
[----:B------:R-:W-:Y:S02]  /*0590*/  @P1 VIADD R20, R20, 0x1 ;  /* 0x0000000114141836 */ /* 0x000fe40000000000 */
[----:B------:R-:W-:-:S02]  /*05a0*/  IMAD.MOV R9, RZ, RZ, -R9 ;  /* 0x000000ffff097224 */ /* 0x000fc400078e0a09 */
[----:B------:R-:W-:Y:S01]  /*05b0*/  @!P3 IMAD.MOV R20, RZ, RZ, -R20 ;  /* 0x000000ffff14b224 */ /* 0x000fe200078e0a14 */
[----:B------:R-:W-:Y:S01]  /*05c0*/  @!P2 LOP3.LUT R20, RZ, R14, RZ, 0x33, !PT ;  /* 0x0000000eff14a212 */ /* 0x000fe200078e33ff */
[----:B0-----:R-:W-:-:S03]  /*05d0*/  IMAD.MOV.U32 R12, RZ, RZ, RZ ;  /* 0x000000ffff0c7224 */ /* 0x001fc600078e00ff */
[----:B------:R-:W-:Y:S01]  /*05e0*/  IABS R25, R20 ;  /* 0x0000001400197213 */ /* 0x000fe20000000000 */
[----:B-1----:R-:W-:-:S04]  /*05f0*/  IMAD.MOV R29, RZ, RZ, -R13 ;  /* 0x000000ffff1d7224 */ /* 0x002fc800078e0a0d */
[----:B------:R-:W-:-:S04]  /*0600*/  IMAD.HI.U32 R8, R8, R25, RZ ;  /* 0x0000001908087227 */ /* 0x000fc800078e00ff */
[----:B------:R-:W-:Y:S02]  /*0610*/  IMAD R29, R29, R22, RZ ;  /* 0x000000161d1d7224 */ /* 0x000fe400078e02ff */
[----:B------:R-:W-:Y:S01]  /*0620*/  IMAD R25, R8, R9, R25 ;  /* 0x0000000908197224 */ /* 0x000fe200078e0219 */
[----:B------:R-:W-:Y:S01]  /*0630*/  IABS R8, R17 ;  /* 0x0000001100087213 */ /* 0x000fe20000000000 */
[----:B------:R-:W-:Y:S02]  /*0640*/  IMAD.HI.U32 R12, R13, R29, R12 ;  /* 0x0000001d0d0c7227 */ /* 0x000fe400078e000c */
[----:B------:R-:W0:Y:S02]  /*0650*/  I2F.RP R13, R26 ;  /* 0x0000001a000d7306 */ /* 0x000e240000209400 */
[----:B------:R-:W-:Y:S02]  /*0660*/  IMAD.MOV R9, RZ, RZ, -R8 ;  /* 0x000000ffff097224 */ /* 0x000fe400078e0a08 */
[----:B------:R-:W-:-:S04]  /*0670*/  IMAD.HI.U32 R24, R12, R27, RZ ;  /* 0x0000001b0c187227 */ /* 0x000fc800078e00ff */
[----:B------:R-:W-:-:S05]  /*0680*/  IMAD R27, R24, R9, R27 ;  /* 0x00000009181b7224 */ /* 0x000fca00078e021b */
[----:B------:R-:W-:Y:S01]  /*0690*/  ISETP.GT.U32.AND P2, PT, R22, R27, PT ;  /* 0x0000001b1600720c */ /* 0x000fe20003f44070 */
[----:B0-----:R-:W0:-:S12]  /*06a0*/  MUFU.RCP R13, R13 ;  /* 0x0000000d000d7308 */ /* 0x001e180000001000 */
[----:B------:R-:W-:-:S05]  /*06b0*/  @!P2 IMAD.IADD R27, R27, 0x1, -R22 ;  /* 0x000000011b1ba824 */ /* 0x000fca00078e0a16 */
[----:B------:R-:W-:Y:S02]  /*06c0*/  ISETP.GE.U32.AND P1, PT, R27, R22, PT ;  /* 0x000000161b00720c */ /* 0x000fe40003f26070 */
[----:B0-----:R-:W-:Y:S01]  /*06d0*/  IADD3 R8, PT, PT, R13, 0xffffffe, RZ ;  /* 0x0ffffffe0d087810 */ /* 0x001fe20007ffe0ff */
[----:B------:R-:W-:-:S03]  /*06e0*/  IMAD.WIDE.U32 R12, R23, 0xc, R2 ;  /* 0x0000000c170c7825 */ /* 0x000fc600078e0002 */
[----:B------:R0:W1:Y:S02]  /*06f0*/  F2I.FTZ.U32.TRUNC.NTZ R9, R8 ;  /* 0x0000000800097305 */ /* 0x000064000021f000 */
[----:B------:R-:W2:Y:S01]  /*0700*/  LDG.E R22, desc[UR4][R12.64] ;  /* 0x000000040c167981 */ /* 0x000ea2000c1e1900 */
[----:B0-----:R-:W-:Y:S02]  /*0710*/  IMAD.MOV.U32 R8, RZ, RZ, RZ ;  /* 0x000000ffff087224 */ /* 0x001fe400078e00ff */
[----:B-1----:R-:W-:-:S04]  /*0720*/  IMAD.MOV R29, RZ, RZ, -R9 ;  /* 0x000000ffff1d7224 */ /* 0x002fc800078e0a09 */
[----:B------:R-:W-:-:S04]  /*0730*/  IMAD R23, R29, R26, RZ ;  /* 0x0000001a1d177224 */ /* 0x000fc800078e02ff */
[----:B------:R-:W-:Y:S02]  /*0740*/  IMAD.HI.U32 R23, R9, R23, R8 ;  /* 0x0000001709177227 */ /* 0x000fe400078e0008 */
[----:B------:R-:W3:Y:S04]  /*0750*/  LDG.E R9, desc[UR4][R12.64+0x4] ;  /* 0x000004040c097981 */ /* 0x000ee8000c1e1900 */
[----:B------:R0:W4:Y:S01]  /*0760*/  LDG.E R8, desc[UR4][R12.64+0x8] ;  /* 0x000008040c087981 */ /* 0x000122000c1e1900 */
[----:B------:R-:W-:Y:S01]  /*0770*/  LOP3.LUT R27, R19, R17, RZ, 0x3c, !PT ;  /* 0x00000011131b7212 */ /* 0x000fe200078e3cff */
[----:B------:R-:W-:Y:S01]  /*0780*/  @!P2 VIADD R24, R24, 0x1 ;  /* 0x000000011818a836 */ /* 0x000fe20000000000 */
[----:B------:R-:W-:Y:S02]  /*0790*/  ISETP.NE.AND P2, PT, R17, RZ, PT ;  /* 0x000000ff1100720c */ /* 0x000fe40003f45270 */
[----:B------:R-:W-:Y:S01]  /*07a0*/  ISETP.GE.AND P3, PT, R27, RZ, PT ;  /* 0x000000ff1b00720c */ /* 0x000fe20003f66270 */
[----:B------:R-:W-:Y:S01]  /*07b0*/  @P1 VIADD R24, R24, 0x1 ;  /* 0x0000000118181836 */ /* 0x000fe20000000000 */
[----:B------:R-:W-:-:S11]  /*07c0*/  IABS R27, R16 ;  /* 0x00000010001b7213 */ /* 0x000fd60000000000 */
[----:B------:R-:W-:Y:S01]  /*07d0*/  @!P3 IMAD.MOV R24, RZ, RZ, -R24 ;  /* 0x000000ffff18b224 */ /* 0x000fe200078e0a18 */
[----:B------:R-:W-:-:S04]  /*07e0*/  @!P2 LOP3.LUT R24, RZ, R17, RZ, 0x33, !PT ;  /* 0x00000011ff18a212 */ /* 0x000fc800078e33ff */
[----:B0-----:R-:W-:Y:S02]  /*07f0*/  IABS R12, R24 ;  /* 0x00000018000c7213 */ /* 0x001fe40000000000 */
[----:B------:R-:W-:-:S03]  /*0800*/  IADD3 R13, PT, PT, RZ, -R27, RZ ;  /* 0x8000001bff0d7210 */ /* 0x000fc60007ffe0ff */
[----:B------:R-:W-:Y:S01]  /*0810*/  IMAD.HI.U32 R23, R23, R12, RZ ;  /* 0x0000000c17177227 */ /* 0x000fe200078e00ff */
[----:B------:R-:W-:-:S03]  /*0820*/  ISETP.GT.U32.AND P2, PT, R18, R25, PT ;  /* 0x000000191200720c */ /* 0x000fc60003f44070 */
[----:B------:R-:W-:-:S05]  /*0830*/  IMAD R23, R23, R13, R12 ;  /* 0x0000000d17177224 */ /* 0x000fca00078e020c */
[----:B------:R-:W-:-:S05]  /*0840*/  ISETP.GT.U32.AND P3, PT, R26, R23, PT ;  /* 0x000000171a00720c */ /* 0x000fca0003f64070 */
[----:B------:R-:W-:-:S08]  /*0850*/  @!P2 IMAD.IADD R25, R25, 0x1, -R18 ;  /* 0x000000011919a824 */ /* 0x000fd000078e0a12 */
[----:B------:R-:W-:Y:S01]  /*0860*/  @!P3 IMAD.IADD R23, R23, 0x1, -R26 ;  /* 0x000000011717b824 */ /* 0x000fe200078e0a1a */
[----:B------:R-:W-:Y:S02]  /*0870*/  ISETP.GT.U32.AND P3, PT, R18, R25, PT ;  /* 0x000000191200720c */ /* 0x000fe40003f64070 */
[----:B------:R-:W-:Y:S02]  /*0880*/  ISETP.GE.AND P4, PT, R20, RZ, PT ;  /* 0x000000ff1400720c */ /* 0x000fe40003f86270 */
[----:B------:R-:W-:Y:S02]  /*0890*/  ISETP.GT.U32.AND P5, PT, R26, R23, PT ;  /* 0x000000171a00720c */ /* 0x000fe40003fa4070 */
[----:B------:R-:W-:Y:S02]  /*08a0*/  ISETP.NE.AND P2, PT, R15, RZ, PT ;  /* 0x000000ff0f00720c */ /* 0x000fe40003f45270 */
[----:B------:R-:W-:-:S05]  /*08b0*/  ISETP.GE.AND P1, PT, R24, RZ, PT ;  /* 0x000000ff1800720c */ /* 0x000fca0003f26270 */
[----:B------:R-:W-:Y:S01]  /*08c0*/  @!P3 IMAD.IADD R25, R25, 0x1, -R18 ;  /* 0x000000011919b824 */ /* 0x000fe200078e0a12 */
[----:B------:R-:W-:-:S03]  /*08d0*/  ISETP.NE.AND P3, PT, R16, RZ, PT ;  /* 0x000000ff1000720c */ /* 0x000fc60003f65270 */
[----:B------:R-:W-:Y:S02]  /*08e0*/  @!P5 IMAD.IADD R23, R23, 0x1, -R26 ;  /* 0x000000011717d824 */ /* 0x000fe400078e0a1a */
[----:B------:R-:W-:Y:S01]  /*08f0*/  @!P4 IMAD.MOV R25, RZ, RZ, -R25 ;  /* 0x000000ffff19c224 */ /* 0x000fe200078e0a19 */
[----:B------:R-:W-:Y:S01]  /*0900*/  @!P2 LOP3.LUT R25, RZ, R15, RZ, 0x33, !PT ;  /* 0x0000000fff19a212 */ /* 0x000fe200078e33ff */
[----:B------:R-:W-:Y:S01]  /*0910*/  @!P1 IMAD.MOV R23, RZ, RZ, -R23 ;  /* 0x000000ffff179224 */ /* 0x000fe200078e0a17 */
[----:B------:R-:W-:-:S05]  /*0920*/  IADD3 R20, PT, PT, -R20, RZ, RZ ;  /* 0x000000ff14147210 */ /* 0x000fca0007ffe1ff */
[----:B------:R-:W-:Y:S01]  /*0930*/  @!P3 LOP3.LUT R23, RZ, R16, RZ, 0x33, !PT ;  /* 0x00000010ff17b212 */ /* 0x000fe200078e33ff */
[----:B---3--:R-:W-:Y:S02]  /*0940*/  IMAD.IADD R25, R9, 0x1, R25 ;  /* 0x0000000109197824 */ /* 0x008fe400078e0219 */
[----:B------:R-:W-:Y:S02]  /*0950*/  IMAD R9, R14, R20, R19 ;  /* 0x000000140e097224 */ /* 0x000fe400078e0213 */
[----:B----4-:R-:W-:Y:S02]  /*0960*/  IMAD.IADD R8, R8, 0x1, R23 ;  /* 0x0000000108087824 */ /* 0x010fe400078e0217 */
[----:B--2---:R-:W-:Y:S02]  /*0970*/  IMAD.IADD R22, R22, 0x1, R9 ;  /* 0x0000000116167824 */ /* 0x004fe400078e0209 */
[----:B------:R-:W-:-:S04]  /*0980*/  IMAD R9, R15, R8, R25 ;  /* 0x000000080f097224 */ /* 0x000fc800078e0219 */
[----:B------:R-:W-:-:S07]  /*0990*/  IMAD R18, R14, R9, R22 ;  /* 0x000000090e127224 */ /* 0x000fce00078e0216 */
.L_x_26:
[----:B------:R-:W-:Y:S05]  /*09a0*/  BSYNC.RECONVERGENT B1 ;  /* 0x0000000000017941 */ /* 0x000fea0003800200 */
.L_x_25:
[----:B------:R-:W-:-:S13]  /*09b0*/  ISETP.NE.AND P1, PT, R18, R19, PT ;  /* 0x000000131200720c */ /* 0x000fda0003f25270 */
[----:B------:R-:W-:Y:S05]  /*09c0*/  @!P1 EXIT P0 ;  /* 0x000000000000994d */ /* 0x000fea0000000000 */
[----:B------:R-:W-:-:S13]  /*09d0*/  ISETP.NE.AND P0, PT, R18, R19, PT ;  /* 0x000000131200720c */ /* 0x000fda0003f05270 */
[----:B------:R-:W-:Y:S05]  /*09e0*/  @P0 BRA `(.L_x_27) ;  /* 0xfffffff800180947 */ /* 0x000fea000383ffff */
.L_x_24:
[----:B------:R-:W-:Y:S05]  /*09f0*/  BSYNC.RECONVERGENT B0 ;  /* 0x0000000000007941 */ /* 0x000fea0003800200 */
.L_x_23:
[----:B------:R-:W-:-:S13]  /*0a00*/  ISETP.NE.AND P0, PT, R19, -0x1, PT ;  /* 0xffffffff1300780c */ /* 0x000fda0003f05270 */
[----:B------:R-:W-:Y:S05]  /*0a10*/  @!P0 EXIT ;  /* 0x000000000000894d */ /* 0x000fea0003800000 */
[----:B------:R-:W-:Y:S01]  /*0a20*/  ISETP.NE.AND P1, PT, R21, -0x1, PT ;  /* 0xffffffff1500780c */ /* 0x000fe20003f25270 */
[----:B------:R-:W-:Y:S01]  /*0a30*/  BSSY.RECONVERGENT B0, `(.L_x_28) ;  /* 0x0000074000007945 */ /* 0x000fe20003800200 */
[----:B------:R-:W-:Y:S01]  /*0a40*/  ISETP.NE.AND P0, PT, R0, -0x1, PT ;  /* 0xffffffff0000780c */ /* 0x000fe20003f05270 */
[--C-:B------:R-:W-:Y:S02]  /*0a50*/  IMAD.MOV.U32 R2, RZ, RZ, R19.reuse ;  /* 0x000000ffff027224 */ /* 0x100fe400078e0013 */
[----:B------:R-:W-:-:S08]  /*0a60*/  IMAD.MOV.U32 R3, RZ, RZ, R19 ;  /* 0x000000ffff037224 */ /* 0x000fd000078e0013 */
[----:B------:R-:W-:Y:S05]  /*0a70*/  @!P1 BRA `(.L_x_29) ;  /* 0x0000000400bc9947 */ /* 0x000fea0003800000 */
[----:B------:R-:W-:Y:S01]  /*0a80*/  VIADD R21, R21, 0xffffffff ;  /* 0xffffffff15157836 */ /* 0x000fe20000000000 */
[----:B------:R-:W-:-:S04]  /*0a90*/  MOV R3, 0xffffffff ;  /* 0xffffffff00037802 */ /* 0x000fc80000000f00 */
[----:B------:R-:W-:-:S13]  /*0aa0*/  ISETP.GT.U32.AND P1, PT, R21, 0xb, PT ;  /* 0x0000000b1500780c */ /* 0x000fda0003f24070 */
[----:B------:R-:W-:Y:S05]  /*0ab0*/  @P1 BRA `(.L_x_29) ;  /* 0x0000000400ac1947 */ /* 0x000fea0003800000 */
[----:B------:R-:W0:Y:S02]  /*0ac0*/  LDC.64 R4, c[0x4][0x128] ;  /* 0x01004a00ff047b82 */ /* 0x000e240000000a00 */
[----:B0-----:R-:W-:-:S05]  /*0ad0*/  IMAD.WIDE.U32 R4, R21, 0xc, R4 ;  /* 0x0000000c15047825 */ /* 0x001fca00078e0004 */
[----:B------:R-:W2:Y:S04]  /*0ae0*/  LDG.E R9, desc[UR4][R4.64+0x4] ;  /* 0x0000040404097981 */ /* 0x000ea8000c1e1900 */
[----:B------:R-:W3:Y:S04]  /*0af0*/  LDG.E R8, desc[UR4][R4.64+0x8] ;  /* 0x0000080404087981 */ /* 0x000ee8000c1e1900 */
[----:B------:R0:W4:Y:S01]  /*0b00*/  LDG.E R3, desc[UR4][R4.64] ;  /* 0x0000000404037981 */ /* 0x000122000c1e1900 */
[----:B------:R-:W-:Y:S02]  /*0b10*/  IABS R18, R14 ;  /* 0x0000000e00127213 */ /* 0x000fe40000000000 */
[----:B------:R-:W-:-:S02]  /*0b20*/  IABS R20, R17 ;  /* 0x0000001100147213 */ /* 0x000fc40000000000 */
[----:B------:R-:W1:Y:S01]  /*0b30*/  I2F.RP R12, R18 ;  /* 0x00000012000c7306 */ /* 0x000e620000209400 */
[----:B------:R-:W-:-:S07]  /*0b40*/  IABS R13, R15 ;  /* 0x0000000f000d7213 */ /* 0x000fce0000000000 */
[----:B------:R-:W5:Y:S08]  /*0b50*/  I2F.RP R22, R20 ;  /* 0x0000001400167306 */ /* 0x000f700000209400 */
[----:B-1----:R-:W1:Y:S08]  /*0b60*/  MUFU.RCP R12, R12 ;  /* 0x0000000c000c7308 */ /* 0x002e700000001000 */
[----:B-----5:R-:W0:Y:S08]  /*0b70*/  MUFU.RCP R22, R22 ;  /* 0x0000001600167308 */ /* 0x020e300000001000 */
[----:B------:R-:W-:Y:S01]  /*0b80*/  I2F.RP R21, R13 ;  /* 0x0000000d00157306 */ /* 0x000fe20000209400 */
[----:B-1----:R-:W-:Y:S01]  /*0b90*/  VIADD R6, R12, 0xffffffe ;  /* 0x0ffffffe0c067836 */ /* 0x002fe20000000000 */
[----:B------:R-:W-:-:S06]  /*0ba0*/  IABS R12, R16 ;  /* 0x00000010000c7213 */ /* 0x000fcc0000000000 */
[----:B------:R1:W5:Y:S01]  /*0bb0*/  F2I.FTZ.U32.TRUNC.NTZ R7, R6 ;  /* 0x0000000600077305 */ /* 0x000362000021f000 */
[----:B0-----:R-:W-:-:S07]  /*0bc0*/  VIADD R4, R22, 0xffffffe ;  /* 0x0ffffffe16047836 */ /* 0x001fce0000000000 */
[----:B------:R0:W0:Y:S01]  /*0bd0*/  F2I.FTZ.U32.TRUNC.NTZ R5, R4 ;  /* 0x0000000400057305 */ /* 0x000022000021f000 */
[----:B-1----:R-:W-:Y:S02]  /*0be0*/  IMAD.MOV.U32 R6, RZ, RZ, RZ ;  /* 0x000000ffff067224 */ /* 0x002fe400078e00ff */
[----:B-----5:R-:W-:-:S05]  /*0bf0*/  IMAD.MOV R23, RZ, RZ, -R7 ;  /* 0x000000ffff177224 */ /* 0x020fca00078e0a07 */
[----:B------:R-:W1:Y:S01]  /*0c00*/  I2F.RP R22, R12 ;  /* 0x0000000c00167306 */ /* 0x000e620000209400 */
[----:B0-----:R-:W-:Y:S02]  /*0c10*/  IMAD.MOV.U32 R4, RZ, RZ, RZ ;  /* 0x000000ffff047224 */ /* 0x001fe400078e00ff */
[----:B------:R-:W-:Y:S02]  /*0c20*/  IMAD R23, R23, R18, RZ ;  /* 0x0000001217177224 */ /* 0x000fe400078e02ff */
[----:B------:R-:W-:Y:S02]  /*0c30*/  IMAD.MOV R25, RZ, RZ, -R5 ;  /* 0x000000ffff197224 */ /* 0x000fe400078e0a05 */
[----:B------:R-:W-:Y:S01]  /*0c40*/  IMAD.HI.U32 R6, R7, R23, R6 ;  /* 0x0000001707067227 */ /* 0x000fe200078e0006 */
[----:B------:R-:W-:-:S03]  /*0c50*/  IABS R7, R17 ;  /* 0x0000001100077213 */ /* 0x000fc60000000000 */
[----:B------:R-:W-:Y:S02]  /*0c60*/  IMAD R25, R25, R20, RZ ;  /* 0x0000001419197224 */ /* 0x000fe400078e02ff */
[----:B------:R-:W-:Y:S02]  /*0c70*/  IMAD.MOV R26, RZ, RZ, -R7 ;  /* 0x000000ffff1a7224 */ /* 0x000fe400078e0a07 */
[----:B------:R-:W-:Y:S01]  /*0c80*/  IMAD.HI.U32 R23, R5, R25, R4 ;  /* 0x0000001905177227 */ /* 0x000fe200078e0004 */
[----:B------:R-:W-:Y:S01]  /*0c90*/  IABS R4, R14 ;  /* 0x0000000e00047213 */ /* 0x000fe20000000000 */
[----:B------:R0:W5:Y:S01]  /*0ca0*/  MUFU.RCP R5, R21 ;  /* 0x0000001500057308 */ /* 0x0001620000001000 */
[----:B------:R-:W-:Y:S02]  /*0cb0*/  IABS R25, R19 ;  /* 0x0000001300197213 */ /* 0x000fe40000000000 */
[----:B------:R-:W-:-:S03]  /*0cc0*/  IADD3 R24, PT, PT, RZ, -R4, RZ ;  /* 0x80000004ff187210 */ /* 0x000fc60007ffe0ff */
[-C--:B------:R-:W-:Y:S02]  /*0cd0*/  IMAD.HI.U32 R4, R6, R25.reuse, RZ ;  /* 0x0000001906047227 */ /* 0x080fe400078e00ff */
[----:B-1----:R1:W5:Y:S02]  /*0ce0*/  MUFU.RCP R7, R22 ;  /* 0x0000001600077308 */ /* 0x0023640000001000 */
[----:B------:R-:W-:-:S04]  /*0cf0*/  IMAD.HI.U32 R6, R23, R25, RZ ;  /* 0x0000001917067227 */ /* 0x000fc800078e00ff */
[--C-:B------:R-:W-:Y:S02]  /*0d00*/  IMAD R23, R4, R24, R25.reuse ;  /* 0x0000001804177224 */ /* 0x100fe400078e0219 */
[----:B0-----:R-:W-:Y:S01]  /*0d10*/  IMAD R21, R6, R26, R25 ;  /* 0x0000001a06157224 */ /* 0x001fe200078e0219 */
[----:B-1----:R-:W-:Y:S01]  /*0d20*/  LOP3.LUT R22, R19, R17, RZ, 0x3c, !PT ;  /* 0x0000001113167212 */ /* 0x002fe200078e3cff */
[----:B-----5:R-:W-:Y:S01]  /*0d30*/  VIADD R5, R5, 0xffffffe ;  /* 0x0ffffffe05057836 */ /* 0x020fe20000000000 */
[----:B------:R-:W-:Y:S02]  /*0d40*/  ISETP.GT.U32.AND P6, PT, R18, R23, PT ;  /* 0x000000171200720c */ /* 0x000fe40003fc4070 */
[----:B------:R-:W-:Y:S02]  /*0d50*/  ISETP.GT.U32.AND P1, PT, R20, R21, PT ;  /* 0x000000151400720c */ /* 0x000fe40003f24070 */
[----:B------:R-:W-:Y:S01]  /*0d60*/  ISETP.GE.AND P5, PT, R22, RZ, PT ;  /* 0x000000ff1600720c */ /* 0x000fe20003fa6270 */
[----:B------:R-:W0:Y:S01]  /*0d70*/  F2I.FTZ.U32.TRUNC.NTZ R5, R5 ;  /* 0x0000000500057305 */ /* 0x000e22000021f000 */
[----:B------:R-:W-:-:S07]  /*0d80*/  VIADD R7, R7, 0xffffffe ;  /* 0x0ffffffe07077836 */ /* 0x000fce0000000000 */
[----:B------:R-:W-:Y:S01]  /*0d90*/  @!P6 IMAD.IADD R23, R23, 0x1, -R18 ;  /* 0x000000011717e824 */ /* 0x000fe200078e0a12 */
[----:B------:R-:W1:Y:S01]  /*0da0*/  F2I.FTZ.U32.TRUNC.NTZ R7, R7 ;  /* 0x0000000700077305 */ /* 0x000e62000021f000 */
[----:B------:R-:W-:Y:S02]  /*0db0*/  @!P1 IMAD.IADD R21, R21, 0x1, -R20 ;  /* 0x0000000115159824 */ /* 0x000fe400078e0a14 */
[----:B------:R-:W-:Y:S01]  /*0dc0*/  @!P6 VIADD R4, R4, 0x1 ;  /* 0x000000010404e836 */ /* 0x000fe20000000000 */
[----:B------:R-:W-:Y:S01]  /*0dd0*/  ISETP.GE.U32.AND P2, PT, R23, R18, PT ;  /* 0x000000121700720c */ /* 0x000fe20003f46070 */
[----:B------:R-:W-:Y:S01]  /*0de0*/  @!P1 VIADD R6, R6, 0x1 ;  /* 0x0000000106069836 */ /* 0x000fe20000000000 */
[----:B------:R-:W-:Y:S02]  /*0df0*/  ISETP.GE.U32.AND P3, PT, R21, R20, PT ;  /* 0x000000141500720c */ /* 0x000fe40003f66070 */
[----:B------:R-:W-:Y:S02]  /*0e00*/  LOP3.LUT R18, R19, R14, RZ, 0x3c, !PT ;  /* 0x0000000e13127212 */ /* 0x000fe400078e3cff */
[----:B------:R-:W-:-:S02]  /*0e10*/  ISETP.NE.AND P6, PT, R14, RZ, PT ;  /* 0x000000ff0e00720c */ /* 0x000fc40003fc5270 */
[----:B------:R-:W-:Y:S02]  /*0e20*/  ISETP.GE.AND P4, PT, R18, RZ, PT ;  /* 0x000000ff1200720c */ /* 0x000fe40003f86270 */
[----:B0-----:R-:W-:Y:S01]  /*0e30*/  IADD3 R18, PT, PT, RZ, -R5, RZ ;  /* 0x80000005ff127210 */ /* 0x001fe20007ffe0ff */
[----:B-1----:R-:W-:Y:S01]  /*0e40*/  IMAD.MOV R23, RZ, RZ, -R7 ;  /* 0x000000ffff177224 */ /* 0x002fe200078e0a07 */
[----:B------:R-:W-:Y:S01]  /*0e50*/  ISETP.NE.AND P1, PT, R17, RZ, PT ;  /* 0x000000ff1100720c */ /* 0x000fe20003f25270 */
[----:B------:R-:W-:Y:S02]  /*0e60*/  @P2 VIADD R4, R4, 0x1 ;  /* 0x0000000104042836 */ /* 0x000fe40000000000 */
[----:B------:R-:W-:Y:S02]  /*0e70*/  IMAD R21, R18, R13, RZ ;  /* 0x0000000d12157224 */ /* 0x000fe400078e02ff */
[----:B------:R-:W-:Y:S01]  /*0e80*/  @P3 VIADD R6, R6, 0x1 ;  /* 0x0000000106063836 */ /* 0x000fe20000000000 */
[----:B------:R-:W-:Y:S01]  /*0e90*/  MOV R18, R4 ;  /* 0x0000000400127202 */ /* 0x000fe20000000f00 */
[----:B------:R-:W-:-:S02]  /*0ea0*/  IMAD.MOV.U32 R4, RZ, RZ, RZ ;  /* 0x000000ffff047224 */ /* 0x000fc400078e00ff */
[----:B------:R-:W-:Y:S02]  /*0eb0*/  IMAD.MOV.U32 R20, RZ, RZ, R6 ;  /* 0x000000ffff147224 */ /* 0x000fe400078e0006 */
[----:B------:R-:W-:-:S04]  /*0ec0*/  IMAD.HI.U32 R4, R5, R21, R4 ;  /* 0x0000001505047227 */ /* 0x000fc800078e0004 */
[----:B------:R-:W-:Y:S01]  /*0ed0*/  @!P4 IMAD.MOV R18, RZ, RZ, -R18 ;  /* 0x000000ffff12c224 */ /* 0x000fe200078e0a12 */
[----:B------:R-:W-:Y:S01]  /*0ee0*/  @!P6 LOP3.LUT R18, RZ, R14, RZ, 0x33, !PT ;  /* 0x0000000eff12e212 */ /* 0x000fe200078e33ff */
[----:B------:R-:W-:Y:S01]  /*0ef0*/  IMAD R5, R23, R12, RZ ;  /* 0x0000000c17057224 */ /* 0x000fe200078e02ff */
[----:B------:R-:W-:Y:S01]  /*0f00*/  IABS R23, R16 ;  /* 0x0000001000177213 */ /* 0x000fe20000000000 */
[----:B------:R-:W-:Y:S02]  /*0f10*/  IMAD.MOV.U32 R6, RZ, RZ, RZ ;  /* 0x000000ffff067224 */ /* 0x000fe400078e00ff */
[----:B------:R-:W-:Y:S01]  /*0f20*/  @!P5 IMAD.MOV R20, RZ, RZ, -R20 ;  /* 0x000000ffff14d224 */ /* 0x000fe200078e0a14 */
[----:B------:R-:W-:Y:S01]  /*0f30*/  @!P1 LOP3.LUT R20, RZ, R17, RZ, 0x33, !PT ;  /* 0x00000011ff149212 */ /* 0x000fe200078e33ff */
[----:B------:R-:W-:Y:S01]  /*0f40*/  IMAD.HI.U32 R5, R7, R5, R6 ;  /* 0x0000000507057227 */ /* 0x000fe200078e0006 */
[----:B------:R-:W-:Y:S02]  /*0f50*/  IABS R6, R15 ;  /* 0x0000000f00067213 */ /* 0x000fe40000000000 */
[----:B------:R-:W-:Y:S01]  /*0f60*/  IABS R7, R18 ;  /* 0x0000001200077213 */ /* 0x000fe20000000000 */
[----:B------:R-:W-:Y:S01]  /*0f70*/  IMAD.MOV R23, RZ, RZ, -R23 ;  /* 0x000000ffff177224 */ /* 0x000fe200078e0a17 */
[----:B------:R-:W-:-:S02]  /*0f80*/  IADD3 R21, PT, PT, RZ, -R6, RZ ;  /* 0x80000006ff157210 */ /* 0x000fc40007ffe0ff */
[----:B------:R-:W-:Y:S01]  /*0f90*/  IABS R22, R20 ;  /* 0x0000001400167213 */ /* 0x000fe20000000000 */
[----:B------:R-:W-:Y:S01]  /*0fa0*/  IMAD.HI.U32 R4, R4, R7, RZ ;  /* 0x0000000704047227 */ /* 0x000fe200078e00ff */
[----:B------:R-:W-:Y:S02]  /*0fb0*/  ISETP.NE.AND P5, PT, R15, RZ, PT ;  /* 0x000000ff0f00720c */ /* 0x000fe40003fa5270 */
[----:B------:R-:W-:Y:S01]  /*0fc0*/  ISETP.GE.AND P4, PT, R20, RZ, PT ;  /* 0x000000ff1400720c */ /* 0x000fe20003f86270 */
[----:B------:R-:W-:Y:S02]  /*0fd0*/  IMAD R4, R4, R21, R7 ;  /* 0x0000001504047224 */ /* 0x000fe400078e0207 */
[----:B------:R-:W-:Y:S02]  /*0fe0*/  IMAD.MOV.U32 R6, RZ, RZ, R22 ;  /* 0x000000ffff067224 */ /* 0x000fe400078e0016 */
[----:B------:R-:W-:Y:S01]  /*0ff0*/  IMAD.MOV.U32 R22, RZ, RZ, R23 ;  /* 0x000000ffff167224 */ /* 0x000fe200078e0017 */
[----:B------:R-:W-:Y:S01]  /*1000*/  ISETP.GT.U32.AND P1, PT, R13, R4, PT ;  /* 0x000000040d00720c */ /* 0x000fe20003f24070 */
[----:B------:R-:W-:-:S04]  /*1010*/  IMAD.HI.U32 R5, R5, R6, RZ ;  /* 0x0000000605057227 */ /* 0x000fc800078e00ff */
[----:B------:R-:W-:-:S05]  /*1020*/  IMAD R5, R5, R22, R6 ;  /* 0x0000001605057224 */ /* 0x000fca00078e0206 */
[----:B------:R-:W-:-:S03]  /*1030*/  ISETP.GT.U32.AND P2, PT, R12, R5, PT ;  /* 0x000000050c00720c */ /* 0x000fc60003f44070 */
[----:B------:R-:W-:-:S05]  /*1040*/  @!P1 IMAD.IADD R4, R4, 0x1, -R13 ;  /* 0x0000000104049824 */ /* 0x000fca00078e0a0d */
[----:B------:R-:W-:-:S05]  /*1050*/  ISETP.GT.U32.AND P1, PT, R13, R4, PT ;  /* 0x000000040d00720c */ /* 0x000fca0003f24070 */
[----:B------:R-:W-:Y:S01]  /*1060*/  @!P2 IMAD.IADD R5, R5, 0x1, -R12 ;  /* 0x000000010505a824 */ /* 0x000fe200078e0a0c */
[----:B------:R-:W-:Y:S01]  /*1070*/  ISETP.GE.AND P2, PT, R18, RZ, PT ;  /* 0x000000ff1200720c */ /* 0x000fe20003f46270 */
[----:B------:R-:W-:-:S03]  /*1080*/  IMAD.MOV R18, RZ, RZ, -R18 ;  /* 0x000000ffff127224 */ /* 0x000fc600078e0a12 */
[----:B------:R-:W-:-:S03]  /*1090*/  ISETP.GT.U32.AND P3, PT, R12, R5, PT ;  /* 0x000000050c00720c */ /* 0x000fc60003f64070 */
[----:B------:R-:W-:Y:S02]  /*10a0*/  @!P1 IADD3 R4, PT, PT, R4, -R13, RZ ;  /* 0x8000000d04049210 */ /* 0x000fe40007ffe0ff */
[----:B------:R-:W-:-:S04]  /*10b0*/  ISETP.NE.AND P1, PT, R16, RZ, PT ;  /* 0x000000ff1000720c */ /* 0x000fc80003f25270 */
[----:B------:R-:W-:Y:S01]  /*10c0*/  @!P2 IMAD.MOV R4, RZ, RZ, -R4 ;  /* 0x000000ffff04a224 */ /* 0x000fe200078e0a04 */
[----:B------:R-:W-:-:S03]  /*10d0*/  @!P5 LOP3.LUT R4, RZ, R15, RZ, 0x33, !PT ;  /* 0x0000000fff04d212 */ /* 0x000fc600078e33ff */
[----:B------:R-:W-:-:S04]  /*10e0*/  @!P3 IMAD.IADD R5, R5, 0x1, -R12 ;  /* 0x000000010505b824 */ /* 0x000fc800078e0a0c */
[----:B------:R-:W-:Y:S01]  /*10f0*/  @!P4 IMAD.MOV R5, RZ, RZ, -R5 ;  /* 0x000000ffff05c224 */ /* 0x000fe200078e0a05 */
[----:B------:R-:W-:Y:S01]  /*1100*/  @!P1 LOP3.LUT R5, RZ, R16, RZ, 0x33, !PT ;  /* 0x00000010ff059212 */ /* 0x000fe200078e33ff */
[----:B--2---:R-:W-:Y:S02]  /*1110*/  IMAD.IADD R9, R9, 0x1, R4 ;  /* 0x0000000109097824 */ /* 0x004fe400078e0204 */
[----:B------:R-:W-:Y:S01]  /*1120*/  IMAD R4, R14, R18, R19 ;  /* 0x000000120e047224 */ /* 0x000fe200078e0213 */
[----:B---3--:R-:W-:-:S03]  /*1130*/  IADD3 R8, PT, PT, R8, R5, RZ ;  /* 0x0000000508087210 */ /* 0x008fc60007ffe0ff */
[----:B----4-:R-:W-:Y:S02]  /*1140*/  IMAD.IADD R4, R3, 0x1, R4 ;  /* 0x0000000103047824 */ /* 0x010fe400078e0204 */
[----:B------:R-:W-:-:S04]  /*1150*/  IMAD R3, R15, R8, R9 ;  /* 0x000000080f037224 */ /* 0x000fc800078e0209 */
[----:B------:R-:W-:-:S07]  /*1160*/  IMAD R3, R14, R3, R4 ;  /* 0x000000030e037224 */ /* 0x000fce00078e0204 */
.L_x_29:
[----:B------:R-:W-:Y:S05]  /*1170*/  BSYNC.RECONVERGENT B0 ;  /* 0x0000000000007941 */ /* 0x000fea0003800200 */
.L_x_28:
[----:B------:R-:W-:Y:S04]  /*1180*/  BSSY.RECONVERGENT B0, `(.L_x_30) ;  /* 0x000007a000007945 */ /* 0x000fe80003800200 */
[----:B------:R-:W-:Y:S05]  /*1190*/  @!P0 BRA `(.L_x_31) ;  /* 0x0000000400e08947 */ /* 0x000fea0003800000 */
[----:B------:R-:W-:Y:S02]  /*11a0*/  IABS R4, R17 ;  /* 0x0000001100047213 */ /* 0x000fe40000000000 */
[----:B------:R-:W-:Y:S02]  /*11b0*/  IABS R12, R14 ;  /* 0x0000000e000c7213 */ /* 0x000fe40000000000 */
[----:B------:R-:W0:Y:S01]  /*11c0*/  I2F.RP R5, R4 ;  /* 0x0000000400057306 */ /* 0x000e220000209400 */
[----:B------:R-:W-:Y:S02]  /*11d0*/  IABS R18, R19 ;  /* 0x0000001300127213 */ /* 0x000fe40000000000 */
[----:B------:R-:W-:Y:S02]  /*11e0*/  IABS R2, R16 ;  /* 0x0000001000027213 */ /* 0x000fe40000000000 */
[----:B------:R-:W-:-:S03]  /*11f0*/  ISETP.NE.AND P5, PT, R16, RZ, PT ;  /* 0x000000ff1000720c */ /* 0x000fc60003fa5270 */
[----:B------:R-:W1:Y:S08]  /*1200*/  I2F.RP R13, R2 ;  /* 0x00000002000d7306 */ /* 0x000e700000209400 */
[----:B0-----:R-:W0:Y:S08]  /*1210*/  MUFU.RCP R5, R5 ;  /* 0x0000000500057308 */ /* 0x001e300000001000 */
[----:B-1----:R-:W-:Y:S01]  /*1220*/  MUFU.RCP R13, R13 ;  /* 0x0000000d000d7308 */ /* 0x002fe20000001000 */
[----:B0-----:R-:W-:Y:S01]  /*1230*/  VIADD R6, R5, 0xffffffe ;  /* 0x0ffffffe05067836 */ /* 0x001fe20000000000 */
[----:B------:R-:W-:-:S06]  /*1240*/  IABS R5, R17 ;  /* 0x0000001100057213 */ /* 0x000fcc0000000000 */
[----:B------:R0:W1:Y:S01]  /*1250*/  F2I.FTZ.U32.TRUNC.NTZ R7, R6 ;  /* 0x0000000600077305 */ /* 0x000062000021f000 */
[----:B------:R-:W-:Y:S02]  /*1260*/  IMAD.MOV R5, RZ, RZ, -R5 ;  /* 0x000000ffff057224 */ /* 0x000fe400078e0a05 */
[----:B0-----:R-:W-:Y:S02]  /*1270*/  IMAD.MOV.U32 R6, RZ, RZ, RZ ;  /* 0x000000ffff067224 */ /* 0x001fe400078e00ff */
[----:B-1----:R-:W-:-:S04]  /*1280*/  IMAD.MOV R9, RZ, RZ, -R7 ;  /* 0x000000ffff097224 */ /* 0x002fc800078e0a07 */
[----:B------:R-:W-:-:S04]  /*1290*/  IMAD R9, R9, R4, RZ ;  /* 0x0000000409097224 */ /* 0x000fc800078e02ff */
[----:B------:R-:W-:Y:S01]  /*12a0*/  IMAD.HI.U32 R8, R7, R9, R6 ;  /* 0x0000000907087227 */ /* 0x000fe200078e0006 */
[----:B------:R-:W-:-:S03]  /*12b0*/  MOV R7, R18 ;  /* 0x0000001200077202 */ /* 0x000fc60000000f00 */
[----:B------:R-:W-:Y:S02]  /*12c0*/  IMAD.MOV.U32 R6, RZ, RZ, R12 ;  /* 0x000000ffff067224 */ /* 0x000fe400078e000c */
[----:B------:R-:W-:Y:S02]  /*12d0*/  IMAD.HI.U32 R18, R8, R7, RZ ;  /* 0x0000000708127227 */ /* 0x000fe400078e00ff */
[----:B------:R-:W0:Y:S02]  /*12e0*/  I2F.RP R12, R6 ;  /* 0x00000006000c7306 */ /* 0x000e240000209400 */
[----:B------:R-:W-:Y:S02]  /*12f0*/  IMAD R9, R18, R5, R7 ;  /* 0x0000000512097224 */ /* 0x000fe400078e0207 */
[----:B------:R-:W-:-:S03]  /*1300*/  VIADD R5, R13, 0xffffffe ;  /* 0x0ffffffe0d057836 */ /* 0x000fc60000000000 */
[----:B------:R-:W-:-:S03]  /*1310*/  ISETP.GT.U32.AND P0, PT, R4, R9, PT ;  /* 0x000000090400720c */ /* 0x000fc60003f04070 */
[----:B------:R-:W1:Y:S08]  /*1320*/  F2I.FTZ.U32.TRUNC.NTZ R5, R5 ;  /* 0x0000000500057305 */ /* 0x000e70000021f000 */
[----:B0-----:R-:W0:Y:S02]  /*1330*/  MUFU.RCP R12, R12 ;  /* 0x0000000c000c7308 */ /* 0x001e240000001000 */
[----:B------:R-:W-:-:S02]  /*1340*/  @!P0 IMAD.IADD R9, R9, 0x1, -R4 ;  /* 0x0000000109098824 */ /* 0x000fc400078e0a04 */
[----:B------:R-:W-:Y:S01]  /*1350*/  @!P0 VIADD R18, R18, 0x1 ;  /* 0x0000000112128836 */ /* 0x000fe20000000000 */
[----:B------:R-:W-:Y:S02]  /*1360*/  ISETP.NE.AND P0, PT, R17, RZ, PT ;  /* 0x000000ff1100720c */ /* 0x000fe40003f05270 */
[----:B------:R-:W-:Y:S01]  /*1370*/  ISETP.GE.U32.AND P1, PT, R9, R4, PT ;  /* 0x000000040900720c */ /* 0x000fe20003f26070 */
[----:B-1----:R-:W-:Y:S01]  /*1380*/  IMAD.MOV R13, RZ, RZ, -R5 ;  /* 0x000000ffff0d7224 */ /* 0x002fe200078e0a05 */
[----:B------:R-:W-:-:S03]  /*1390*/  LOP3.LUT R4, R19, R17, RZ, 0x3c, !PT ;  /* 0x0000001113047212 */ /* 0x000fc600078e3cff */
[----:B------:R-:W-:Y:S01]  /*13a0*/  IMAD R13, R13, R2, RZ ;  /* 0x000000020d0d7224 */ /* 0x000fe200078e02ff */
[----:B------:R-:W-:Y:S01]  /*13b0*/  ISETP.GE.AND P2, PT, R4, RZ, PT ;  /* 0x000000ff0400720c */ /* 0x000fe20003f46270 */
[----:B0-----:R-:W-:-:S06]  /*13c0*/  VIADD R8, R12, 0xffffffe ;  /* 0x0ffffffe0c087836 */ /* 0x001fcc0000000000 */
[----:B------:R-:W-:Y:S01]  /*13d0*/  @P1 IADD3 R18, PT, PT, R18, 0x1, RZ ;  /* 0x0000000112121810 */ /* 0x000fe20007ffe0ff */
[----:B------:R0:W1:Y:S04]  /*13e0*/  F2I.FTZ.U32.TRUNC.NTZ R9, R8 ;  /* 0x0000000800097305 */ /* 0x000068000021f000 */
[----:B------:R-:W-:Y:S01]  /*13f0*/  IMAD.MOV.U32 R12, RZ, RZ, R18 ;  /* 0x000000ffff0c7224 */ /* 0x000fe200078e0012 */
[----:B------:R-:W-:-:S03]  /*1400*/  IABS R18, R16 ;  /* 0x0000001000127213 */ /* 0x000fc60000000000 */
[----:B------:R-:W-:Y:S01]  /*1410*/  @!P2 IMAD.MOV R12, RZ, RZ, -R12 ;  /* 0x000000ffff0ca224 */ /* 0x000fe200078e0a0c */
[----:B------:R-:W-:Y:S01]  /*1420*/  @!P0 LOP3.LUT R12, RZ, R17, RZ, 0x33, !PT ;  /* 0x00000011ff0c8212 */ /* 0x000fe200078e33ff */
[----:B------:R-:W-:-:S03]  /*1430*/  IMAD.MOV R20, RZ, RZ, -R18 ;  /* 0x000000ffff147224 */ /* 0x000fc600078e0a12 */
[----:B0-----:R-:W-:Y:S01]  /*1440*/  IABS R8, R12 ;  /* 0x0000000c00087213 */ /* 0x001fe20000000000 */
[----:B-1----:R-:W-:Y:S01]  /*1450*/  IMAD.MOV R4, RZ, RZ, -R9 ;  /* 0x000000ffff047224 */ /* 0x002fe200078e0a09 */
[----:B------:R-:W-:-:S03]  /*1460*/  ISETP.GE.AND P1, PT, R12, RZ, PT ;  /* 0x000000ff0c00720c */ /* 0x000fc60003f26270 */
[----:B------:R-:W-:Y:S02]  /*1470*/  IMAD.MOV.U32 R17, RZ, RZ, R4 ;  /* 0x000000ffff117224 */ /* 0x000fe400078e0004 */
[----:B------:R-:W-:-:S05]  /*1480*/  HFMA2 R4, -RZ, RZ, 0, 0 ;  /* 0x00000000ff047431 */ /* 0x000fca00000001ff */
[----:B------:R-:W-:-:S04]  /*1490*/  IMAD.HI.U32 R4, R5, R13, R4 ;  /* 0x0000000d05047227 */ /* 0x000fc800078e0004 */
[----:B------:R-:W-:Y:S02]  /*14a0*/  IMAD.MOV.U32 R5, RZ, RZ, R8 ;  /* 0x000000ffff057224 */ /* 0x000fe400078e0008 */
[----:B------:R-:W-:Y:S01]  /*14b0*/  IMAD R13, R17, R6, RZ ;  /* 0x00000006110d7224 */ /* 0x000fe200078e02ff */
[----:B------:R-:W-:Y:S01]  /*14c0*/  IABS R17, R14 ;  /* 0x0000000e00117213 */ /* 0x000fe20000000000 */
[----:B------:R-:W-:Y:S02]  /*14d0*/  IMAD.MOV.U32 R8, RZ, RZ, RZ ;  /* 0x000000ffff087224 */ /* 0x000fe400078e00ff */
[----:B------:R-:W-:-:S04]  /*14e0*/  IMAD.HI.U32 R4, R4, R5, RZ ;  /* 0x0000000504047227 */ /* 0x000fc800078e00ff */
[----:B------:R-:W-:-:S04]  /*14f0*/  IMAD.HI.U32 R18, R9, R13, R8 ;  /* 0x0000000d09127227 */ /* 0x000fc800078e0008 */
[----:B------:R-:W-:Y:S02]  /*1500*/  IMAD.MOV.U32 R8, RZ, RZ, R20 ;  /* 0x000000ffff087224 */ /* 0x000fe400078e0014 */
[----:B------:R-:W-:Y:S02]  /*1510*/  IMAD.MOV R17, RZ, RZ, -R17 ;  /* 0x000000ffff117224 */ /* 0x000fe400078e0a11 */
[----:B------:R-:W-:Y:S02]  /*1520*/  IMAD R8, R4, R8, R5 ;  /* 0x0000000804087224 */ /* 0x000fe400078e0205 */
[----:B------:R-:W-:Y:S01]  /*1530*/  IMAD.HI.U32 R4, R18, R7, RZ ;  /* 0x0000000712047227 */ /* 0x000fe200078e00ff */
[----:B------:R-:W-:Y:S02]  /*1540*/  MOV R5, R17 ;  /* 0x0000001100057202 */ /* 0x000fe40000000f00 */
[----:B------:R-:W-:-:S03]  /*1550*/  ISETP.GT.U32.AND P0, PT, R2, R8, PT ;  /* 0x000000080200720c */ /* 0x000fc60003f04070 */
[----:B------:R-:W-:Y:S01]  /*1560*/  IMAD R7, R4, R5, R7 ;  /* 0x0000000504077224 */ /* 0x000fe200078e0207 */
[----:B------:R-:W-:-:S04]  /*1570*/  LOP3.LUT R5, R19, R14, RZ, 0x3c, !PT ;  /* 0x0000000e13057212 */ /* 0x000fc800078e3cff */
[----:B------:R-:W-:Y:S02]  /*1580*/  ISETP.GT.U32.AND P2, PT, R6, R7, PT ;  /* 0x000000070600720c */ /* 0x000fe40003f44070 */
[----:B------:R-:W-:Y:S01]  /*1590*/  ISETP.GE.AND P4, PT, R5, RZ, PT ;  /* 0x000000ff0500720c */ /* 0x000fe20003f86270 */
[----:B------:R-:W-:Y:S02]  /*15a0*/  VIADD R5, R0, 0xffffffff ;  /* 0xffffffff00057836 */ /* 0x000fe40000000000 */
[----:B------:R-:W-:-:S05]  /*15b0*/  @!P0 IMAD.IADD R8, R8, 0x1, -R2 ;  /* 0x0000000108088824 */ /* 0x000fca00078e0a02 */
[----:B------:R-:W-:-:S03]  /*15c0*/  ISETP.GT.U32.AND P0, PT, R2, R8, PT ;  /* 0x000000080200720c */ /* 0x000fc60003f04070 */
[----:B------:R-:W-:Y:S02]  /*15d0*/  @!P2 IMAD.IADD R7, R7, 0x1, -R6 ;  /* 0x000000010707a824 */ /* 0x000fe400078e0a06 */
[----:B------:R-:W-:-:S03]  /*15e0*/  @!P2 VIADD R4, R4, 0x1 ;  /* 0x000000010404a836 */ /* 0x000fc60000000000 */
[----:B------:R-:W-:-:S05]  /*15f0*/  ISETP.GE.U32.AND P3, PT, R7, R6, PT ;  /* 0x000000060700720c */ /* 0x000fca0003f66070 */
[----:B------:R-:W-:Y:S01]  /*1600*/  @!P0 IMAD.IADD R8, R8, 0x1, -R2 ;  /* 0x0000000108088824 */ /* 0x000fe200078e0a02 */
[----:B------:R-:W-:Y:S01]  /*1610*/  ISETP.GT.U32.AND P0, PT, R5, 0xb, PT ;  /* 0x0000000b0500780c */ /* 0x000fe20003f04070 */
[----:B------:R-:W-:Y:S02]  /*1620*/  IMAD.MOV.U32 R2, RZ, RZ, -0x1 ;  /* 0xffffffffff027424 */ /* 0x000fe400078e00ff */
[----:B------:R-:W-:Y:S01]  /*1630*/  @!P1 IMAD.MOV R8, RZ, RZ, -R8 ;  /* 0x000000ffff089224 */ /* 0x000fe200078e0a08 */
[----:B------:R-:W-:-:S03]  /*1640*/  @!P5 LOP3.LUT R8, RZ, R16, RZ, 0x33, !PT ;  /* 0x00000010ff08d212 */ /* 0x000fc600078e33ff */
[----:B------:R-:W-:-:S05]  /*1650*/  @P3 IADD3 R4, PT, PT, R4, 0x1, RZ ;  /* 0x0000000104043810 */ /* 0x000fca0007ffe0ff */
[----:B------:R-:W-:Y:S01]  /*1660*/  @!P4 IMAD.MOV R4, RZ, RZ, -R4 ;  /* 0x000000ffff04c224 */ /* 0x000fe200078e0a04 */
[----:B------:R-:W-:Y:S06]  /*1670*/  @P0 BRA `(.L_x_31) ;  /* 0x0000000000a80947 */ /* 0x000fec0003800000 */
[----:B------:R-:W0:Y:S02]  /*1680*/  LDC.64 R20, c[0x4][0x128] ;  /* 0x01004a00ff147b82 */ /* 0x000e240000000a00 */
[----:B0-----:R-:W-:-:S05]  /*1690*/  IMAD.WIDE.U32 R20, R5, 0xc, R20 ;  /* 0x0000000c05147825 */ /* 0x001fca00078e0014 */
[----:B------:R-:W2:Y:S04]  /*16a0*/  LDG.E R12, desc[UR4][R20.64+0x4] ;  /* 0x00000404140c7981 */ /* 0x000ea8000c1e1900 */
[----:B------:R-:W3:Y:S04]  /*16b0*/  LDG.E R9, desc[UR4][R20.64+0x8] ;  /* 0x0000080414097981 */ /* 0x000ee8000c1e1900 */
[----:B------:R0:W4:Y:S01]  /*16c0*/  LDG.E R2, desc[UR4][R20.64] ;  /* 0x0000000414027981 */ /* 0x000122000c1e1900 */
[----:B------:R-:W-:Y:S02]  /*16d0*/  IABS R13, R15 ;  /* 0x0000000f000d7213 */ /* 0x000fe40000000000 */
[----:B------:R-:W-:-:S02]  /*16e0*/  ISETP.NE.AND P3, PT, R14, RZ, PT ;  /* 0x000000ff0e00720c */ /* 0x000fc40003f65270 */
[----:B------:R-:W1:Y:S01]  /*16f0*/  I2F.RP R18, R13 ;  /* 0x0000000d00127306 */ /* 0x000e620000209400 */
[----:B------:R-:W-:Y:S02]  /*1700*/  LOP3.LUT R17, RZ, R14, RZ, 0x33, !PT ;  /* 0x0000000eff117212 */ /* 0x000fe400078e33ff */
[----:B------:R-:W-:Y:S02]  /*1710*/  ISETP.GE.AND P2, PT, R19, RZ, PT ;  /* 0x000000ff1300720c */ /* 0x000fe40003f46270 */
[----:B------:R-:W-:Y:S02]  /*1720*/  SEL R16, R17, R4, !P3 ;  /* 0x0000000411107207 */ /* 0x000fe40005800000 */
[----:B------:R-:W-:Y:S02]  /*1730*/  MOV R4, RZ ;  /* 0x000000ff00047202 */ /* 0x000fe40000000f00 */
[----:B0-----:R-:W-:Y:S02]  /*1740*/  IABS R20, R16 ;  /* 0x0000001000147213 */ /* 0x001fe40000000000 */
[----:B------:R-:W-:-:S02]  /*1750*/  ISETP.GE.AND P1, PT, R16, RZ, PT ;  /* 0x000000ff1000720c */ /* 0x000fc40003f26270 */
[----:B------:R-:W-:Y:S01]  /*1760*/  ISETP.NE.AND P4, PT, R15, RZ, PT ;  /* 0x000000ff0f00720c */ /* 0x000fe20003f85270 */
[----:B-1----:R-:W0:Y:S02]  /*1770*/  MUFU.RCP R18, R18 ;  /* 0x0000001200127308 */ /* 0x002e240000001000 */
[----:B0-----:R-:W-:-:S06]  /*1780*/  VIADD R5, R18, 0xffffffe ;  /* 0x0ffffffe12057836 */ /* 0x001fcc0000000000 */
[----:B------:R-:W0:Y:S02]  /*1790*/  F2I.FTZ.U32.TRUNC.NTZ R5, R5 ;  /* 0x0000000500057305 */ /* 0x000e24000021f000 */
[----:B0-----:R-:W-:-:S04]  /*17a0*/  IMAD.MOV R22, RZ, RZ, -R5 ;  /* 0x000000ffff167224 */ /* 0x001fc800078e0a05 */
[----:B------:R-:W-:Y:S01]  /*17b0*/  IMAD R21, R22, R13, RZ ;  /* 0x0000000d16157224 */ /* 0x000fe200078e02ff */
[----:B------:R-:W-:-:S03]  /*17c0*/  IABS R22, R15 ;  /* 0x0000000f00167213 */ /* 0x000fc60000000000 */
[----:B------:R-:W-:-:S04]  /*17d0*/  IMAD.HI.U32 R4, R5, R21, R4 ;  /* 0x0000001505047227 */ /* 0x000fc800078e0004 */
[----:B------:R-:W-:Y:S02]  /*17e0*/  IMAD.MOV.U32 R5, RZ, RZ, R20 ;  /* 0x000000ffff057224 */ /* 0x000fe400078e0014 */
[----:B------:R-:W-:Y:S02]  /*17f0*/  IMAD.MOV R18, RZ, RZ, -R22 ;  /* 0x000000ffff127224 */ /* 0x000fe400078e0a16 */
[----:B------:R-:W-:-:S04]  /*1800*/  IMAD.HI.U32 R4, R4, R5, RZ ;  /* 0x0000000504047227 */ /* 0x000fc800078e00ff */
[----:B------:R-:W-:-:S05]  /*1810*/  IMAD R4, R4, R18, R5 ;  /* 0x0000001204047224 */ /* 0x000fca00078e0205 */
[----:B------:R-:W-:-:S13]  /*1820*/  ISETP.GT.U32.AND P0, PT, R13, R4, PT ;  /* 0x000000040d00720c */ /* 0x000fda0003f04070 */
[----:B------:R-:W-:-:S05]  /*1830*/  @!P0 IMAD.IADD R4, R4, 0x1, -R13 ;  /* 0x0000000104048824 */ /* 0x000fca00078e0a0d */
[----:B------:R-:W-:-:S13]  /*1840*/  ISETP.GT.U32.AND P0, PT, R13, R4, PT ;  /* 0x000000040d00720c */ /* 0x000fda0003f04070 */
[----:B------:R-:W-:Y:S01]  /*1850*/  @!P0 IMAD.IADD R4, R4, 0x1, -R13 ;  /* 0x0000000104048824 */ /* 0x000fe200078e0a0d */
[----:B------:R-:W-:Y:S01]  /*1860*/  ISETP.GT.U32.AND P0, PT, R6, R7, PT ;  /* 0x000000070600720c */ /* 0x000fe20003f04070 */
[----:B------:R-:W-:-:S03]  /*1870*/  IMAD.IADD R6, R7, 0x1, -R6 ;  /* 0x0000000107067824 */ /* 0x000fc600078e0a06 */
[----:B------:R-:W-:Y:S02]  /*1880*/  @!P1 IADD3 R4, PT, PT, -R4, RZ, RZ ;  /* 0x000000ff04049210 */ /* 0x000fe40007ffe1ff */
[----:B------:R-:W-:Y:S02]  /*1890*/  SEL R6, R6, R7, !P0 ;  /* 0x0000000706067207 */ /* 0x000fe40004000000 */
[----:B------:R-:W-:-:S03]  /*18a0*/  @!P4 LOP3.LUT R4, RZ, R15, RZ, 0x33, !PT ;  /* 0x0000000fff04c212 */ /* 0x000fc600078e33ff */
[----:B------:R-:W-:-:S05]  /*18b0*/  @!P2 IMAD.MOV R6, RZ, RZ, -R6 ;  /* 0x000000ffff06a224 */ /* 0x000fca00078e0a06 */
[----:B------:R-:W-:Y:S01]  /*18c0*/  SEL R17, R17, R6, !P3 ;  /* 0x0000000611117207 */ /* 0x000fe20005800000 */
[----:B--2---:R-:W-:Y:S02]  /*18d0*/  IMAD.IADD R12, R12, 0x1, R4 ;  /* 0x000000010c0c7824 */ /* 0x004fe400078e0204 */
[----:B---3--:R-:W-:Y:S02]  /*18e0*/  IMAD.IADD R9, R8, 0x1, R9 ;  /* 0x0000000108097824 */ /* 0x008fe400078e0209 */
[----:B----4-:R-:W-:Y:S02]  /*18f0*/  IMAD.IADD R17, R2, 0x1, R17 ;  /* 0x0000000102117824 */ /* 0x010fe400078e0211 */
[----:B------:R-:W-:-:S04]  /*1900*/  IMAD R9, R15, R9, R12 ;  /* 0x000000090f097224 */ /* 0x000fc800078e020c */
[----:B------:R-:W-:-:S07]  /*1910*/  IMAD R2, R14, R9, R17 ;  /* 0x000000090e027224 */ /* 0x000fce00078e0211 */
.L_x_31:
[----:B------:R-:W-:Y:S05]  /*1920*/  BSYNC.RECONVERGENT B0 ;  /* 0x0000000000007941 */ /* 0x000fea0003800200 */
.L_x_30:
[----:B------:R-:W-:-:S13]  /*1930*/  ISETP.NE.AND P0, PT, R3, R2, PT ;  /* 0x000000020300720c */ /* 0x000fda0003f05270 */
[----:B------:R-:W-:Y:S05]  /*1940*/  @!P0 EXIT ;  /* 0x000000000000894d */ /* 0x000fea0003800000 */
[----:B------:R-:W0:Y:S02]  /*1950*/  LDC.64 R4, c[0x4][RZ] ;  /* 0x01000000ff047b82 */ /* 0x000e240000000a00 */
[----:B0-----:R-:W2:Y:S02]  /*1960*/  LDG.E.64 R4, desc[UR4][R4.64] ;  /* 0x0000000404047981 */ /* 0x001ea4000c1e1b00 */
[----:B--2---:R-:W-:-:S04]  /*1970*/  IMAD.WIDE R18, R3, 0x8, R4 ;  /* 0x0000000803127825 */ /* 0x004fc800078e0204 */
[----:B------:R-:W-:Y:S02]  /*1980*/  IMAD.WIDE R12, R2, 0x8, R4 ;  /* 0x00000008020c7825 */ /* 0x000fe400078e0204 */
[----:B------:R-:W2:Y:S04]  /*1990*/  LD.E.64 R18, desc[UR4][R18.64] ;  /* 0x0000000412127980 */ /* 0x000ea8000c101b00 */
[----:B------:R-:W2:Y:S02]  /*19a0*/  LD.E.64 R12, desc[UR4][R12.64] ;  /* 0x000000040c0c7980 */ /* 0x000ea4000c101b00 */
[----:B--2---:R-:W-:-:S14]  /*19b0*/  DSETP.GEU.AND P0, PT, R18, R12, PT ;  /* 0x0000000c1200722a */ /* 0x004fdc0003f0e000 */
[----:B------:R-:W-:Y:S05]  /*19c0*/  @!P0 BRA `(.L_x_32) ;  /* 0x0000002000188947 */ /* 0x000fea0003800000 */
[----:B------:R-:W0:Y:S02]  /*19d0*/  LDC.64 R26, c[0x4][0x38] ;  /* 0x01000e00ff1a7b82 */ /* 0x000e240000000a00 */
[----:B0-----:R-:W2:Y:S06]  /*19e0*/  LDG.E.64 R26, desc[UR4][R26.64] ;  /* 0x000000041a1a7981 */ /* 0x001eac000c1e1b00 */
[----:B------:R-:W0:Y:S01]  /*19f0*/  LDC.64 R22, c[0x4][0x108] ;  /* 0x01004200ff167b82 */ /* 0x000e220000000a00 */
[----:B------:R-:W-:Y:S01]  /*1a00*/  IMAD R29, R3, 0xc, RZ ;  /* 0x0000000c031d7824 */ /* 0x000fe200078e02ff */
[----:B0-----:R-:W3:Y:S03]  /*1a10*/  LDG.E.64 R22, desc[UR4][R22.64] ;  /* 0x0000000416167981 */ /* 0x001ee6000c1e1b00 */
[----:B--2---:R-:W-:-:S05]  /*1a20*/  IMAD.WIDE R28, R29, 0x4, R26 ;  /* 0x000000041d1c7825 */ /* 0x004fca00078e021a */
[----:B------:R-:W2:Y:S04]  /*1a30*/  LD.E R16, desc[UR4][R28.64] ;  /* 0x000000041c107980 */ /* 0x000ea8000c101900 */
[----:B------:R-:W4:Y:S01]  /*1a40*/  LD.E R20, desc[UR4][R28.64+0x4] ;  /* 0x000004041c147980 */ /* 0x000f22000c101900 */
[----:B---3--:R-:W-:-:S06]  /*1a50*/  IMAD.WIDE R14, R3, 0x8, R22 ;  /* 0x00000008030e7825 */ /* 0x008fcc00078e0216 */
[----:B------:R-:W3:Y:S01]  /*1a60*/  LD.E.64 R14, desc[UR4][R14.64] ;  /* 0x000000040e0e7980 */ /* 0x000ee2000c101b00 */
[----:B--2---:R-:W-:-:S13]  /*1a70*/  ISETP.NE.AND P3, PT, R16, -0x1, PT ;  /* 0xffffffff1000780c */ /* 0x004fda0003f65270 */
[----:B------:R-:W-:-:S06]  /*1a80*/  @P3 IMAD.WIDE R8, R16, 0x8, R22 ;  /* 0x0000000810083825 */ /* 0x000fcc00078e0216 */
[----:B------:R-:W2:Y:S01]  /*1a90*/  @P3 LD.E.64 R8, desc[UR4][R8.64] ;  /* 0x0000000408083980 */ /* 0x000ea2000c101b00 */
[----:B------:R-:W-:Y:S01]  /*1aa0*/  @P3 IMAD.MOV.U32 R6, RZ, RZ, -0x1 ;  /* 0xffffffffff063424 */ /* 0x000fe200078e00ff */
[----:B------:R-:W-:Y:S02]  /*1ab0*/  @P3 MOV R7, 0x7fefffff ;  /* 0x7fefffff00073802 */ /* 0x000fe40000000f00 */
[----:B----4-:R-:W-:Y:S02]  /*1ac0*/  ISETP.NE.AND P1, PT, R20, -0x1, PT ;  /* 0xffffffff1400780c */ /* 0x010fe40003f25270 */
[----:B------:R-:W-:Y:S01]  /*1ad0*/  @P3 ISETP.NE.AND P2, PT, R16, R3, PT ;  /* 0x000000031000320c */ /* 0x000fe20003f45270 */
[----:B------:R-:W-:Y:S01]  /*1ae0*/  IMAD.MOV.U32 R17, RZ, RZ, R3 ;  /* 0x000000ffff117224 */ /* 0x000fe200078e0003 */
[----:B--2---:R-:W-:-:S06]  /*1af0*/  @P3 DSETP.GT.AND P0, PT, R8, -R6, PT ;  /* 0x800000060800322a */ /* 0x004fcc0003f04000 */
[----:B---3--:R-:W-:-:S06]  /*1b00*/  @P3 DSETP.LT.AND P0, PT, R8, R14, P0 ;  /* 0x0000000e0800322a */ /* 0x008fcc0000701000 */
[----:B------:R-:W-:Y:S02]  /*1b10*/  @P3 FSEL R6, R8, -QNAN , P0 ;  /* 0xffffffff08063808 */ /* 0x000fe40000000000 */
[----:B------:R-:W-:Y:S02]  /*1b20*/  @P3 FSEL R7, R9, -QNAN , P0 ;  /* 0xffefffff09073808 */ /* 0x000fe40000000000 */
[----:B------:R-:W-:Y:S02]  /*1b30*/  @P3 FSEL R6, R6, -QNAN , P2 ;  /* 0xffffffff06063808 */ /* 0x000fe40001000000 */
[----:B------:R-:W-:Y:S01]  /*1b40*/  @P3 FSEL R7, R7, -QNAN , P2 ;  /* 0xffefffff07073808 */ /* 0x000fe20001000000 */
[----:B------:R-:W-:Y:S02]  /*1b50*/  IMAD.MOV.U32 R8, RZ, RZ, -0x1 ;  /* 0xffffffffff087424 */ /* 0x000fe400078e00ff */
[----:B------:R-:W-:Y:S02]  /*1b60*/  IMAD.MOV.U32 R9, RZ, RZ, -0x100001 ;  /* 0xffefffffff097424 */ /* 0x000fe400078e00ff */
[----:B------:R-:W-:-:S02]  /*1b70*/  @P3 IMAD.MOV.U32 R8, RZ, RZ, R6 ;  /* 0x000000ffff083224 */ /* 0x000fc400078e0006 */
[----:B------:R-:W-:Y:S02]  /*1b80*/  @P3 IMAD.MOV.U32 R9, RZ, RZ, R7 ;  /* 0x000000ffff093224 */ /* 0x000fe400078e0007 */
[----:B------:R-:W-:Y:S01]  /*1b90*/  @P1 IMAD.WIDE R6, R20, 0x8, R22 ;  /* 0x0000000814061825 */ /* 0x000fe200078e0216 */
[----:B------:R-:W-:Y:S02]  /*1ba0*/  @P3 SEL R17, R16, R3, P0 ;  /* 0x0000000310113207 */ /* 0x000fe40000000000 */
[----:B------:R-:W2:Y:S04]  /*1bb0*/  LD.E R16, desc[UR4][R28.64+0x8] ;  /* 0x000008041c107980 */ /* 0x000ea8000c101900 */
[----:B------:R-:W3:Y:S01]  /*1bc0*/  @P1 LD.E.64 R6, desc[UR4][R6.64] ;  /* 0x0000000406061980 */ /* 0x000ee2000c101b00 */
[----:B--2---:R-:W-:Y:S01]  /*1bd0*/  ISETP.NE.AND P2, PT, R16, -0x1, PT ;  /* 0xffffffff1000780c */ /* 0x004fe20003f45270 */
[----:B---3--:R-:W-:-:S06]  /*1be0*/  @P1 DSETP.GT.AND P0, PT, R6, R8, PT ;  /* 0x000000080600122a */ /* 0x008fcc0003f04000 */
[----:B------:R-:W-:-:S06]  /*1bf0*/  @P1 DSETP.LT.AND P0, PT, R6, R14, P0 ;  /* 0x0000000e0600122a */ /* 0x000fcc0000701000 */
[----:B------:R-:W-:-:S04]  /*1c00*/  @P1 ISETP.NE.AND P0, PT, R20, R3, P0 ;  /* 0x000000031400120c */ /* 0x000fc80000705270 */
[----:B------:R-:W-:Y:S02]  /*1c10*/  @P1 FSEL R21, R6, R8, P0 ;  /* 0x0000000806151208 */ /* 0x000fe40000000000 */
[----:B------:R-:W-:Y:S01]  /*1c20*/  @P1 FSEL R24, R7, R9, P0 ;  /* 0x0000000907181208 */ /* 0x000fe20000000000 */
[----:B------:R-:W-:-:S06]  /*1c30*/  @P2 IMAD.WIDE R6, R16, 0x8, R22 ;  /* 0x0000000810062825 */ /* 0x000fcc00078e0216 */
[----:B------:R-:W2:Y:S01]  /*1c40*/  @P2 LD.E.64 R6, desc[UR4][R6.64] ;  /* 0x0000000406062980 */ /* 0x000ea2000c101b00 */
[----:B------:R-:W-:-:S03]  /*1c50*/  @P1 SEL R17, R20, R17, P0 ;  /* 0x0000001114111207 */ /* 0x000fc60000000000 */
[----:B------:R-:W3:Y:S01]  /*1c60*/  LD.E R20, desc[UR4][R28.64+0xc] ;  /* 0x00000c041c147980 */ /* 0x000ee2000c101900 */
[----:B------:R-:W-:Y:S01]  /*1c70*/  @P1 MOV R8, R21 ;  /* 0x0000001500081202 */ /* 0x000fe20000000f00 */
[----:B------:R-:W-:-:S06]  /*1c80*/  @P1 IMAD.MOV.U32 R9, RZ, RZ, R24 ;  /* 0x000000ffff091224 */ /* 0x000fcc00078e0018 */
[----:B--2---:R-:W-:-:S06]  /*1c90*/  @P2 DSETP.GT.AND P0, PT, R6, R8, PT ;  /* 0x000000080600222a */ /* 0x004fcc0003f04000 */
[----:B------:R-:W-:Y:S01]  /*1ca0*/  @P2 DSETP.LT.AND P0, PT, R6, R14, P0 ;  /* 0x0000000e0600222a */ /* 0x000fe20000701000 */
[----:B---3--:R-:W-:-:S05]  /*1cb0*/  ISETP.NE.AND P1, PT, R20, -0x1, PT ;  /* 0xffffffff1400780c */ /* 0x008fca0003f25270 */
[----:B------:R-:W-:-:S04]  /*1cc0*/  @P2 ISETP.NE.AND P0, PT, R16, R3, P0 ;  /* 0x000000031000220c */ /* 0x000fc80000705270 */
[----:B------:R-:W-:-:S05]  /*1cd0*/  @P2 FSEL R24, R7, R9, P0 ;  /* 0x0000000907182208 */ /* 0x000fca0000000000 */
[----:B------:R-:W-:Y:S02]  /*1ce0*/  @P2 IMAD.MOV.U32 R9, RZ, RZ, R24 ;  /* 0x000000ffff092224 */ /* 0x000fe400078e0018 */
[----:B------:R-:W-:Y:S01]  /*1cf0*/  @P1 IMAD.WIDE R24, R20, 0x8, R22 ;  /* 0x0000000814181825 */ /* 0x000fe200078e0216 */
[----:B------:R-:W-:-:S04]  /*1d00*/  @P2 FSEL R21, R6, R8, P0 ;  /* 0x0000000806152208 */ /* 0x000fc80000000000 */
[----:B------:R-:W2:Y:S01]  /*1d10*/  @P1 LD.E.64 R6, desc[UR4][R24.64] ;  /* 0x0000000418061980 */ /* 0x000ea2000c101b00 */
[----:B------:R-:W-:-:S03]  /*1d20*/  @P2 SEL R17, R16, R17, P0 ;  /* 0x0000001110112207 */ /* 0x000fc60000000000 */
[----:B------:R-:W3:Y:S01]  /*1d30*/  LD.E R16, desc[UR4][R28.64+0x10] ;  /* 0x000010041c107980 */ /* 0x000ee2000c101900 */
[----:B------:R-:W-:-:S06]  /*1d40*/  @P2 IMAD.MOV.U32 R8, RZ, RZ, R21 ;  /* 0x000000ffff082224 */ /* 0x000fcc00078e0015 */
[----:B--2---:R-:W-:-:S06]  /*1d50*/  @P1 DSETP.GT.AND P0, PT, R6, R8, PT ;  /* 0x000000080600122a */ /* 0x004fcc0003f04000 */
[----:B------:R-:W-:Y:S01]  /*1d60*/  @P1 DSETP.LT.AND P0, PT, R6, R14, P0 ;  /* 0x0000000e0600122a */ /* 0x000fe20000701000 */
[----:B---3--:R-:W-:-:S05]  /*1d70*/  ISETP.NE.AND P2, PT, R16, -0x1, PT ;  /* 0xffffffff1000780c */ /* 0x008fca0003f45270 */
[----:B------:R-:W-:-:S04]  /*1d80*/  @P1 ISETP.NE.AND P0, PT, R20, R3, P0 ;  /* 0x000000031400120c */ /* 0x000fc80000705270 */
[----:B------:R-:W-:Y:S02]  /*1d90*/  @P1 FSEL R6, R6, R8, P0 ;  /* 0x0000000806061208 */ /* 0x000fe40000000000 */
[----:B------:R-:W-:-:S03]  /*1da0*/  @P1 FSEL R7, R7, R9, P0 ;  /* 0x0000000907071208 */ /* 0x000fc60000000000 */
[----:B------:R-:W-:Y:S02]  /*1db0*/  @P1 IMAD.MOV.U32 R8, RZ, RZ, R6 ;  /* 0x000000ffff081224 */ /* 0x000fe400078e0006 */
[----:B------:R-:W-:Y:S02]  /*1dc0*/  @P1 IMAD.MOV.U32 R9, RZ, RZ, R7 ;  /* 0x000000ffff091224 */ /* 0x000fe400078e0007 */
[----:B------:R-:W-:-:S06]  /*1dd0*/  @P2 IMAD.WIDE R6, R16, 0x8, R22 ;  /* 0x0000000810062825 */ /* 0x000fcc00078e0216 */
[----:B------:R-:W2:Y:S01]  /*1de0*/  @P2 LD.E.64 R6, desc[UR4][R6.64] ;  /* 0x0000000406062980 */ /* 0x000ea2000c101b00 */
[----:B------:R-:W-:-:S03]  /*1df0*/  @P1 SEL R17, R20, R17, P0 ;  /* 0x0000001114111207 */ /* 0x000fc60000000000 */
[----:B------:R-:W3:Y:S01]  /*1e00*/  LD.E R20, desc[UR4][R28.64+0x14] ;  /* 0x000014041c147980 */ /* 0x000ee2000c101900 */
        /* <DEDUP_REMOVED lines=11> */
[----:B------:R-:W-:-:S06]  /*1ec0*/  @P2 MOV R8, R21 ;  /* 0x0000001500082202 */ /* 0x000fcc0000000f00 */
        /* <DEDUP_REMOVED lines=23> */
[----:B------:R-:W-:-:S03]  /*2040*/  @P2 IMAD.MOV.U32 R8, RZ, RZ, R21 ;  /* 0x000000ffff082224 */ /* 0x000fc600078e0015 */
[----:B------:R-:W4:Y:S03]  /*2050*/  LD.E R24, desc[UR4][R28.64+0x24] ;  /* 0x000024041c187980 */ /* 0x000f26000c101900 */
[----:B--2---:R-:W-:-:S06]  /*2060*/  @P1 DSETP.GT.AND P0, PT, R6, R8, PT ;  /* 0x000000080600122a */ /* 0x004fcc0003f04000 */
[----:B------:R-:W-:Y:S01]  /*2070*/  @P1 DSETP.LT.AND P0, PT, R6, R14, P0 ;  /* 0x0000000e0600122a */ /* 0x000fe20000701000 */
[----:B---3--:R-:W-:-:S05]  /*2080*/  ISETP.NE.AND P3, PT, R16, -0x1, PT ;  /* 0xffffffff1000780c */ /* 0x008fca0003f65270 */
[----:B------:R-:W-:-:S04]  /*2090*/  @P1 ISETP.NE.AND P0, PT, R20, R3, P0 ;  /* 0x000000031400120c */ /* 0x000fc80000705270 */
[----:B------:R-:W-:Y:S02]  /*20a0*/  @P1 FSEL R7, R7, R9, P0 ;  /* 0x0000000907071208 */ /* 0x000fe40000000000 */
[----:B------:R-:W-:-:S03]  /*20b0*/  @P1 FSEL R6, R6, R8, P0 ;  /* 0x0000000806061208 */ /* 0x000fc60000000000 */
[----:B------:R-:W-:Y:S01]  /*20c0*/  @P1 IMAD.MOV.U32 R9, RZ, RZ, R7 ;  /* 0x000000ffff091224 */ /* 0x000fe200078e0007 */
[----:B------:R-:W-:Y:S01]  /*20d0*/  @P1 MOV R8, R6 ;  /* 0x0000000600081202 */ /* 0x000fe20000000f00 */
[----:B------:R-:W-:-:S06]  /*20e0*/  @P3 IMAD.WIDE R6, R16, 0x8, R22 ;  /* 0x0000000810063825 */ /* 0x000fcc00078e0216 */
[----:B------:R-:W2:Y:S01]  /*20f0*/  @P3 LD.E.64 R6, desc[UR4][R6.64] ;  /* 0x0000000406063980 */ /* 0x000ea2000c101b00 */
[----:B------:R-:W-:Y:S02]  /*2100*/  @P1 SEL R17, R20, R17, P0 ;  /* 0x0000001114111207 */ /* 0x000fe40000000000 */
[----:B----4-:R-:W-:Y:S01]  /*2110*/  ISETP.NE.AND P2, PT, R24, -0x1, PT ;  /* 0xffffffff1800780c */ /* 0x010fe20003f45270 */
[----:B--2---:R-:W-:-:S06]  /*2120*/  @P3 DSETP.GT.AND P0, PT, R6, R8, PT ;  /* 0x000000080600322a */ /* 0x004fcc0003f04000 */
[----:B------:R-:W-:-:S06]  /*2130*/  @P3 DSETP.LT.AND P0, PT, R6, R14, P0 ;  /* 0x0000000e0600322a */ /* 0x000fcc0000701000 */
[----:B------:R-:W-:-:S04]  /*2140*/  @P3 ISETP.NE.AND P0, PT, R16, R3, P0 ;  /* 0x000000031000320c */ /* 0x000fc80000705270 */
[----:B------:R-:W-:Y:S02]  /*2150*/  @P3 FSEL R20, R6, R8, P0 ;  /* 0x0000000806143208 */ /* 0x000fe40000000000 */
[----:B------:R-:W-:-:S03]  /*2160*/  @P3 FSEL R21, R7, R9, P0 ;  /* 0x0000000907153208 */ /* 0x000fc60000000000 */
[----:B------:R-:W-:Y:S02]  /*2170*/  @P3 IMAD.MOV.U32 R8, RZ, RZ, R20 ;  /* 0x000000ffff083224 */ /* 0x000fe400078e0014 */
[----:B------:R-:W-:Y:S02]  /*2180*/  @P3 IMAD.MOV.U32 R9, RZ, RZ, R21 ;  /* 0x000000ffff093224 */ /* 0x000fe400078e0015 */
[----:B------:R-:W-:-:S05]  /*2190*/  @P2 IMAD.WIDE R20, R24, 0x8, R22 ;  /* 0x0000000818142825 */ /* 0x000fca00078e0216 */
[----:B------:R-:W2:Y:S01]  /*21a0*/  @P2 LD.E.64 R6, desc[UR4][R20.64] ;  /* 0x0000000414062980 */ /* 0x000ea2000c101b00 */
[----:B------:R-:W-:-:S03]  /*21b0*/  @P3 SEL R17, R16, R17, P0 ;  /* 0x0000001110113207 */ /* 0x000fc60000000000 */
[----:B------:R-:W3:Y:S04]  /*21c0*/  LD.E R16, desc[UR4][R28.64+0x28] ;  /* 0x000028041c107980 */ /* 0x000ee8000c101900 */
[----:B------:R-:W4:Y:S01]  /*21d0*/  LD.E R20, desc[UR4][R28.64+0x2c] ;  /* 0x00002c041c147980 */ /* 0x000f22000c101900 */
        /* <DEDUP_REMOVED lines=10> */
[----:B------:R-:W-:Y:S01]  /*2280*/  IMAD R25, R2, 0xc, RZ ;  /* 0x0000000c02197824 */ /* 0x000fe200078e02ff */
[----:B----4-:R-:W-:-:S03]  /*2290*/  ISETP.NE.AND P5, PT, R20, -0x1, PT ;  /* 0xffffffff1400780c */ /* 0x010fc60003fa5270 */
[----:B------:R-:W-:-:S05]  /*22a0*/  IMAD.WIDE R26, R25, 0x4, R26 ;  /* 0x00000004191a7825 */ /* 0x000fca00078e021a */
[----:B------:R-:W3:Y:S01]  /*22b0*/  LD.E R29, desc[UR4][R26.64+0x4] ;  /* 0x000004041a1d7980 */ /* 0x000ee2000c101900 */
[----:B--2---:R-:W-:-:S06]  /*22c0*/  @P3 DSETP.GT.AND P1, PT, R6, R8, PT ;  /* 0x000000080600322a */ /* 0x004fcc0003f24000 */
[----:B------:R-:W-:-:S06]  /*22d0*/  @P3 DSETP.LT.AND P1, PT, R6, R14, P1 ;  /* 0x0000000e0600322a */ /* 0x000fcc0000f21000 */
[----:B------:R-:W-:-:S04]  /*22e0*/  @P3 ISETP.NE.AND P1, PT, R16, R3, P1 ;  /* 0x000000031000320c */ /* 0x000fc80000f25270 */
[----:B------:R-:W-:Y:S02]  /*22f0*/  @P3 FSEL R21, R6, R8, P1 ;  /* 0x0000000806153208 */ /* 0x000fe40000800000 */
[----:B------:R-:W-:Y:S02]  /*2300*/  @P3 FSEL R6, R7, R9, P1 ;  /* 0x0000000907063208 */ /* 0x000fe40000800000 */
[----:B------:R-:W-:Y:S02]  /*2310*/  @P3 MOV R8, R21 ;  /* 0x0000001500083202 */ /* 0x000fe40000000f00 */
[----:B------:R-:W2:Y:S01]  /*2320*/  LD.E R21, desc[UR4][R26.64] ;  /* 0x000000041a157980 */ /* 0x000ea2000c101900 */
[----:B------:R-:W-:Y:S02]  /*2330*/  @P3 IMAD.MOV.U32 R9, RZ, RZ, R6 ;  /* 0x000000ffff093224 */ /* 0x000fe400078e0006 */
[----:B------:R-:W-:-:S06]  /*2340*/  @P5 IMAD.WIDE R6, R20, 0x8, R22 ;  /* 0x0000000814065825 */ /* 0x000fcc00078e0216 */
[----:B------:R-:W4:Y:S01]  /*2350*/  @P5 LD.E.64 R6, desc[UR4][R6.64] ;  /* 0x0000000406065980 */ /* 0x000f22000c101b00 */
[----:B------:R-:W-:Y:S02]  /*2360*/  @P2 SEL R17, R24, R17, P0 ;  /* 0x0000001118112207 */ /* 0x000fe40000000000 */
[----:B--2---:R-:W-:Y:S01]  /*2370*/  ISETP.NE.AND P4, PT, R21, -0x1, PT ;  /* 0xffffffff1500780c */ /* 0x004fe20003f85270 */
[----:B----4-:R-:W-:-:S12]  /*2380*/  @P5 DSETP.GT.AND P6, PT, R6, R8, PT ;  /* 0x000000080600522a */ /* 0x010fd80003fc4000 */
[----:B------:R-:W-:-:S06]  /*2390*/  @P4 IMAD.WIDE R8, R21, 0x8, R22 ;  /* 0x0000000815084825 */ /* 0x000fcc00078e0216 */
[----:B------:R-:W2:Y:S01]  /*23a0*/  @P4 LD.E.64 R8, desc[UR4][R8.64] ;  /* 0x0000000408084980 */ /* 0x000ea2000c101b00 */
[----:B------:R-:W-:Y:S02]  /*23b0*/  ISETP.NE.AND P2, PT, R20, R3, P5 ;  /* 0x000000031400720c */ /* 0x000fe40002f45270 */
[----:B------:R-:W-:Y:S01]  /*23c0*/  @P3 SEL R17, R16, R17, P1 ;  /* 0x0000001110113207 */ /* 0x000fe20000800000 */
[----:B------:R-:W-:-:S03]  /*23d0*/  @P5 DSETP.GEU.AND P0, PT, R6, R14, PT ;  /* 0x0000000e0600522a */ /* 0x000fc60003f0e000 */
[----:B------:R-:W-:Y:S01]  /*23e0*/  @P5 SEL R20, R20, R17, P6 ;  /* 0x0000001114145207 */ /* 0x000fe20003000000 */
[----:B------:R-:W-:-:S06]  /*23f0*/  IMAD.WIDE R24, R2, 0x8, R22 ;  /* 0x0000000802187825 */ /* 0x000fcc00078e0216 */
[----:B------:R-:W-:Y:S02]  /*2400*/  @P2 SEL R17, R20, R17, !P0 ;  /* 0x0000001114112207 */ /* 0x000fe40004000000 */
[----:B---3--:R-:W-:-:S03]  /*2410*/  ISETP.NE.AND P0, PT, R29, -0x1, PT ;  /* 0xffffffff1d00780c */ /* 0x008fc60003f05270 */
[----:B------:R-:W-:Y:S02]  /*2420*/  IMAD.WIDE R6, R17, 0x8, R4 ;  /* 0x0000000811067825 */ /* 0x000fe400078e0204 */
[----:B------:R-:W3:Y:S02]  /*2430*/  LD.E.64 R16, desc[UR4][R24.64] ;  /* 0x0000000418107980 */ /* 0x000ee4000c101b00 */
[----:B------:R-:W-:Y:S02]  /*2440*/  @P4 IMAD.MOV.U32 R4, RZ, RZ, -0x1 ;  /* 0xffffffffff044424 */ /* 0x000fe400078e00ff */
[----:B------:R-:W-:Y:S01]  /*2450*/  @P4 IMAD.MOV.U32 R5, RZ, RZ, 0x7fefffff ;  /* 0x7fefffffff054424 */ /* 0x000fe200078e00ff */
[----:B------:R-:W4:Y:S04]  /*2460*/  LD.E.64 R6, desc[UR4][R6.64] ;  /* 0x0000000406067980 */ /* 0x000f28000c101b00 */
[----:B------:R-:W5:Y:S01]  /*2470*/  LD.E R25, desc[UR4][R26.64+0x8] ;  /* 0x000008041a197980 */ /* 0x000f62000c101900 */
[----:B------:R-:W-:-:S03]  /*2480*/  ISETP.NE.AND P5, PT, R21, R2, P4 ;  /* 0x000000021500720c */ /* 0x000fc600027a5270 */
[----:B------:R-:W5:Y:S01]  /*2490*/  LD.E R24, desc[UR4][R26.64+0x1c] ;  /* 0x00001c041a187980 */ /* 0x000f62000c101900 */
[----:B--2---:R-:W-:Y:S01]  /*24a0*/  @P4 DSETP.GEU.AND P1, PT, R8, R4, PT ;  /* 0x000000040800422a */ /* 0x004fe20003f2e000 */
[----:B------:R-:W-:-:S06]  /*24b0*/  @P0 IMAD.WIDE R4, R29, 0x8, R22 ;  /* 0x000000081d040825 */ /* 0x000fcc00078e0216 */
[----:B------:R-:W2:Y:S01]  /*24c0*/  @P0 LD.E.64 R4, desc[UR4][R4.64] ;  /* 0x0000000404040980 */ /* 0x000ea2000c101b00 */
[----:B---3--:R-:W-:Y:S01]  /*24d0*/  @P4 DSETP.GT.AND P3, PT, R8, R16, PT ;  /* 0x000000100800422a */ /* 0x008fe20003f64000 */
[-C--:B----4-:R-:W-:Y:S02]  /*24e0*/  @P4 FSEL R21, R8, R6.reuse, !P1 ;  /* 0x0000000608154208 */ /* 0x090fe40004800000 */
[----:B------:R-:W-:Y:S02]  /*24f0*/  @P4 FSEL R20, R9, R7, !P1 ;  /* 0x0000000709144208 */ /* 0x000fe40004800000 */
[----:B-----5:R-:W-:Y:S01]  /*2500*/  ISETP.NE.AND P1, PT, R25, -0x1, PT ;  /* 0xffffffff1900780c */ /* 0x020fe20003f25270 */
[----:B------:R-:W-:Y:S01]  /*2510*/  @P0 IMAD.MOV.U32 R8, RZ, RZ, -0x1 ;  /* 0xffffffffff080424 */ /* 0x000fe200078e00ff */
[----:B------:R-:W-:Y:S01]  /*2520*/  @P5 FSEL R6, R21, R6, P3 ;  /* 0x0000000615065208 */ /* 0x000fe20001800000 */
[----:B------:R-:W-:Y:S01]  /*2530*/  @P0 IMAD.MOV.U32 R9, RZ, RZ, 0x7fefffff ;  /* 0x7fefffffff090424 */ /* 0x000fe200078e00ff */
[----:B------:R-:W3:Y:S05]  /*2540*/  LD.E R21, desc[UR4][R26.64+0xc] ;  /* 0x00000c041a157980 */ /* 0x000eea000c101900 */
[----:B--2---:R-:W-:-:S04]  /*2550*/  @P0 DSETP.GEU.AND P2, PT, R4, R8, PT ;  /* 0x000000080400022a */ /* 0x004fc80003f4e000 */
[----:B------:R-:W-:-:S06]  /*2560*/  @P1 IMAD.WIDE R8, R25, 0x8, R22 ;  /* 0x0000000819081825 */ /* 0x000fcc00078e0216 */
[----:B------:R-:W2:Y:S01]  /*2570*/  @P1 LD.E.64 R8, desc[UR4][R8.64] ;  /* 0x0000000408081980 */ /* 0x000ea2000c101b00 */
[----:B------:R-:W-:Y:S02]  /*2580*/  @P5 FSEL R7, R20, R7, P3 ;  /* 0x0000000714075208 */ /* 0x000fe40001800000 */
[----:B------:R-:W-:Y:S01]  /*2590*/  ISETP.NE.AND P3, PT, R29, R2, P0 ;  /* 0x000000021d00720c */ /* 0x000fe20000765270 */
[----:B------:R-:W-:Y:S01]  /*25a0*/  @P0 DSETP.GT.AND P5, PT, R4, R16, PT ;  /* 0x000000100400022a */ /* 0x000fe20003fa4000 */
[----:B------:R-:W-:Y:S02]  /*25b0*/  @P0 FSEL R29, R4, R6, !P2 ;  /* 0x00000006041d0208 */ /* 0x000fe40005000000 */
[----:B------:R-:W-:Y:S01]  /*25c0*/  @P0 FSEL R20, R5, R7, !P2 ;  /* 0x0000000705140208 */ /* 0x000fe20005000000 */
[----:B------:R-:W-:Y:S01]  /*25d0*/  @P1 IMAD.MOV.U32 R5, RZ, RZ, 0x7fefffff ;  /* 0x7fefffffff051424 */ /* 0x000fe200078e00ff */
[----:B------:R-:W-:Y:S02]  /*25e0*/  @P1 MOV R4, 0xffffffff ;  /* 0xffffffff00041802 */ /* 0x000fe40000000f00 */
[----:B---3--:R-:W-:-:S05]  /*25f0*/  ISETP.NE.AND P2, PT, R21, -0x1, PT ;  /* 0xffffffff1500780c */ /* 0x008fca0003f45270 */
[----:B------:R-:W-:Y:S02]  /*2600*/  @P3 FSEL R6, R29, R6, P5 ;  /* 0x000000061d063208 */ /* 0x000fe40002800000 */
[----:B------:R-:W3:Y:S01]  /*2610*/  LD.E R29, desc[UR4][R26.64+0x10] ;  /* 0x000010041a1d7980 */ /* 0x000ee2000c101900 */
[----:B--2---:R-:W-:-:S05]  /*2620*/  @P1 DSETP.GEU.AND P4, PT, R8, R4, PT ;  /* 0x000000040800122a */ /* 0x004fca0003f8e000 */
[----:B------:R-:W-:-:S06]  /*2630*/  @P2 IMAD.WIDE R4, R21, 0x8, R22 ;  /* 0x0000000815042825 */ /* 0x000fcc00078e0216 */
[----:B------:R-:W2:Y:S01]  /*2640*/  @P2 LD.E.64 R4, desc[UR4][R4.64] ;  /* 0x0000000404042980 */ /* 0x000ea2000c101b00 */
[----:B------:R-:W-:Y:S02]  /*2650*/  @P3 FSEL R7, R20, R7, P5 ;  /* 0x0000000714073208 */ /* 0x000fe40002800000 */
[----:B------:R-:W-:Y:S01]  /*2660*/  ISETP.NE.AND P3, PT, R25, R2, P1 ;  /* 0x000000021900720c */ /* 0x000fe20000f65270 */
[----:B------:R-:W-:Y:S01]  /*2670*/  @P1 DSETP.GT.AND P5, PT, R8, R16, PT ;  /* 0x000000100800122a */ /* 0x000fe20003fa4000 */
[----:B------:R-:W-:Y:S01]  /*2680*/  @P1 FSEL R25, R8, R6, !P4 ;  /* 0x0000000608191208 */ /* 0x000fe20006000000 */
[----:B------:R-:W-:Y:S01]  /*2690*/  @P2 IMAD.MOV.U32 R8, RZ, RZ, -0x1 ;  /* 0xffffffffff082424 */ /* 0x000fe200078e00ff */
[----:B------:R-:W-:Y:S01]  /*26a0*/  @P1 FSEL R20, R9, R7, !P4 ;  /* 0x0000000709141208 */ /* 0x000fe20006000000 */
[----:B------:R-:W-:Y:S01]  /*26b0*/  @P2 IMAD.MOV.U32 R9, RZ, RZ, 0x7fefffff ;  /* 0x7fefffffff092424 */ /* 0x000fe200078e00ff */
[----:B---3--:R-:W-:-:S07]  /*26c0*/  ISETP.NE.AND P0, PT, R29, -0x1, PT ;  /* 0xffffffff1d00780c */ /* 0x008fce0003f05270 */
[----:B------:R-:W-:Y:S02]  /*26d0*/  @P3 FSEL R6, R25, R6, P5 ;  /* 0x0000000619063208 */ /* 0x000fe40002800000 */
[----:B------:R-:W3:Y:S01]  /*26e0*/  LD.E R25, desc[UR4][R26.64+0x14] ;  /* 0x000014041a197980 */ /* 0x000ee2000c101900 */
[----:B--2---:R-:W-:-:S03]  /*26f0*/  @P2 DSETP.GEU.AND P4, PT, R4, R8, PT ;  /* 0x000000080400222a */ /* 0x004fc60003f8e000 */
[----:B------:R-:W-:-:S06]  /*2700*/  @P0 IMAD.WIDE R8, R29, 0x8, R22 ;  /* 0x000000081d080825 */ /* 0x000fcc00078e0216 */
[----:B------:R-:W2:Y:S01]  /*2710*/  @P0 LD.E.64 R8, desc[UR4][R8.64] ;  /* 0x0000000408080980 */ /* 0x000ea2000c101b00 */
[----:B------:R-:W-:Y:S02]  /*2720*/  @P3 FSEL R7, R20, R7, P5 ;  /* 0x0000000714073208 */ /* 0x000fe40002800000 */
[----:B------:R-:W-:Y:S01]  /*2730*/  ISETP.NE.AND P3, PT, R21, R2, P2 ;  /* 0x000000021500720c */ /* 0x000fe20001765270 */
[----:B------:R-:W-:Y:S01]  /*2740*/  @P2 DSETP.GT.AND P5, PT, R4, R16, PT ;  /* 0x000000100400222a */ /* 0x000fe20003fa4000 */
[----:B------:R-:W-:Y:S02]  /*2750*/  @P2 FSEL R21, R4, R6, !P4 ;  /* 0x0000000604152208 */ /* 0x000fe40006000000 */
[----:B---3--:R-:W-:Y:S01]  /*2760*/  ISETP.NE.AND P1, PT, R25, -0x1, PT ;  /* 0xffffffff1900780c */ /* 0x008fe20003f25270 */
[----:B------:R-:W-:Y:S01]  /*2770*/  @P0 IMAD.MOV.U32 R4, RZ, RZ, -0x1 ;  /* 0xffffffffff040424 */ /* 0x000fe200078e00ff */
[----:B------:R-:W-:Y:S01]  /*2780*/  @P2 FSEL R20, R5, R7, !P4 ;  /* 0x0000000705142208 */ /* 0x000fe20006000000 */
[----:B------:R-:W-:-:S06]  /*2790*/  @P0 IMAD.MOV.U32 R5, RZ, RZ, 0x7fefffff ;  /* 0x7fefffffff050424 */ /* 0x000fcc00078e00ff */
[----:B------:R-:W-:Y:S02]  /*27a0*/  @P3 FSEL R6, R21, R6, P5 ;  /* 0x0000000615063208 */ /* 0x000fe40002800000 */
[----:B------:R-:W3:Y:S01]  /*27b0*/  LD.E R21, desc[UR4][R26.64+0x18] ;  /* 0x000018041a157980 */ /* 0x000ee2000c101900 */
[----:B--2---:R-:W-:Y:S01]  /*27c0*/  @P0 DSETP.GEU.AND P4, PT, R8, R4, PT ;  /* 0x000000040800022a */ /* 0x004fe20003f8e000 */
[----:B------:R-:W-:-:S06]  /*27d0*/  @P1 IMAD.WIDE R4, R25, 0x8, R22 ;  /* 0x0000000819041825 */ /* 0x000fcc00078e0216 */
[----:B------:R-:W2:Y:S01]  /*27e0*/  @P1 LD.E.64 R4, desc[UR4][R4.64] ;  /* 0x0000000404041980 */ /* 0x000ea2000c101b00 */
[----:B------:R-:W-:Y:S01]  /*27f0*/  @P3 FSEL R7, R20, R7, P5 ;  /* 0x0000000714073208 */ /* 0x000fe20002800000 */
[----:B------:R-:W-:Y:S01]  /*2800*/  @P0 DSETP.GT.AND P5, PT, R8, R16, PT ;  /* 0x000000100800022a */ /* 0x000fe20003fa4000 */
[----:B------:R-:W-:Y:S02]  /*2810*/  ISETP.NE.AND P3, PT, R29, R2, P0 ;  /* 0x000000021d00720c */ /* 0x000fe40000765270 */
[----:B------:R-:W-:Y:S02]  /*2820*/  @P0 FSEL R29, R8, R6, !P4 ;  /* 0x00000006081d0208 */ /* 0x000fe40006000000 */
[----:B---3--:R-:W-:Y:S02]  /*2830*/  ISETP.NE.AND P2, PT, R21, -0x1, PT ;  /* 0xffffffff1500780c */ /* 0x008fe40003f45270 */
[----:B------:R-:W-:Y:S01]  /*2840*/  @P0 FSEL R20, R9, R7, !P4 ;  /* 0x0000000709140208 */ /* 0x000fe20006000000 */
[----:B------:R-:W-:Y:S01]  /*2850*/  @P1 IMAD.MOV.U32 R9, RZ, RZ, 0x7fefffff ;  /* 0x7fefffffff091424 */ /* 0x000fe200078e00ff */
[----:B------:R-:W-:-:S05]  /*2860*/  @P1 MOV R8, 0xffffffff ;  /* 0xffffffff00081802 */ /* 0x000fca0000000f00 */
[----:B------:R-:W-:Y:S02]  /*2870*/  @P3 FSEL R6, R29, R6, P5 ;  /* 0x000000061d063208 */ /* 0x000fe40002800000 */
[----:B------:R-:W3:Y:S01]  /*2880*/  LD.E R29, desc[UR4][R26.64+0x20] ;  /* 0x000020041a1d7980 */ /* 0x000ee2000c101900 */
[----:B--2---:R-:W-:Y:S01]  /*2890*/  @P1 DSETP.GEU.AND P4, PT, R4, R8, PT ;  /* 0x000000080400122a */ /* 0x004fe20003f8e000 */
[----:B------:R-:W-:-:S06]  /*28a0*/  @P2 IMAD.WIDE R8, R21, 0x8, R22 ;  /* 0x0000000815082825 */ /* 0x000fcc00078e0216 */
[----:B------:R-:W2:Y:S01]  /*28b0*/  @P2 LD.E.64 R8, desc[UR4][R8.64] ;  /* 0x0000000408082980 */ /* 0x000ea2000c101b00 */
[----:B------:R-:W-:Y:S02]  /*28c0*/  @P3 FSEL R7, R20, R7, P5 ;  /* 0x0000000714073208 */ /* 0x000fe40002800000 */
[----:B------:R-:W-:Y:S02]  /*28d0*/  ISETP.NE.AND P3, PT, R25, R2, P1 ;  /* 0x000000021900720c */ /* 0x000fe40000f65270 */
[----:B------:R-:W-:Y:S01]  /*28e0*/  ISETP.NE.AND P0, PT, R24, -0x1, PT ;  /* 0xffffffff1800780c */ /* 0x000fe20003f05270 */
[----:B------:R-:W-:Y:S01]  /*28f0*/  @P1 DSETP.GT.AND P5, PT, R4, R16, PT ;  /* 0x000000100400122a */ /* 0x000fe20003fa4000 */
[----:B------:R-:W-:Y:S01]  /*2900*/  @P1 FSEL R25, R4, R6, !P4 ;  /* 0x0000000604191208 */ /* 0x000fe20006000000 */
[----:B------:R-:W-:Y:S01]  /*2910*/  @P2 IMAD.MOV.U32 R4, RZ, RZ, -0x1 ;  /* 0xffffffffff042424 */ /* 0x000fe200078e00ff */
[----:B------:R-:W-:Y:S01]  /*2920*/  @P1 FSEL R20, R5, R7, !P4 ;  /* 0x0000000705141208 */ /* 0x000fe20006000000 */
[----:B------:R-:W-:Y:S01]  /*2930*/  @P2 IMAD.MOV.U32 R5, RZ, RZ, 0x7fefffff ;  /* 0x7fefffffff052424 */ /* 0x000fe200078e00ff */
[----:B---3--:R-:W-:-:S05]  /*2940*/  ISETP.NE.AND P1, PT, R29, -0x1, PT ;  /* 0xffffffff1d00780c */ /* 0x008fca0003f25270 */
[----:B------:R-:W-:Y:S02]  /*2950*/  @P3 FSEL R6, R25, R6, P5 ;  /* 0x0000000619063208 */ /* 0x000fe40002800000 */
[----:B------:R-:W-:Y:S01]  /*2960*/  @P3 FSEL R7, R20, R7, P5 ;  /* 0x0000000714073208 */ /* 0x000fe20002800000 */
[----:B------:R-:W3:Y:S01]  /*2970*/  LD.E R25, desc[UR4][R26.64+0x24] ;  /* 0x000024041a197980 */ /* 0x000ee2000c101900 */
[----:B------:R-:W-:Y:S01]  /*2980*/  ISETP.NE.AND P3, PT, R21, R2, P2 ;  /* 0x000000021500720c */ /* 0x000fe20001765270 */
[C---:B--2---:R-:W-:Y:S01]  /*2990*/  @P2 DSETP.GEU.AND P4, PT, R8.reuse, R4, PT ;  /* 0x000000040800222a */ /* 0x044fe20003f8e000 */
[----:B------:R-:W-:Y:S01]  /*29a0*/  @P0 IMAD.WIDE R4, R24, 0x8, R22 ;  /* 0x0000000818040825 */ /* 0x000fe200078e0216 */
[----:B------:R-:W-:-:S04]  /*29b0*/  @P2 DSETP.GT.AND P5, PT, R8, R16, PT ;  /* 0x000000100800222a */ /* 0x000fc80003fa4000 */
[-C--:B------:R-:W-:Y:S01]  /*29c0*/  @P2 FSEL R21, R8, R6.reuse, !P4 ;  /* 0x0000000608152208 */ /* 0x080fe20006000000 */
[----:B------:R-:W2:Y:S05]  /*29d0*/  @P0 LD.E.64 R4, desc[UR4][R4.64] ;  /* 0x0000000404040980 */ /* 0x000eaa000c101b00 */
[----:B------:R-:W-:Y:S01]  /*29e0*/  @P3 FSEL R6, R21, R6, P5 ;  /* 0x0000000615063208 */ /* 0x000fe20002800000 */
[----:B------:R-:W-:-:S06]  /*29f0*/  @P1 IMAD.WIDE R20, R29, 0x8, R22 ;  /* 0x000000081d141825 */ /* 0x000fcc00078e0216 */
[----:B------:R-:W4:Y:S01]  /*2a00*/  @P1 LD.E.64 R20, desc[UR4][R20.64] ;  /* 0x0000000414141980 */ /* 0x000f22000c101b00 */
[-C--:B------:R-:W-:Y:S01]  /*2a10*/  @P2 FSEL R28, R9, R7.reuse, !P4 ;  /* 0x00000007091c2208 */ /* 0x080fe20006000000 */
[----:B------:R-:W-:Y:S02]  /*2a20*/  @P0 IMAD.MOV.U32 R8, RZ, RZ, -0x1 ;  /* 0xffffffffff080424 */ /* 0x000fe400078e00ff */
[----:B------:R-:W-:Y:S01]  /*2a30*/  @P0 IMAD.MOV.U32 R9, RZ, RZ, 0x7fefffff ;  /* 0x7fefffffff090424 */ /* 0x000fe200078e00ff */
[----:B------:R-:W-:Y:S02]  /*2a40*/  @P3 FSEL R7, R28, R7, P5 ;  /* 0x000000071c073208 */ /* 0x000fe40002800000 */
[----:B------:R-:W-:Y:S02]  /*2a50*/  ISETP.NE.AND P3, PT, R24, R2, P0 ;  /* 0x000000021800720c */ /* 0x000fe40000765270 */
[----:B---3--:R-:W-:Y:S01]  /*2a60*/  ISETP.NE.AND P2, PT, R25, -0x1, PT ;  /* 0xffffffff1900780c */ /* 0x008fe20003f45270 */
[----:B--2---:R-:W-:-:S02]  /*2a70*/  @P0 DSETP.GEU.AND P4, PT, R4, R8, PT ;  /* 0x000000080400022a */ /* 0x004fc40003f8e000 */
[----:B------:R-:W-:-:S04]  /*2a80*/  @P0 DSETP.GT.AND P5, PT, R4, R16, PT ;  /* 0x000000100400022a */ /* 0x000fc80003fa4000 */
[----:B------:R-:W-:Y:S02]  /*2a90*/  @P0 FSEL R9, R4, R6, !P4 ;  /* 0x0000000604090208 */ /* 0x000fe40006000000 */
[----:B------:R-:W-:Y:S01]  /*2aa0*/  @P0 FSEL R24, R5, R7, !P4 ;  /* 0x0000000705180208 */ /* 0x000fe20006000000 */
[----:B------:R-:W-:Y:S01]  /*2ab0*/  @P1 IMAD.MOV.U32 R5, RZ, RZ, 0x7fefffff ;  /* 0x7fefffffff051424 */ /* 0x000fe200078e00ff */
[----:B------:R-:W-:-:S06]  /*2ac0*/  @P1 MOV R4, 0xffffffff ;  /* 0xffffffff00041802 */ /* 0x000fcc0000000f00 */
[----:B----4-:R-:W-:Y:S01]  /*2ad0*/  @P1 DSETP.GEU.AND P4, PT, R20, R4, PT ;  /* 0x000000041400122a */ /* 0x010fe20003f8e000 */
[----:B------:R-:W2:Y:S01]  /*2ae0*/  LD.E R5, desc[UR4][R26.64+0x28] ;  /* 0x000028041a057980 */ /* 0x000ea2000c101900 */
[----:B------:R-:W-:Y:S01]  /*2af0*/  @P3 FSEL R6, R9, R6, P5 ;  /* 0x0000000609063208 */ /* 0x000fe20002800000 */
[----:B------:R-:W-:-:S06]  /*2b00*/  @P2 IMAD.WIDE R8, R25, 0x8, R22 ;  /* 0x0000000819082825 */ /* 0x000fcc00078e0216 */
[----:B------:R-:W3:Y:S01]  /*2b10*/  @P2 LD.E.64 R8, desc[UR4][R8.64] ;  /* 0x0000000408082980 */ /* 0x000ee2000c101b00 */
[----:B------:R-:W-:Y:S01]  /*2b20*/  @P3 FSEL R7, R24, R7, P5 ;  /* 0x0000000718073208 */ /* 0x000fe20002800000 */
[----:B------:R-:W-:Y:S01]  /*2b30*/  @P1 DSETP.GT.AND P5, PT, R20, R16, PT ;  /* 0x000000101400122a */ /* 0x000fe20003fa4000 */
[----:B------:R-:W-:Y:S01]  /*2b40*/  ISETP.NE.AND P3, PT, R29, R2, P1 ;  /* 0x000000021d00720c */ /* 0x000fe20000f65270 */
[----:B------:R-:W4:Y:S01]  /*2b50*/  LD.E R27, desc[UR4][R26.64+0x2c] ;  /* 0x00002c041a1b7980 */ /* 0x000f22000c101900 */
[----:B------:R-:W-:Y:S01]  /*2b60*/  @P1 FSEL R29, R20, R6, !P4 ;  /* 0x00000006141d1208 */ /* 0x000fe20006000000 */
[----:B------:R-:W-:Y:S01]  /*2b70*/  @P2 IMAD.MOV.U32 R20, RZ, RZ, -0x1 ;  /* 0xffffffffff142424 */ /* 0x000fe200078e00ff */
[----:B------:R-:W-:Y:S01]  /*2b80*/  @P1 FSEL R4, R21, R7, !P4 ;  /* 0x0000000715041208 */ /* 0x000fe20006000000 */
[----:B------:R-:W-:Y:S01]  /*2b90*/  @P2 IMAD.MOV.U32 R21, RZ, RZ, 0x7fefffff ;  /* 0x7fefffffff152424 */ /* 0x000fe200078e00ff */
[----:B--2---:R-:W-:-:S05]  /*2ba0*/  ISETP.NE.AND P0, PT, R5, -0x1, PT ;  /* 0xffffffff0500780c */ /* 0x004fca0003f05270 */
[----:B---3--:R-:W-:-:S08]  /*2bb0*/  @P2 DSETP.GEU.AND P4, PT, R8, R20, PT ;  /* 0x000000140800222a */ /* 0x008fd00003f8e000 */
[----:B------:R-:W-:-:S06]  /*2bc0*/  @P0 IMAD.WIDE R20, R5, 0x8, R22 ;  /* 0x0000000805140825 */ /* 0x000fcc00078e0216 */
[----:B------:R-:W2:Y:S01]  /*2bd0*/  @P0 LD.E.64 R20, desc[UR4][R20.64] ;  /* 0x0000000414140980 */ /* 0x000ea2000c101b00 */
[----:B------:R-:W-:Y:S02]  /*2be0*/  @P3 FSEL R6, R29, R6, P5 ;  /* 0x000000061d063208 */ /* 0x000fe40002800000 */
[----:B------:R-:W-:Y:S01]  /*2bf0*/  @P3 FSEL R7, R4, R7, P5 ;  /* 0x0000000704073208 */ /* 0x000fe20002800000 */
[----:B------:R-:W-:Y:S01]  /*2c00*/  @P2 DSETP.GT.AND P5, PT, R8, R16, PT ;  /* 0x000000100800222a */ /* 0x000fe20003fa4000 */
[----:B------:R-:W-:Y:S02]  /*2c10*/  ISETP.NE.AND P6, PT, R25, R2, P2 ;  /* 0x000000021900720c */ /* 0x000fe400017c5270 */
[----:B------:R-:W-:Y:S01]  /*2c20*/  @P2 FSEL R25, R8, R6, !P4 ;  /* 0x0000000608192208 */ /* 0x000fe20006000000 */
[----:B------:R-:W-:Y:S01]  /*2c30*/  @P0 IMAD.MOV.U32 R8, RZ, RZ, -0x1 ;  /* 0xffffffffff080424 */ /* 0x000fe200078e00ff */
[----:B------:R-:W-:Y:S01]  /*2c40*/  @P2 FSEL R4, R9, R7, !P4 ;  /* 0x0000000709042208 */ /* 0x000fe20006000000 */
[----:B------:R-:W-:Y:S01]  /*2c50*/  @P0 IMAD.MOV.U32 R9, RZ, RZ, 0x7fefffff ;  /* 0x7fefffffff090424 */ /* 0x000fe200078e00ff */
[----:B----4-:R-:W-:-:S13]  /*2c60*/  ISETP.NE.AND P1, PT, R27, -0x1, PT ;  /* 0xffffffff1b00780c */ /* 0x010fda0003f25270 */
[----:B------:R-:W-:-:S06]  /*2c70*/  @P1 IMAD.WIDE R22, R27, 0x8, R22 ;  /* 0x000000081b161825 */ /* 0x000fcc00078e0216 */
[----:B------:R-:W3:Y:S01]  /*2c80*/  @P1 LD.E.64 R22, desc[UR4][R22.64] ;  /* 0x0000000416161980 */ /* 0x000ee2000c101b00 */
[C---:B--2---:R-:W-:Y:S01]  /*2c90*/  @P0 DSETP.GEU.AND P3, PT, R20.reuse, R8, PT ;  /* 0x000000081400022a */ /* 0x044fe20003f6e000 */
[----:B------:R-:W0:Y:S02]  /*2ca0*/  LDC.64 R8, c[0x4][0xc0] ;  /* 0x01003000ff087b82 */ /* 0x000e240000000a00 */
[----:B0-----:R-:W2:Y:S01]  /*2cb0*/  LDG.E.64 R8, desc[UR4][R8.64] ;  /* 0x0000000408087981 */ /* 0x001ea2000c1e1b00 */
[----:B------:R-:W-:Y:S01]  /*2cc0*/  @P6 FSEL R6, R25, R6, P5 ;  /* 0x0000000619066208 */ /* 0x000fe20002800000 */
[----:B------:R-:W-:Y:S01]  /*2cd0*/  @P1 IMAD.MOV.U32 R25, RZ, RZ, 0x7fefffff ;  /* 0x7fefffffff191424 */ /* 0x000fe200078e00ff */
[----:B------:R-:W-:Y:S02]  /*2ce0*/  @P1 MOV R24, 0xffffffff ;  /* 0xffffffff00181802 */ /* 0x000fe40000000f00 */
[----:B------:R-:W-:Y:S01]  /*2cf0*/  @P6 FSEL R7, R4, R7, P5 ;  /* 0x0000000704076208 */ /* 0x000fe20002800000 */
[----:B------:R-:W-:Y:S01]  /*2d00*/  @P0 DSETP.GT.AND P2, PT, R20, R16, PT ;  /* 0x000000101400022a */ /* 0x000fe20003f44000 */
[----:B------:R-:W-:-:S02]  /*2d10*/  ISETP.NE.AND P5, PT, R5, R2, P0 ;  /* 0x000000020500720c */ /* 0x000fc400007a5270 */
[----:B---3--:R-:W-:Y:S01]  /*2d20*/  @P1 DSETP.GEU.AND P4, PT, R22, R24, PT ;  /* 0x000000181600122a */ /* 0x008fe20003f8e000 */
[----:B------:R-:W-:Y:S02]  /*2d30*/  @P0 FSEL R25, R20, R6, !P3 ;  /* 0x0000000614190208 */ /* 0x000fe40005800000 */
[----:B------:R-:W-:Y:S01]  /*2d40*/  @P0 FSEL R24, R21, R7, !P3 ;  /* 0x0000000715180208 */ /* 0x000fe20005800000 */
[----:B------:R-:W-:Y:S02]  /*2d50*/  DADD R20, R18, -R14 ;  /* 0x0000000012147229 */ /* 0x000fe4000000080e */
[----:B------:R-:W-:-:S05]  /*2d60*/  @P1 DSETP.GT.AND P0, PT, R22, R16, PT ;  /* 0x000000101600122a */ /* 0x000fca0003f04000 */
[----:B------:R-:W-:Y:S02]  /*2d70*/  @P5 FSEL R6, R25, R6, P2 ;  /* 0x0000000619065208 */ /* 0x000fe40001000000 */
[----:B------:R-:W-:Y:S02]  /*2d80*/  @P5 FSEL R7, R24, R7, P2 ;  /* 0x0000000718075208 */ /* 0x000fe40001000000 */
[----:B------:R-:W-:Y:S02]  /*2d90*/  @P1 FSEL R25, R22, R6, !P4 ;  /* 0x0000000616191208 */ /* 0x000fe40006000000 */
[----:B------:R-:W-:Y:S01]  /*2da0*/  @P1 FSEL R24, R23, R7, !P4 ;  /* 0x0000000717181208 */ /* 0x000fe20006000000 */
[----:B------:R-:W-:Y:S01]  /*2db0*/  UMOV UR6, 0x97d889bc ;  /* 0x97d889bc00067882 */ /* 0x000fe20000000000 */
[----:B------:R-:W-:Y:S01]  /*2dc0*/  UMOV UR7, 0x3c9cd2b2 ;  /* 0x3c9cd2b200077882 */ /* 0x000fe20000000000 */
[----:B------:R-:W-:-:S13]  /*2dd0*/  ISETP.NE.AND P3, PT, R27, R2, P1 ;  /* 0x000000021b00720c */ /* 0x000fda0000f65270 */
[----:B------:R-:W-:Y:S02]  /*2de0*/  @P3 FSEL R6, R25, R6, P0 ;  /* 0x0000000619063208 */ /* 0x000fe40000000000 */
[----:B------:R-:W-:Y:S01]  /*2df0*/  @P3 FSEL R7, R24, R7, P0 ;  /* 0x0000000718073208 */ /* 0x000fe20000000000 */
[----:B--2---:R-:W-:Y:S02]  /*2e00*/  DADD R4, R16, -R8 ;  /* 0x0000000010047229 */ /* 0x004fe40000000808 */
[----:B------:R-:W-:-:S06]  /*2e10*/  DADD R20, R8, R20 ;  /* 0x0000000008147229 */ /* 0x000fcc0000000014 */
[----:B------:R-:W-:Y:S02]  /*2e20*/  DADD R4, -R18, R4 ;  /* 0x0000000012047229 */ /* 0x000fe40000000104 */
[----:B------:R-:W-:-:S06]  /*2e30*/  DMUL R20, R20, 0.5 ;  /* 0x3fe0000014147828 */ /* 0x000fcc0000000000 */
[----:B------:R-:W-:-:S04]  /*2e40*/  DMUL R4, R4, 0.5 ;  /* 0x3fe0000004047828 */ /* 0x000fc80000000000 */
[----:B------:R-:W-:-:S04]  /*2e50*/  IMAD.MOV.U32 R23, RZ, RZ, R20 ;  /* 0x000000ffff177224 */ /* 0x000fc800078e0014 */
[----:B------:R-:W-:Y:S02]  /*2e60*/  DSETP.MAX.AND P2, P5, R4, R20, PT ;  /* 0x000000140400722a */ /* 0x000fe40003d4f000 */
[----:B------:R-:W-:Y:S02]  /*2e70*/  IMAD.MOV.U32 R22, RZ, RZ, R4 ;  /* 0x000000ffff167224 */ /* 0x000fe400078e0004 */
[----:B------:R-:W-:-:S03]  /*2e80*/  IMAD.MOV.U32 R26, RZ, RZ, R21 ;  /* 0x000000ffff1a7224 */ /* 0x000fc600078e0015 */
[----:B------:R-:W-:Y:S01]  /*2e90*/  SEL R22, R22, R23, P2 ;  /* 0x0000001716167207 */ /* 0x000fe20001000000 */
[----:B------:R-:W-:-:S05]  /*2ea0*/  IMAD.MOV.U32 R23, RZ, RZ, R5 ;  /* 0x000000ffff177224 */ /* 0x000fca00078e0005 */
[----:B------:R-:W-:Y:S02]  /*2eb0*/  FSEL R23, R23, R26, P2 ;  /* 0x0000001a17177208 */ /* 0x000fe40001000000 */
[----:B------:R-:W-:-:S06]  /*2ec0*/  @P5 LOP3.LUT R23, R26, 0x80000, RZ, 0xfc, !PT ;  /* 0x000800001a175812 */ /* 0x000fcc00078efcff */
[----:B------:R-:W-:-:S14]  /*2ed0*/  DSETP.GE.AND P2, PT, R22, UR6, PT ;  /* 0x0000000616007e2a */ /* 0x000fdc000bf46000 */
[----:B------:R-:W-:Y:S05]  /*2ee0*/  @!P2 BRA `(.L_x_33) ;  /* 0x0000000400d8a947 */ /* 0x000fea0003800000 */
[----:B------:R-:W-:-:S14]  /*2ef0*/  DSETP.GE.AND P0, PT, R18, R12, PT ;  /* 0x0000000c1200722a */ /* 0x000fdc0003f06000 */
[----:B------:R-:W-:Y:S05]  /*2f00*/  @!P0 BRA `(.L_x_34) ;  /* 0x0000000400c88947 */ /* 0x000fea0003800000 */
[C---:B------:R-:W-:Y:S01]  /*2f10*/  DADD R24, R18.reuse, R4 ;  /* 0x0000000012187229 */ /* 0x040fe20000000004 */
[----:B------:R-:W-:Y:S01]  /*2f20*/  MOV R10, 0x97d889bc ;  /* 0x97d889bc000a7802 */ /* 0x000fe20000000f00 */
[----:B------:R-:W-:Y:S01]  /*2f30*/  DADD R22, -R18, R14 ;  /* 0x0000000012167229 */ /* 0x000fe2000000010e */
[----:B------:R-:W-:Y:S01]  /*2f40*/  IMAD.MOV.U32 R11, RZ, RZ, 0x3cacd2b2 ;  /* 0x3cacd2b2ff0b7424 */ /* 0x000fe200078e00ff */
[----:B------:R-:W-:Y:S04]  /*2f50*/  BSSY.RECONVERGENT B0, `(.L_x_35) ;  /* 0x000000d000007945 */ /* 0x000fe80003800200 */
[----:B------:R-:W-:Y:S02]  /*2f60*/  DADD R26, R16, -R24 ;  /* 0x00000000101a7229 */ /* 0x000fe40000000818 */
[----:B------:R-:W-:-:S02]  /*2f70*/  DADD R24, R20, R22 ;  /* 0x0000000014187229 */ /* 0x000fc40000000016 */
[--C-:B------:R-:W-:Y:S02]  /*2f80*/  DSETP.GT.AND P0, PT, R20, R10.reuse, PT ;  /* 0x0000000a1400722a */ /* 0x100fe40003f04000 */
[----:B------:R-:W-:-:S04]  /*2f90*/  DSETP.GT.AND P1, PT, R4, R10, PT ;  /* 0x0000000a0400722a */ /* 0x000fc80003f24000 */
[--C-:B------:R-:W-:Y:S02]  /*2fa0*/  DSETP.LEU.OR P0, PT, |R24|, R8.reuse, !P0 ;  /* 0x000000081800722a */ /* 0x100fe4000470b600 */
[----:B------:R-:W-:-:S12]  /*2fb0*/  DSETP.LEU.OR P1, PT, |R26|, R8, !P1 ;  /* 0x000000081a00722a */ /* 0x000fd80004f2b600 */
[----:B------:R-:W-:Y:S05]  /*2fc0*/  @P0 BRA `(.L_x_36) ;  /* 0x0000000000140947 */ /* 0x000fea0003800000 */
.L_x_37:
[----:B------:R-:W-:-:S08]  /*2fd0*/  DMUL R20, R20, 0.5 ;  /* 0x3fe0000014147828 */ /* 0x000fd00000000000 */
[----:B------:R-:W-:Y:S02]  /*2fe0*/  DADD R24, R22, R20 ;  /* 0x0000000016187229 */ /* 0x000fe40000000014 */
[----:B------:R-:W-:-:S06]  /*2ff0*/  DSETP.GT.AND P0, PT, R20, R10, PT ;  /* 0x0000000a1400722a */ /* 0x000fcc0003f04000 */
[----:B------:R-:W-:-:S14]  /*3000*/  DSETP.GT.AND P2, PT, |R24|, R8, PT ;  /* 0x000000081800722a */ /* 0x000fdc0003f44200 */
[----:B------:R-:W-:Y:S05]  /*3010*/  @P0 BRA P2, `(.L_x_37) ;  /* 0xfffffffc00ec0947 */ /* 0x000fea000103ffff */
.L_x_36:
[----:B------:R-:W-:Y:S05]  /*3020*/  BSYNC.RECONVERGENT B0 ;  /* 0x0000000000007941 */ /* 0x000fea0003800200 */
.L_x_35:
[----:B------:R-:W-:Y:S04]  /*3030*/  BSSY.RECONVERGENT B0, `(.L_x_38) ;  /* 0x0000008000007945 */ /* 0x000fe80003800200 */
[----:B------:R-:W-:Y:S05]  /*3040*/  @P1 BRA `(.L_x_39) ;  /* 0x0000000000181947 */ /* 0x000fea0003800000 */
.L_x_40:
[----:B------:R-:W-:-:S08]  /*3050*/  DMUL R4, R4, 0.5 ;  /* 0x3fe0000004047828 */ /* 0x000fd00000000000 */
[----:B------:R-:W-:Y:S02]  /*3060*/  DADD R22, R18, R4 ;  /* 0x0000000012167229 */ /* 0x000fe40000000004 */
[----:B------:R-:W-:-:S06]  /*3070*/  DSETP.GT.AND P0, PT, R4, R10, PT ;  /* 0x0000000a0400722a */ /* 0x000fcc0003f04000 */
[----:B------:R-:W-:-:S08]  /*3080*/  DADD R22, R16, -R22 ;  /* 0x0000000010167229 */ /* 0x000fd00000000816 */
[----:B------:R-:W-:-:S14]  /*3090*/  DSETP.GT.AND P1, PT, |R22|, R8, PT ;  /* 0x000000081600722a */ /* 0x000fdc0003f24200 */
[----:B------:R-:W-:Y:S05]  /*30a0*/  @P0 BRA P1, `(.L_x_40) ;  /* 0xfffffffc00e80947 */ /* 0x000fea000083ffff */
.L_x_39:
[----:B------:R-:W-:Y:S05]  /*30b0*/  BSYNC.RECONVERGENT B0 ;  /* 0x0000000000007941 */ /* 0x000fea0003800200 */
.L_x_38:
[----:B------:R-:W-:Y:S01]  /*30c0*/  DADD R22, R18, R4 ;  /* 0x0000000012167229 */ /* 0x000fe20000000004 */
[----:B------:R-:W-:Y:S01]  /*30d0*/  BSSY.RECONVERGENT B0, `(.L_x_41) ;  /* 0x000000c000007945 */ /* 0x000fe20003800200 */
[----:B------:R-:W-:-:S06]  /*30e0*/  DSETP.GE.AND P0, PT, R6, R18, PT ;  /* 0x000000120600722a */ /* 0x000fcc0003f06000 */
[--C-:B------:R-:W-:Y:S02]  /*30f0*/  DSETP.GT.AND P1, PT, R22, R6.reuse, PT ;  /* 0x000000061600722a */ /* 0x100fe40003f24000 */
[----:B------:R-:W-:-:S04]  /*3100*/  DSETP.GTU.OR P0, PT, R12, R6, !P0 ;  /* 0x000000060c00722a */ /* 0x000fc8000470c400 */
[----:B------:R-:W-:-:S06]  /*3110*/  DSETP.LTU.OR P1, PT, R4, R10, !P1 ;  /* 0x0000000a0400722a */ /* 0x000fcc0004f29400 */
[----:B------:R-:W-:-:S13]  /*3120*/  PLOP3.LUT P0, PT, P0, P1, PT, 0xf8, 0x8f ;  /* 0x00000000008f781c */ /* 0x000fda0000703f70 */
[----:B------:R-:W-:Y:S05]  /*3130*/  @P0 BRA `(.L_x_42) ;  /* 0x0000000000140947 */ /* 0x000fea0003800000 */
.L_x_43:
[----:B------:R-:W-:-:S08]  /*3140*/  DMUL R4, R4, 0.5 ;  /* 0x3fe0000004047828 */ /* 0x000fd00000000000 */
[----:B------:R-:W-:Y:S02]  /*3150*/  DADD R22, R18, R4 ;  /* 0x0000000012167229 */ /* 0x000fe40000000004 */
[----:B------:R-:W-:-:S06]  /*3160*/  DSETP.GE.AND P1, PT, R4, R10, PT ;  /* 0x0000000a0400722a */ /* 0x000fcc0003f26000 */
[----:B------:R-:W-:-:S14]  /*3170*/  DSETP.GT.AND P0, PT, R22, R6, PT ;  /* 0x000000061600722a */ /* 0x000fdc0003f04000 */
[----:B------:R-:W-:Y:S05]  /*3180*/  @P0 BRA P1, `(.L_x_43) ;  /* 0xfffffffc00ec0947 */ /* 0x000fea000083ffff */
.L_x_42:
[----:B------:R-:W-:Y:S05]  /*3190*/  BSYNC.RECONVERGENT B0 ;  /* 0x0000000000007941 */ /* 0x000fea0003800200 */
.L_x_41:
[----:B------:R-:W-:Y:S01]  /*31a0*/  DADD R6, R18, R4 ;  /* 0x0000000012067229 */ /* 0x000fe20000000004 */
[----:B------:R-:W-:Y:S07]  /*31b0*/  BSSY B0, `(.L_x_44) ;  /* 0x0000029000007945 */ /* 0x000fee0003800000 */
[----:B------:R-:W-:-:S08]  /*31c0*/  DADD R16, R16, -R6 ;  /* 0x0000000010107229 */ /* 0x000fd00000000806 */
[----:B------:R-:W-:-:S14]  /*31d0*/  DSETP.GTU.AND P0, PT, |R16|, R8, PT ;  /* 0x000000081000722a */ /* 0x000fdc0003f0c200 */
[----:B------:R-:W-:Y:S05]  /*31e0*/  @P0 BRA `(.L_x_45) ;  /* 0x0000000000940947 */ /* 0x000fea0003800000 */
[----:B------:R-:W0:Y:S02]  /*31f0*/  LDC.64 R10, c[0x4][0xe0] ;  /* 0x01003800ff0a7b82 */ /* 0x000e240000000a00 */
[----:B0-----:R-:W2:Y:S01]  /*3200*/  LDG.E.64 R4, desc[UR4][R10.64] ;  /* 0x000000040a047981 */ /* 0x001ea2000c1e1b00 */
[----:B------:R-:W-:Y:S01]  /*3210*/  DADD R6, -R12, R6 ;  /* 0x000000000c067229 */ /* 0x000fe20000000106 */
[----:B--2---:R-:W-:-:S06]  /*3220*/  IMAD.WIDE R4, R2, 0x8, R4 ;  /* 0x0000000802047825 */ /* 0x004fcc00078e0204 */
[----:B------:R-:W2:Y:S02]  /*3230*/  LD.E.64 R4, desc[UR4][R4.64] ;  /* 0x0000000404047980 */ /* 0x000ea4000c101b00 */
[----:B--2---:R-:W-:-:S14]  /*3240*/  DSETP.GT.AND P0, PT, R6, R4, PT ;  /* 0x000000040600722a */ /* 0x004fdc0003f04000 */
[----:B------:R-:W-:Y:S05]  /*3250*/  @!P0 BRA `(.L_x_45) ;  /* 0x0000000000788947 */ /* 0x000fea0003800000 */
[----:B------:R-:W-:Y:S01]  /*3260*/  BSSY B1, `(.L_x_46) ;  /* 0x0000013000017945 */ /* 0x000fe20003800000 */
.L_x_50:
[----:B------:R-:W2:Y:S02]  /*3270*/  LDG.E.64 R4, desc[UR4][R10.64] ;  /* 0x000000040a047981 */ /* 0x000ea4000c1e1b00 */
[----:B0-2---:R-:W-:-:S05]  /*3280*/  IMAD.WIDE R14, R2, 0x8, R4 ;  /* 0x00000008020e7825 */ /* 0x005fca00078e0204 */
[----:B------:R-:W2:Y:S01]  /*3290*/  LD.E.64 R4, desc[UR4][R14.64] ;  /* 0x000000040e047980 */ /* 0x000ea2000c101b00 */
[----:B------:R-:W-:Y:S05]  /*32a0*/  YIELD ;  /* 0x0000000000007946 */ /* 0x000fea0003800000 */
[----:B--2---:R-:W-:-:S14]  /*32b0*/  DSETP.GT.AND P0, PT, R6, R4, PT ;  /* 0x000000040600722a */ /* 0x004fdc0003f04000 */
[----:B------:R-:W-:Y:S05]  /*32c0*/  @!P0 BRA `(.L_x_47) ;  /* 0x0000000000308947 */ /* 0x000fea0003800000 */
[----:B------:R0:W5:Y:S01]  /*32d0*/  ATOM.E.CAS.64.STRONG.GPU P0, R8, [R14], R4, R6 ;  /* 0x000000040e08738b */ /* 0x000162000010e506 */
[----:B------:R-:W-:Y:S04]  /*32e0*/  BSSY.RECONVERGENT B2, `(.L_x_48) ;  /* 0x0000008000027945 */ /* 0x000fe80003800200 */
[----:B0-----:R-:W-:Y:S05]  /*32f0*/  @P0 BRA `(.L_x_49) ;  /* 0x0000000000180947 */ /* 0x001fea0003800000 */
[----:B-----5:R-:W2:Y:S02]  /*3300*/  LD.E.64 R8, [R14] ;  /* 0x000000000e087980 */ /* 0x020ea40000100b00 */
[----:B--2---:R-:W-:-:S04]  /*3310*/  ISETP.EQ.U32.AND P0, PT, R8, R4, PT ;  /* 0x000000040800720c */ /* 0x004fc80003f02070 */
[----:B------:R-:W-:-:S04]  /*3320*/  ISETP.EQ.U32.AND.EX P0, PT, R9, R5, PT, P0 ;  /* 0x000000050900720c */ /* 0x000fc80003f02100 */
[----:B------:R-:W-:Y:S02]  /*3330*/  SEL R12, R6, R8, P0 ;  /* 0x00000008060c7207 */ /* 0x000fe40000000000 */
[----:B------:R-:W-:-:S05]  /*3340*/  SEL R13, R7, R9, P0 ;  /* 0x00000009070d7207 */ /* 0x000fca0000000000 */
[----:B------:R0:W-:Y:S02]  /*3350*/  ST.E.64 [R14], R12 ;  /* 0x000000000e007385 */ /* 0x0001e40000100b0c */
.L_x_49:
[----:B------:R-:W-:Y:S05]  /*3360*/  BSYNC.RECONVERGENT B2 ;  /* 0x0000000000027941 */ /* 0x000fea0003800200 */
.L_x_48:
[----:B-----5:R-:W-:-:S14]  /*3370*/  DSETP.NEU.AND P0, PT, R4, R8, PT ;  /* 0x000000080400722a */ /* 0x020fdc0003f0d000 */
[----:B------:R-:W-:Y:S05]  /*3380*/  @P0 BRA `(.L_x_50) ;  /* 0xfffffffc00b80947 */ /* 0x000fea000383ffff */
.L_x_47:
[----:B------:R-:W-:Y:S05]  /*3390*/  BSYNC B1 ;  /* 0x0000000000017941 */ /* 0x000fea0003800000 */
.L_x_46:
[----:B------:R-:W1:Y:S08]  /*33a0*/  LDC.64 R10, c[0x4][0x108] ;  /* 0x01004200ff0a7b82 */ /* 0x000e700000000a00 */
[----:B0-----:R-:W0:Y:S01]  /*33b0*/  LDC.64 R12, c[0x4][RZ] ;  /* 0x01000000ff0c7b82 */ /* 0x001e220000000a00 */
[----:B-1----:R-:W2:Y:S04]  /*33c0*/  LDG.E.64 R4, desc[UR4][R10.64] ;  /* 0x000000040a047981 */ /* 0x002ea8000c1e1b00 */
[----:B0-----:R-:W3:Y:S03]  /*33d0*/  LDG.E.64 R6, desc[UR4][R12.64] ;  /* 0x000000040c067981 */ /* 0x001ee6000c1e1b00 */
[----:B------:R-:W0:Y:S02]  /*33e0*/  LDC.64 R8, c[0x4][0xc0] ;  /* 0x01003000ff087b82 */ /* 0x000e240000000a00 */
[----:B0-----:R-:W5:Y:S01]  /*33f0*/  LDG.E.64 R8, desc[UR4][R8.64] ;  /* 0x0000000408087981 */ /* 0x001f62000c1e1b00 */
[----:B--2---:R-:W-:-:S05]  /*3400*/  IMAD.WIDE R4, R3, 0x8, R4 ;  /* 0x0000000803047825 */ /* 0x004fca00078e0204 */
[----:B------:R0:W5:Y:S01]  /*3410*/  LD.E.64 R14, desc[UR4][R4.64] ;  /* 0x00000004040e7980 */ /* 0x000162000c101b00 */
[----:B---3--:R-:W-:-:S05]  /*3420*/  IMAD.WIDE R6, R3, 0x8, R6 ;  /* 0x0000000803067825 */ /* 0x008fca00078e0206 */
[----:B------:R0:W5:Y:S02]  /*3430*/  LD.E.64 R18, desc[UR4][R6.64] ;  /* 0x0000000406127980 */ /* 0x000164000c101b00 */
.L_x_45:
[----:B------:R-:W-:Y:S05]  /*3440*/  BSYNC B0 ;  /* 0x0000000000007941 */ /* 0x000fea0003800000 */
.L_x_44:
[----:B-----5:R-:W-:-:S08]  /*3450*/  DADD R14, R14, -R18 ;  /* 0x000000000e0e7229 */ /* 0x020fd00000000812 */
[----:B------:R-:W-:-:S08]  /*3460*/  DADD R14, R14, R20 ;  /* 0x000000000e0e7229 */ /* 0x000fd00000000014 */
[----:B------:R-:W-:-:S14]  /*3470*/  DSETP.GTU.AND P0, PT, |R14|, R8, PT ;  /* 0x000000080e00722a */ /* 0x000fdc0003f0c200 */
[----:B------:R-:W-:Y:S05]  /*3480*/  @P0 EXIT ;  /* 0x000000000000094d */ /* 0x000fea0003800000 */
[----:B------:R-:W0:Y:S02]  /*3490*/  LDC.64 R14, c[0x4][0xe0] ;  /* 0x01003800ff0e7b82 */ /* 0x000e240000000a00 */
[----:B0-----:R-:W2:Y:S02]  /*34a0*/  LDG.E.64 R4, desc[UR4][R14.64] ;  /* 0x000000040e047981 */ /* 0x001ea4000c1e1b00 */
[----:B--2---:R-:W-:-:S06]  /*34b0*/  IMAD.WIDE R4, R3, 0x8, R4 ;  /* 0x0000000803047825 */ /* 0x004fcc00078e0204 */
[----:B------:R-:W2:Y:S02]  /*34c0*/  LD.E.64 R4, desc[UR4][R4.64] ;  /* 0x0000000404047980 */ /* 0x000ea4000c101b00 */
[----:B--2---:R-:W-:-:S14]  /*34d0*/  DSETP.GEU.AND P0, PT, R4, -R20, PT ;  /* 0x800000140400722a */ /* 0x004fdc0003f0e000 */
[----:B------:R-:W-:Y:S05]  /*34e0*/  @P0 EXIT ;  /* 0x000000000000094d */ /* 0x000fea0003800000 */
[----:B------:R-:W-:-:S11]  /*34f0*/  DADD R6, -RZ, -R20 ;  /* 0x00000000ff067229 */ /* 0x000fd60000000914 */
.L_x_53:
[----:B------:R-:W2:Y:S02]  /*3500*/  LDG.E.64 R4, desc[UR4][R14.64] ;  /* 0x000000040e047981 */ /* 0x000ea4000c1e1b00 */
[----:B0-2---:R-:W-:-:S05]  /*3510*/  IMAD.WIDE R12, R3, 0x8, R4 ;  /* 0x00000008030c7825 */ /* 0x005fca00078e0204 */
[----:B------:R-:W2:Y:S01]  /*3520*/  LD.E.64 R4, desc[UR4][R12.64] ;  /* 0x000000040c047980 */ /* 0x000ea2000c101b00 */
[----:B------:R-:W-:Y:S05]  /*3530*/  YIELD ;  /* 0x0000000000007946 */ /* 0x000fea0003800000 */
[----:B--2---:R-:W-:-:S14]  /*3540*/  DSETP.GEU.AND P0, PT, R4, -R20, PT ;  /* 0x800000140400722a */ /* 0x004fdc0003f0e000 */
[----:B------:R-:W-:Y:S05]  /*3550*/  @P0 EXIT ;  /* 0x000000000000094d */ /* 0x000fea0003800000 */
        /* <DEDUP_REMOVED lines=9> */
.L_x_52:
[----:B------:R-:W-:Y:S05]  /*35f0*/  BSYNC.RECONVERGENT B0 ;  /* 0x0000000000007941 */ /* 0x000fea0003800200 */
.L_x_51:
[----:B-----5:R-:W-:-:S14]  /*3600*/  DSETP.NEU.AND P0, PT, R4, R8, PT ;  /* 0x000000080400722a */ /* 0x020fdc0003f0d000 */
[----:B------:R-:W-:Y:S05]  /*3610*/  @P0 BRA `(.L_x_53) ;  /* 0xfffffffc00b80947 */ /* 0x000fea000383ffff */
[----:B------:R-:W-:Y:S05]  /*3620*/  EXIT ;  /* 0x000000000000794d */ /* 0x000fea0003800000 */
.L_x_34:
[----:B------:R-:W-:Y:S01]  /*3630*/  ST.E desc[UR4][R10.64], R0 ;  /* 0x000000000a007985 */ /* 0x000fe2000c101904 */
[----:B------:R-:W-:Y:S05]  /*3640*/  EXIT ;  /* 0x000000000000794d */ /* 0x000fea0003800000 */
.L_x_33:
[----:B------:R-:W-:-:S14]  /*3650*/  DSETP.GE.AND P0, PT, R18, R12, PT ;  /* 0x0000000c1200722a */ /* 0x000fdc0003f06000 */
[----:B------:R-:W-:Y:S05]  /*3660*/  @!P0 BRA `(.L_x_54) ;  /* 0x0000000000e88947 */ /* 0x000fea0003800000 */
[----:B------:R-:W-:-:S08]  /*3670*/  DADD R16, R16, R18 ;  /* 0x0000000010107229 */ /* 0x000fd00000000012 */
[----:B------:R-:W-:-:S08]  /*3680*/  DADD R16, -R8, R16 ;  /* 0x0000000008107229 */ /* 0x000fd00000000110 */
[----:B------:R-:W-:-:S08]  /*3690*/  DFMA R4, R16, -0.5, R14 ;  /* 0xbfe000001004782b */ /* 0x000fd0000000000e */
[----:B------:R-:W-:-:S14]  /*36a0*/  DSETP.GTU.AND P0, PT, |R4|, R8, PT ;  /* 0x000000080400722a */ /* 0x000fdc0003f0c200 */
[----:B------:R-:W-:Y:S05]  /*36b0*/  @P0 BRA `(.L_x_55) ;  /* 0x0000000000680947 */ /* 0x000fea0003800000 */
[----:B------:R-:W0:Y:S02]  /*36c0*/  LDC.64 R10, c[0x4][0xe0] ;  /* 0x01003800ff0a7b82 */ /* 0x000e240000000a00 */
[----:B0-----:R-:W2:Y:S01]  /*36d0*/  LDG.E.64 R4, desc[UR4][R10.64] ;  /* 0x000000040a047981 */ /* 0x001ea2000c1e1b00 */
[----:B------:R-:W-:Y:S01]  /*36e0*/  DFMA R18, R16, 0.5, -R18 ;  /* 0x3fe000001012782b */ /* 0x000fe20000000812 */
[----:B--2---:R-:W-:-:S06]  /*36f0*/  IMAD.WIDE R4, R3, 0x8, R4 ;  /* 0x0000000803047825 */ /* 0x004fcc00078e0204 */
[----:B------:R-:W2:Y:S02]  /*3700*/  LD.E.64 R4, desc[UR4][R4.64] ;  /* 0x0000000404047980 */ /* 0x000ea4000c101b00 */
[----:B--2---:R-:W-:-:S14]  /*3710*/  DSETP.GT.AND P0, PT, R18, R4, PT ;  /* 0x000000041200722a */ /* 0x004fdc0003f04000 */
[----:B------:R-:W-:Y:S05]  /*3720*/  @!P0 EXIT ;  /* 0x000000000000894d */ /* 0x000fea0003800000 */
.L_x_58:
[----:B------:R-:W2:Y:S02]  /*3730*/  LDG.E.64 R4, desc[UR4][R10.64] ;  /* 0x000000040a047981 */ /* 0x000ea4000c1e1b00 */
[----:B0-2---:R-:W-:-:S05]  /*3740*/  IMAD.WIDE R8, R3, 0x8, R4 ;  /* 0x0000000803087825 */ /* 0x005fca00078e0204 */
[----:B------:R-:W2:Y:S01]  /*3750*/  LD.E.64 R16, desc[UR4][R8.64] ;  /* 0x0000000408107980 */ /* 0x000ea2000c101b00 */
[----:B------:R-:W-:Y:S05]  /*3760*/  YIELD ;  /* 0x0000000000007946 */ /* 0x000fea0003800000 */
[----:B--2---:R-:W-:-:S14]  /*3770*/  DSETP.GT.AND P0, PT, R18, R16, PT ;  /* 0x000000101200722a */ /* 0x004fdc0003f04000 */
[----:B------:R-:W-:Y:S05]  /*3780*/  @!P0 EXIT ;  /* 0x000000000000894d */ /* 0x000fea0003800000 */
        /* <DEDUP_REMOVED lines=9> */
.L_x_57:
[----:B------:R-:W-:Y:S05]  /*3820*/  BSYNC.RECONVERGENT B0 ;  /* 0x0000000000007941 */ /* 0x000fea0003800200 */
.L_x_56:
[----:B-----5:R-:W-:-:S14]  /*3830*/  DSETP.NEU.AND P0, PT, R16, R4, PT ;  /* 0x000000041000722a */ /* 0x020fdc0003f0d000 */
[----:B------:R-:W-:Y:S05]  /*3840*/  @P0 BRA `(.L_x_58) ;  /* 0xfffffffc00b80947 */ /* 0x000fea000383ffff */
[----:B------:R-:W-:Y:S05]  /*3850*/  EXIT ;  /* 0x000000000000794d */ /* 0x000fea0003800000 */
.L_x_55:
[----:B------:R-:W0:Y:S02]  /*3860*/  LDC.64 R4, c[0x4][0xe0] ;  /* 0x01003800ff047b82 */ /* 0x000e240000000a00 */
[----:B0-----:R-:W2:Y:S01]  /*3870*/  LDG.E.64 R6, desc[UR4][R4.64] ;  /* 0x0000000404067981 */ /* 0x001ea2000c1e1b00 */
[----:B------:R-:W-:Y:S01]  /*3880*/  DADD R8, -R8, R14 ;  /* 0x0000000008087229 */ /* 0x000fe2000000010e */
[----:B--2---:R-:W-:-:S06]  /*3890*/  IMAD.WIDE R6, R3, 0x8, R6 ;  /* 0x0000000803067825 */ /* 0x004fcc00078e0206 */
[----:B------:R-:W2:Y:S01]  /*38a0*/  LD.E.64 R6, desc[UR4][R6.64] ;  /* 0x0000000406067980 */ /* 0x000ea2000c101b00 */
[----:B------:R-:W-:-:S08]  /*38b0*/  DADD R18, -R18, R8 ;  /* 0x0000000012127229 */ /* 0x000fd00000000108 */
[----:B--2---:R-:W-:-:S14]  /*38c0*/  DSETP.GT.AND P0, PT, R18, R6, PT ;  /* 0x000000061200722a */ /* 0x004fdc0003f04000 */
[----:B------:R-:W-:Y:S05]  /*38d0*/  @!P0 EXIT ;  /* 0x000000000000894d */ /* 0x000fea0003800000 */
.L_x_61:
        /* <DEDUP_REMOVED lines=15> */
.L_x_60:
[----:B------:R-:W-:Y:S05]  /*39d0*/  BSYNC.RECONVERGENT B0 ;  /* 0x0000000000007941 */ /* 0x000fea0003800200 */
.L_x_59:
[----:B-----5:R-:W-:-:S14]  /*39e0*/  DSETP.NEU.AND P0, PT, R16, R6, PT ;  /* 0x000000061000722a */ /* 0x020fdc0003f0d000 */
[----:B------:R-:W-:Y:S05]  /*39f0*/  @P0 BRA `(.L_x_61) ;  /* 0xfffffffc00b80947 */ /* 0x000fea000383ffff */
[----:B------:R-:W-:Y:S05]  /*3a00*/  EXIT ;  /* 0x000000000000794d */ /* 0x000fea0003800000 */
.L_x_54:
[----:B------:R-:W-:Y:S01]  /*3a10*/  ST.E desc[UR4][R10.64], R0 ;  /* 0x000000000a007985 */ /* 0x000fe2000c101904 */
[----:B------:R-:W-:Y:S05]  /*3a20*/  EXIT ;  /* 0x000000000000794d */ /* 0x000fea0003800000 */
.L_x_32:
[----:B------:R-:W-:Y:S01]  /*3a30*/  ST.E desc[UR4][R10.64], R0 ;  /* 0x000000000a007985 */ /* 0x000fe2000c101904 */
[----:B------:R-:W-:Y:S05]  /*3a40*/  EXIT ;  /* 0x000000000000794d */ /* 0x000fea0003800000 */
.L_x_22:
        /* <DEDUP_REMOVED lines=26> */
[----:B-12-4-:R-:W-:-:S07]  /*3bf0*/  IMAD R16, R0, R17, RZ ;  /* 0x0000001100107224 */ /* 0x016fce00078e02ff */
.L_x_66:
[----:B-----5:R-:W-:-:S04]  /*3c00*/  IMAD.WIDE R12, R15, 0x4, R10 ;  /* 0x000000040f0c7825 */ /* 0x020fc800078e020a */
[----:B------:R-:W-:Y:S01]  /*3c10*/  IMAD.WIDE R2, R15, 0x4, R8 ;  /* 0x000000040f027825 */ /* 0x000fe200078e0208 */
[----:B------:R-:W2:Y:S04]  /*3c20*/  LD.E R5, desc[UR4][R12.64] ;  /* 0x000000040c057980 */ /* 0x000ea8000c101900 */
[----:B------:R-:W3:Y:S01]  /*3c30*/  LD.E R18, desc[UR4][R2.64] ;  /* 0x0000000402127980 */ /* 0x000ee2000c101900 */
[----:B------:R-:W-:Y:S01]  /*3c40*/  IMAD.MOV.U32 R19, RZ, RZ, R15 ;  /* 0x000000ffff137224 */ /* 0x000fe200078e000f */
[----:B--2---:R-:W-:-:S04]  /*3c50*/  ISETP.NE.AND P0, PT, R5, -0x1, PT ;  /* 0xffffffff0500780c */ /* 0x004fc80003f05270 */
[----:B---3--:R-:W-:-:S13]  /*3c60*/  ISETP.NE.OR P1, PT, R5, R18, !P0 ;  /* 0x000000120500720c */ /* 0x008fda0004725670 */
[----:B------:R-:W-:Y:S05]  /*3c70*/  @P1 BRA `(.L_x_63) ;  /* 0x0000000400bc1947 */ /* 0x000fea0003800000 */
[----:B------:R-:W-:Y:S01]  /*3c80*/  VIADD R23, R5, 0xffffffff ;  /* 0xffffffff05177836 */ /* 0x000fe20000000000 */
[----:B------:R-:W-:Y:S01]  /*3c90*/  BSSY.RECONVERGENT B1, `(.L_x_64) ;  /* 0x000006b000017945 */ /* 0x000fe20003800200 */
        /* <DEDUP_REMOVED lines=14> */
[----:B0-----:R-:W-:Y:S01]  /*3d80*/  IMAD.MOV.U32 R12, RZ, RZ, RZ ;  /* 0x000000ffff0c7224 */ /* 0x001fe200078e00ff */
[----:B-1----:R-:W-:-:S05]  /*3d90*/  IADD3 R25, PT, PT, RZ, -R13, RZ ;  /* 0x8000000dff197210 */ /* 0x002fca0007ffe0ff */
[----:B------:R-:W-:-:S04]  /*3da0*/  IMAD R25, R25, R14, RZ ;  /* 0x0000000e19197224 */ /* 0x000fc800078e02ff */
[----:B------:R-:W-:Y:S01]  /*3db0*/  IMAD.HI.U32 R22, R13, R25, R12 ;  /* 0x000000190d167227 */ /* 0x000fe200078e000c */
[----:B------:R-:W-:-:S03]  /*3dc0*/  IABS R13, R16 ;  /* 0x00000010000d7213 */ /* 0x000fc60000000000 */
[----:B------:R-:W-:Y:S02]  /*3dd0*/  IMAD.MOV R12, RZ, RZ, -R24 ;  /* 0x000000ffff0c7224 */ /* 0x000fe400078e0a18 */
[----:B------:R-:W-:-:S04]  /*3de0*/  IMAD.HI.U32 R21, R22, R27, RZ ;  /* 0x0000001b16157227 */ /* 0x000fc800078e00ff */
[----:B------:R-:W-:Y:S02]  /*3df0*/  IMAD.MOV.U32 R22, RZ, RZ, R13 ;  /* 0x000000ffff167224 */ /* 0x000fe400078e000d */
[----:B------:R-:W-:Y:S01]  /*3e00*/  IMAD R25, R21, R12, R27 ;  /* 0x0000000c15197224 */ /* 0x000fe200078e021b */
[----:B------:R-:W-:Y:S01]  /*3e10*/  LOP3.LUT R12, R19, R0, RZ, 0x3c, !PT ;  /* 0x00000000130c7212 */ /* 0x000fe200078e3cff */
[----:B------:R-:W0:Y:S01]  /*3e20*/  I2F.RP R24, R22 ;  /* 0x0000001600187306 */ /* 0x000e220000209400 */
[----:B------:R-:W-:Y:S02]  /*3e30*/  VIADD R13, R15, 0xffffffe ;  /* 0x0ffffffe0f0d7836 */ /* 0x000fe40000000000 */
[----:B------:R-:W-:Y:S02]  /*3e40*/  ISETP.GT.U32.AND P2, PT, R14, R25, PT ;  /* 0x000000190e00720c */ /* 0x000fe40003f44070 */
[----:B------:R-:W-:Y:S01]  /*3e50*/  ISETP.GE.AND P3, PT, R12, RZ, PT ;  /* 0x000000ff0c00720c */ /* 0x000fe20003f66270 */
[----:B------:R-:W-:-:S02]  /*3e60*/  IMAD.MOV.U32 R12, RZ, RZ, RZ ;  /* 0x000000ffff0c7224 */ /* 0x000fc400078e00ff */
[----:B------:R-:W1:Y:S08]  /*3e70*/  F2I.FTZ.U32.TRUNC.NTZ R13, R13 ;  /* 0x0000000d000d7305 */ /* 0x000e70000021f000 */
[----:B0-----:R-:W0:Y:S01]  /*3e80*/  MUFU.RCP R24, R24 ;  /* 0x0000001800187308 */ /* 0x001e220000001000 */
[----:B------:R-:W-:Y:S01]  /*3e90*/  @!P2 IMAD.IADD R25, R25, 0x1, -R14 ;  /* 0x000000011919a824 */ /* 0x000fe200078e0a0e */
[----:B------:R-:W-:-:S02]  /*3ea0*/  @!P2 IADD3 R21, PT, PT, R21, 0x1, RZ ;  /* 0x000000011515a810 */ /* 0x000fc40007ffe0ff */
[----:B------:R-:W-:Y:S02]  /*3eb0*/  ISETP.NE.AND P2, PT, R0, RZ, PT ;  /* 0x000000ff0000720c */ /* 0x000fe40003f45270 */
[----:B------:R-:W-:Y:S01]  /*3ec0*/  ISETP.GE.U32.AND P1, PT, R25, R14, PT ;  /* 0x0000000e1900720c */ /* 0x000fe20003f26070 */
[----:B-1----:R-:W-:-:S04]  /*3ed0*/  IMAD.MOV R25, RZ, RZ, -R13 ;  /* 0x000000ffff197224 */ /* 0x002fc800078e0a0d */
[----:B------:R-:W-:-:S04]  /*3ee0*/  IMAD R25, R25, R20, RZ ;  /* 0x0000001419197224 */ /* 0x000fc800078e02ff */
[----:B------:R-:W-:Y:S01]  /*3ef0*/  IMAD.HI.U32 R12, R13, R25, R12 ;  /* 0x000000190d0c7227 */ /* 0x000fe200078e000c */
[----:B------:R-:W-:-:S03]  /*3f00*/  IABS R13, R17 ;  /* 0x00000011000d7213 */ /* 0x000fc60000000000 */
[----:B0-----:R-:W-:Y:S02]  /*3f10*/  VIADD R14, R24, 0xffffffe ;  /* 0x0ffffffe180e7836 */ /* 0x001fe40000000000 */
[----:B------:R-:W-:Y:S02]  /*3f20*/  @P1 VIADD R21, R21, 0x1 ;  /* 0x0000000115151836 */ /* 0x000fe40000000000 */
[----:B------:R0:W1:Y:S01]  /*3f30*/  F2I.FTZ.U32.TRUNC.NTZ R15, R14 ;  /* 0x0000000e000f7305 */ /* 0x000062000021f000 */
[----:B------:R-:W-:Y:S02]  /*3f40*/  IMAD.MOV R13, RZ, RZ, -R13 ;  /* 0x000000ffff0d7224 */ /* 0x000fe400078e0a0d */
[----:B------:R-:W-:Y:S01]  /*3f50*/  @!P3 IMAD.MOV R21, RZ, RZ, -R21 ;  /* 0x000000ffff15b224 */ /* 0x000fe200078e0a15 */
[----:B------:R-:W-:-:S04]  /*3f60*/  @!P2 LOP3.LUT R21, RZ, R0, RZ, 0x33, !PT ;  /* 0x00000000ff15a212 */ /* 0x000fc800078e33ff */
[----:B------:R-:W-:Y:S01]  /*3f70*/  IABS R25, R21 ;  /* 0x0000001500197213 */ /* 0x000fe20000000000 */
[----:B0-----:R-:W-:-:S04]  /*3f80*/  IMAD.MOV.U32 R14, RZ, RZ, RZ ;  /* 0x000000ffff0e7224 */ /* 0x001fc800078e00ff */
[----:B------:R-:W-:Y:S01]  /*3f90*/  IMAD.HI.U32 R12, R12, R25, RZ ;  /* 0x000000190c0c7227 */ /* 0x000fe200078e00ff */
[----:B-1----:R-:W-:-:S03]  /*3fa0*/  IADD3 R29, PT, PT, RZ, -R15, RZ ;  /* 0x8000000fff1d7210 */ /* 0x002fc60007ffe0ff */
[----:B------:R-:W-:Y:S01]  /*3fb0*/  IMAD R25, R12, R13, R25 ;  /* 0x0000000d0c197224 */ /* 0x000fe200078e0219 */
[----:B------:R-:W-:Y:S01]  /*3fc0*/  IABS R12, R16 ;  /* 0x00000010000c7213 */ /* 0x000fe20000000000 */
[----:B------:R-:W-:-:S04]  /*3fd0*/  IMAD R29, R29, R22, RZ ;  /* 0x000000161d1d7224 */ /* 0x000fc800078e02ff */
[----:B------:R-:W-:Y:S02]  /*3fe0*/  IMAD.MOV R13, RZ, RZ, -R12 ;  /* 0x000000ffff0d7224 */ /* 0x000fe400078e0a0c */
[----:B------:R-:W-:Y:S02]  /*3ff0*/  IMAD.HI.U32 R14, R15, R29, R14 ;  /* 0x0000001d0f0e7227 */ /* 0x000fe400078e000e */
[----:B------:R-:W0:Y:S04]  /*4000*/  I2F.RP R15, R26 ;  /* 0x0000001a000f7306 */ /* 0x000e280000209400 */
[----:B------:R-:W-:-:S04]  /*4010*/  IMAD.HI.U32 R24, R14, R27, RZ ;  /* 0x0000001b0e187227 */ /* 0x000fc800078e00ff */
[----:B------:R-:W-:-:S05]  /*4020*/  IMAD R27, R24, R13, R27 ;  /* 0x0000000d181b7224 */ /* 0x000fca00078e021b */
[----:B------:R-:W-:Y:S01]  /*4030*/  ISETP.GT.U32.AND P2, PT, R22, R27, PT ;  /* 0x0000001b1600720c */ /* 0x000fe20003f44070 */
[----:B0-----:R-:W0:-:S12]  /*4040*/  MUFU.RCP R15, R15 ;  /* 0x0000000f000f7308 */ /* 0x001e180000001000 */
[----:B------:R-:W-:-:S04]  /*4050*/  @!P2 IADD3 R27, PT, PT, R27, -R22, RZ ;  /* 0x800000161b1ba210 */ /* 0x000fc80007ffe0ff */
[----:B------:R-:W-:Y:S01]  /*4060*/  ISETP.GE.U32.AND P1, PT, R27, R22, PT ;  /* 0x000000161b00720c */ /* 0x000fe20003f26070 */
[----:B0-----:R-:W-:Y:S02]  /*4070*/  VIADD R12, R15, 0xffffffe ;  /* 0x0ffffffe0f0c7836 */ /* 0x001fe40000000000 */
[----:B------:R-:W-:Y:S02]  /*4080*/  IMAD.WIDE.U32 R14, R23, 0xc, R6 ;  /* 0x0000000c170e7825 */ /* 0x000fe400078e0006 */
[----:B------:R0:W1:Y:S03]  /*4090*/  F2I.FTZ.U32.TRUNC.NTZ R13, R12 ;  /* 0x0000000c000d7305 */ /* 0x000066000021f000 */
        /* <DEDUP_REMOVED lines=15> */
[----:B0-----:R-:W-:Y:S01]  /*4190*/  IABS R14, R24 ;  /* 0x00000018000e7213 */ /* 0x001fe20000000000 */
[----:B------:R-:W-:-:S04]  /*41a0*/  IMAD.MOV R15, RZ, RZ, -R27 ;  /* 0x000000ffff0f7224 */ /* 0x000fc800078e0a1b */
[----:B------:R-:W-:Y:S01]  /*41b0*/  IMAD.HI.U32 R23, R23, R14, RZ ;  /* 0x0000000e17177227 */ /* 0x000fe200078e00ff */
[----:B------:R-:W-:-:S03]  /*41c0*/  ISETP.GT.U32.AND P2, PT, R20, R25, PT ;  /* 0x000000191400720c */ /* 0x000fc60003f44070 */
[----:B------:R-:W-:-:S05]  /*41d0*/  IMAD R23, R23, R15, R14 ;  /* 0x0000000f17177224 */ /* 0x000fca00078e020e */
[----:B------:R-:W-:-:S05]  /*41e0*/  ISETP.GT.U32.AND P3, PT, R26, R23, PT ;  /* 0x000000171a00720c */ /* 0x000fca0003f64070 */
[----:B------:R-:W-:-:S08]  /*41f0*/  @!P2 IADD3 R25, PT, PT, R25, -R20, RZ ;  /* 0x800000141919a210 */ /* 0x000fd00007ffe0ff */
[----:B------:R-:W-:Y:S01]  /*4200*/  @!P3 IMAD.IADD R23, R23, 0x1, -R26 ;  /* 0x000000011717b824 */ /* 0x000fe200078e0a1a */
[----:B------:R-:W-:-:S04]  /*4210*/  ISETP.GT.U32.AND P3, PT, R20, R25, PT ;  /* 0x000000191400720c */ /* 0x000fc80003f64070 */
[----:B------:R-:W-:Y:S02]  /*4220*/  ISETP.GT.U32.AND P5, PT, R26, R23, PT ;  /* 0x000000171a00720c */ /* 0x000fe40003fa4070 */
[----:B------:R-:W-:Y:S02]  /*4230*/  ISETP.GE.AND P4, PT, R21, RZ, PT ;  /* 0x000000ff1500720c */ /* 0x000fe40003f86270 */
[----:B------:R-:W-:Y:S02]  /*4240*/  ISETP.GE.AND P1, PT, R24, RZ, PT ;  /* 0x000000ff1800720c */ /* 0x000fe40003f26270 */
[----:B------:R-:W-:-:S03]  /*4250*/  ISETP.NE.AND P2, PT, R17, RZ, PT ;  /* 0x000000ff1100720c */ /* 0x000fc60003f45270 */
[----:B------:R-:W-:Y:S01]  /*4260*/  @!P3 IMAD.IADD R25, R25, 0x1, -R20 ;  /* 0x000000011919b824 */ /* 0x000fe200078e0a14 */
[----:B------:R-:W-:-:S03]  /*4270*/  ISETP.NE.AND P3, PT, R4, RZ, PT ;  /* 0x000000ff0400720c */ /* 0x000fc60003f65270 */
[----:B------:R-:W-:Y:S02]  /*4280*/  @!P5 IMAD.IADD R23, R23, 0x1, -R26 ;  /* 0x000000011717d824 */ /* 0x000fe400078e0a1a */
[----:B------:R-:W-:Y:S01]  /*4290*/  @!P4 IMAD.MOV R25, RZ, RZ, -R25 ;  /* 0x000000ffff19c224 */ /* 0x000fe200078e0a19 */
[----:B------:R-:W-:Y:S01]  /*42a0*/  IADD3 R21, PT, PT, -R21, RZ, RZ ;  /* 0x000000ff15157210 */ /* 0x000fe20007ffe1ff */
[----:B------:R-:W-:Y:S02]  /*42b0*/  @!P1 IMAD.MOV R23, RZ, RZ, -R23 ;  /* 0x000000ffff179224 */ /* 0x000fe400078e0a17 */
[----:B------:R-:W-:-:S04]  /*42c0*/  @!P2 LOP3.LUT R25, RZ, R17, RZ, 0x33, !PT ;  /* 0x00000011ff19a212 */ /* 0x000fc800078e33ff */
[----:B------:R-:W-:Y:S01]  /*42d0*/  @!P3 LOP3.LUT R23, RZ, R4, RZ, 0x33, !PT ;  /* 0x00000004ff17b212 */ /* 0x000fe200078e33ff */
[----:B---3--:R-:W-:Y:S02]  /*42e0*/  IMAD.IADD R15, R13, 0x1, R25 ;  /* 0x000000010d0f7824 */ /* 0x008fe400078e0219 */
[----:B------:R-:W-:Y:S02]  /*42f0*/  IMAD R13, R0, R21, R19 ;  /* 0x00000015000d7224 */ /* 0x000fe400078e0213 */
[----:B----4-:R-:W-:Y:S02]  /*4300*/  IMAD.IADD R12, R12, 0x1, R23 ;  /* 0x000000010c0c7824 */ /* 0x010fe400078e0217 */
[----:B--2---:R-:W-:Y:S02]  /*4310*/  IMAD.IADD R13, R22, 0x1, R13 ;  /* 0x00000001160d7824 */ /* 0x004fe400078e020d */
[----:B------:R-:W-:-:S04]  /*4320*/  IMAD R15, R17, R12, R15 ;  /* 0x0000000c110f7224 */ /* 0x000fc800078e020f */
[----:B------:R-:W-:-:S07]  /*4330*/  IMAD R15, R0, R15, R13 ;  /* 0x0000000f000f7224 */ /* 0x000fce00078e020d */
.L_x_65:
[----:B------:R-:W-:Y:S05]  /*4340*/  BSYNC.RECONVERGENT B1 ;  /* 0x0000000000017941 */ /* 0x000fea0003800200 */
.L_x_64:
[----:B------:R-:W-:-:S13]  /*4350*/  ISETP.NE.AND P1, PT, R15, R19, PT ;  /* 0x000000130f00720c */ /* 0x000fda0003f25270 */
[----:B------:R-:W-:Y:S05]  /*4360*/  @P1 BRA `(.L_x_66) ;  /* 0xfffffff800241947 */ /* 0x000fea000383ffff */
.L_x_63:
[----:B------:R-:W-:Y:S05]  /*4370*/  BSYNC.RECONVERGENT B0 ;  /* 0x0000000000007941 */ /* 0x000fea0003800200 */
.L_x_62:
[----:B------:R-:W-:-:S13]  /*4380*/  ISETP.NE.AND P1, PT, R19, -0x1, PT ;  /* 0xffffffff1300780c */ /* 0x000fda0003f25270 */
[----:B------:R-:W-:Y:S05]  /*4390*/  @!P1 EXIT ;  /* 0x000000000000994d */ /* 0x000fea0003800000 */
[----:B------:R-:W-:Y:S01]  /*43a0*/  ISETP.NE.AND P1, PT, R18, -0x1, PT ;  /* 0xffffffff1200780c */ /* 0x000fe20003f25270 */
[----:B------:R-:W-:Y:S01]  /*43b0*/  BSSY.RECONVERGENT B0, `(.L_x_67) ;  /* 0x0000073000007945 */ /* 0x000fe20003800200 */
[--C-:B------:R-:W-:Y:S02]  /*43c0*/  IMAD.MOV.U32 R8, RZ, RZ, R19.reuse ;  /* 0x000000ffff087224 */ /* 0x100fe400078e0013 */
[----:B------:R-:W-:-:S09]  /*43d0*/  IMAD.MOV.U32 R9, RZ, RZ, R19 ;  /* 0x000000ffff097224 */ /* 0x000fd200078e0013 */
[----:B------:R-:W-:Y:S05]  /*43e0*/  @!P1 BRA `(.L_x_68) ;  /* 0x0000000400bc9947 */ /* 0x000fea0003800000 */
[----:B------:R-:W-:Y:S01]  /*43f0*/  IADD3 R11, PT, PT, R18, -0x1, RZ ;  /* 0xffffffff120b7810 */ /* 0x000fe20007ffe0ff */
[----:B------:R-:W-:-:S03]  /*4400*/  IMAD.MOV.U32 R9, RZ, RZ, -0x1 ;  /* 0xffffffffff097424 */ /* 0x000fc600078e00ff */
        /* <DEDUP_REMOVED lines=20> */
[----:B-1----:R-:W-:Y:S02]  /*4550*/  HFMA2 R10, -RZ, RZ, 0, 0 ;  /* 0x00000000ff0a7431 */ /* 0x002fe400000001ff */
        /* <DEDUP_REMOVED lines=12> */
[----:B------:R-:W-:-:S03]  /*4620*/  IABS R25, R19 ;  /* 0x0000001300197213 */ /* 0x000fc60000000000 */
[----:B------:R-:W-:Y:S02]  /*4630*/  IMAD.MOV R24, RZ, RZ, -R6 ;  /* 0x000000ffff187224 */ /* 0x000fe400078e0a06 */
        /* <DEDUP_REMOVED lines=12> */
[-C--:B------:R-:W-:Y:S01]  /*4700*/  @!P6 IADD3 R23, PT, PT, R23, -R18.reuse, RZ ;  /* 0x800000121717e210 */ /* 0x080fe20007ffe0ff */
[----:B------:R-:W1:Y:S01]  /*4710*/  F2I.FTZ.U32.TRUNC.NTZ R11, R11 ;  /* 0x0000000b000b7305 */ /* 0x000e62000021f000 */
[----:B------:R-:W-:Y:S02]  /*4720*/  @!P1 IMAD.IADD R21, R21, 0x1, -R20 ;  /* 0x0000000115159824 */ /* 0x000fe400078e0a14 */
[----:B------:R-:W-:Y:S01]  /*4730*/  ISETP.GE.U32.AND P2, PT, R23, R18, PT ;  /* 0x000000121700720c */ /* 0x000fe20003f46070 */
[----:B------:R-:W-:Y:S01]  /*4740*/  @!P6 VIADD R6, R6, 0x1 ;  /* 0x000000010606e836 */ /* 0x000fe20000000000 */
[----:B------:R-:W-:Y:S01]  /*4750*/  LOP3.LUT R18, R19, R0, RZ, 0x3c, !PT ;  /* 0x0000000013127212 */ /* 0x000fe200078e3cff */
[----:B------:R-:W-:Y:S01]  /*4760*/  @!P1 VIADD R10, R10, 0x1 ;  /* 0x000000010a0a9836 */ /* 0x000fe20000000000 */
[----:B------:R-:W-:Y:S02]  /*4770*/  ISETP.GE.U32.AND P3, PT, R21, R20, PT ;  /* 0x000000141500720c */ /* 0x000fe40003f66070 */
[----:B------:R-:W-:Y:S01]  /*4780*/  ISETP.GE.AND P4, PT, R18, RZ, PT ;  /* 0x000000ff1200720c */ /* 0x000fe20003f86270 */
[----:B0-----:R-:W-:Y:S01]  /*4790*/  IMAD.MOV R18, RZ, RZ, -R7 ;  /* 0x000000ffff127224 */ /* 0x001fe200078e0a07 */
[----:B------:R-:W-:-:S02]  /*47a0*/  ISETP.NE.AND P6, PT, R0, RZ, PT ;  /* 0x000000ff0000720c */ /* 0x000fc40003fc5270 */
[----:B------:R-:W-:Y:S01]  /*47b0*/  ISETP.NE.AND P1, PT, R16, RZ, PT ;  /* 0x000000ff1000720c */ /* 0x000fe20003f25270 */
[----:B------:R-:W-:Y:S02]  /*47c0*/  IMAD R21, R18, R15, RZ ;  /* 0x0000000f12157224 */ /* 0x000fe400078e02ff */
[----:B------:R-:W-:Y:S01]  /*47d0*/  @P2 IADD3 R6, PT, PT, R6, 0x1, RZ ;  /* 0x0000000106062810 */ /* 0x000fe20007ffe0ff */
[----:B-1----:R-:W-:-:S03]  /*47e0*/  IMAD.MOV R23, RZ, RZ, -R11 ;  /* 0x000000ffff177224 */ /* 0x002fc600078e0a0b */
[----:B------:R-:W-:Y:S02]  /*47f0*/  @P3 VIADD R10, R10, 0x1 ;  /* 0x000000010a0a3836 */ /* 0x000fe40000000000 */
[----:B------:R-:W-:Y:S02]  /*4800*/  IMAD.MOV.U32 R18, RZ, RZ, R6 ;  /* 0x000000ffff127224 */ /* 0x000fe400078e0006 */
[----:B------:R-:W-:Y:S02]  /*4810*/  IMAD.MOV.U32 R6, RZ, RZ, RZ ;  /* 0x000000ffff067224 */ /* 0x000fe400078e00ff */
[----:B------:R-:W-:Y:S02]  /*4820*/  IMAD.MOV.U32 R20, RZ, RZ, R10 ;  /* 0x000000ffff147224 */ /* 0x000fe400078e000a */
[----:B------:R-:W-:-:S03]  /*4830*/  IMAD.HI.U32 R6, R7, R21, R6 ;  /* 0x0000001507067227 */ /* 0x000fc600078e0006 */
[----:B------:R-:W-:Y:S01]  /*4840*/  @!P5 IADD3 R20, PT, PT, -R20, RZ, RZ ;  /* 0x000000ff1414d210 */ /* 0x000fe20007ffe1ff */
[----:B------:R-:W-:Y:S01]  /*4850*/  @!P4 IMAD.MOV R18, RZ, RZ, -R18 ;  /* 0x000000ffff12c224 */ /* 0x000fe200078e0a12 */
[----:B------:R-:W-:Y:S01]  /*4860*/  @!P6 LOP3.LUT R18, RZ, R0, RZ, 0x33, !PT ;  /* 0x00000000ff12e212 */ /* 0x000fe200078e33ff */
[----:B------:R-:W-:Y:S01]  /*4870*/  IMAD R7, R23, R14, RZ ;  /* 0x0000000e17077224 */ /* 0x000fe200078e02ff */
[----:B------:R-:W-:Y:S01]  /*4880*/  @!P1 LOP3.LUT R20, RZ, R16, RZ, 0x33, !PT ;  /* 0x00000010ff149212 */ /* 0x000fe200078e33ff */
[----:B------:R-:W-:Y:S01]  /*4890*/  IMAD.MOV.U32 R10, RZ, RZ, RZ ;  /* 0x000000ffff0a7224 */ /* 0x000fe200078e00ff */
[----:B------:R-:W-:Y:S02]  /*48a0*/  IABS R23, R4 ;  /* 0x0000000400177213 */ /* 0x000fe40000000000 */
[----:B------:R-:W-:Y:S01]  /*48b0*/  IABS R22, R20 ;  /* 0x0000001400167213 */ /* 0x000fe20000000000 */
[----:B------:R-:W-:Y:S01]  /*48c0*/  IMAD.HI.U32 R7, R11, R7, R10 ;  /* 0x000000070b077227 */ /* 0x000fe200078e000a */
[----:B------:R-:W-:-:S02]  /*48d0*/  IABS R10, R17 ;  /* 0x00000011000a7213 */ /* 0x000fc40000000000 */
[----:B------:R-:W-:Y:S01]  /*48e0*/  IABS R11, R18 ;  /* 0x00000012000b7213 */ /* 0x000fe20000000000 */
[----:B------:R-:W-:Y:S01]  /*48f0*/  IMAD.MOV R23, RZ, RZ, -R23 ;  /* 0x000000ffff177224 */ /* 0x000fe200078e0a17 */
[----:B------:R-:W-:Y:S01]  /*4900*/  ISETP.NE.AND P5, PT, R17, RZ, PT ;  /* 0x000000ff1100720c */ /* 0x000fe20003fa5270 */
[----:B------:R-:W-:Y:S01]  /*4910*/  IMAD.MOV R21, RZ, RZ, -R10 ;  /* 0x000000ffff157224 */ /* 0x000fe200078e0a0a */
[----:B------:R-:W-:Y:S01]  /*4920*/  ISETP.GE.AND P4, PT, R20, RZ, PT ;  /* 0x000000ff1400720c */ /* 0x000fe20003f86270 */
[----:B------:R-:W-:-:S04]  /*4930*/  IMAD.HI.U32 R6, R6, R11, RZ ;  /* 0x0000000b06067227 */ /* 0x000fc800078e00ff */
[----:B------:R-:W-:Y:S02]  /*4940*/  IMAD.MOV.U32 R10, RZ, RZ, R22 ;  /* 0x000000ffff0a7224 */ /* 0x000fe400078e0016 */
[----:B------:R-:W-:Y:S02]  /*4950*/  IMAD R6, R6, R21, R11 ;  /* 0x0000001506067224 */ /* 0x000fe400078e020b */
[----:B------:R-:W-:Y:S02]  /*4960*/  IMAD.MOV.U32 R22, RZ, RZ, R23 ;  /* 0x000000ffff167224 */ /* 0x000fe400078e0017 */
[----:B------:R-:W-:Y:S01]  /*4970*/  IMAD.HI.U32 R7, R7, R10, RZ ;  /* 0x0000000a07077227 */ /* 0x000fe200078e00ff */
[----:B------:R-:W-:-:S03]  /*4980*/  ISETP.GT.U32.AND P1, PT, R15, R6, PT ;  /* 0x000000060f00720c */ /* 0x000fc60003f24070 */
[----:B------:R-:W-:-:S05]  /*4990*/  IMAD R7, R7, R22, R10 ;  /* 0x0000001607077224 */ /* 0x000fca00078e020a */
[----:B------:R-:W-:-:S05]  /*49a0*/  ISETP.GT.U32.AND P2, PT, R14, R7, PT ;  /* 0x000000070e00720c */ /* 0x000fca0003f44070 */
[----:B------:R-:W-:-:S04]  /*49b0*/  @!P1 IADD3 R6, PT, PT, R6, -R15, RZ ;  /* 0x8000000f06069210 */ /* 0x000fc80007ffe0ff */
[----:B------:R-:W-:-:S04]  /*49c0*/  ISETP.GT.U32.AND P1, PT, R15, R6, PT ;  /* 0x000000060f00720c */ /* 0x000fc80003f24070 */
[----:B------:R-:W-:Y:S01]  /*49d0*/  @!P2 IMAD.IADD R7, R7, 0x1, -R14 ;  /* 0x000000010707a824 */ /* 0x000fe200078e0a0e */
[C---:B------:R-:W-:Y:S02]  /*49e0*/  ISETP.GE.AND P2, PT, R18.reuse, RZ, PT ;  /* 0x000000ff1200720c */ /* 0x040fe40003f46270 */
[----:B------:R-:W-:Y:S02]  /*49f0*/  IADD3 R18, PT, PT, -R18, RZ, RZ ;  /* 0x000000ff12127210 */ /* 0x000fe40007ffe1ff */
[----:B------:R-:W-:-:S04]  /*4a00*/  ISETP.GT.U32.AND P3, PT, R14, R7, PT ;  /* 0x000000070e00720c */ /* 0x000fc80003f64070 */
[----:B------:R-:W-:Y:S01]  /*4a10*/  @!P1 IMAD.IADD R6, R6, 0x1, -R15 ;  /* 0x0000000106069824 */ /* 0x000fe200078e0a0f */
[----:B------:R-:W-:-:S04]  /*4a20*/  ISETP.NE.AND P1, PT, R4, RZ, PT ;  /* 0x000000ff0400720c */ /* 0x000fc80003f25270 */
[----:B------:R-:W-:Y:S01]  /*4a30*/  @!P2 IMAD.MOV R6, RZ, RZ, -R6 ;  /* 0x000000ffff06a224 */ /* 0x000fe200078e0a06 */
[----:B------:R-:W-:-:S03]  /*4a40*/  @!P5 LOP3.LUT R6, RZ, R17, RZ, 0x33, !PT ;  /* 0x00000011ff06d212 */ /* 0x000fc600078e33ff */
[----:B------:R-:W-:-:S04]  /*4a50*/  @!P3 IMAD.IADD R7, R7, 0x1, -R14 ;  /* 0x000000010707b824 */ /* 0x000fc800078e0a0e */
[----:B------:R-:W-:Y:S01]  /*4a60*/  @!P4 IMAD.MOV R7, RZ, RZ, -R7 ;  /* 0x000000ffff07c224 */ /* 0x000fe200078e0a07 */
[----:B------:R-:W-:Y:S01]  /*4a70*/  @!P1 LOP3.LUT R7, RZ, R4, RZ, 0x33, !PT ;  /* 0x00000004ff079212 */ /* 0x000fe200078e33ff */
[----:B--2---:R-:W-:Y:S02]  /*4a80*/  IMAD.IADD R13, R13, 0x1, R6 ;  /* 0x000000010d0d7824 */ /* 0x004fe400078e0206 */
[----:B------:R-:W-:Y:S02]  /*4a90*/  IMAD R6, R0, R18, R19 ;  /* 0x0000001200067224 */ /* 0x000fe400078e0213 */
[----:B---3--:R-:W-:Y:S02]  /*4aa0*/  IMAD.IADD R12, R12, 0x1, R7 ;  /* 0x000000010c0c7824 */ /* 0x008fe400078e0207 */
[----:B----4-:R-:W-:Y:S02]  /*4ab0*/  IMAD.IADD R6, R9, 0x1, R6 ;  /* 0x0000000109067824 */ /* 0x010fe400078e0206 */
[----:B------:R-:W-:-:S04]  /*4ac0*/  IMAD R9, R17, R12, R13 ;  /* 0x0000000c11097224 */ /* 0x000fc800078e020d */
[----:B------:R-:W-:-:S07]  /*4ad0*/  IMAD R9, R0, R9, R6 ;  /* 0x0000000900097224 */ /* 0x000fce00078e0206 */
.L_x_68:
[----:B------:R-:W-:Y:S05]  /*4ae0*/  BSYNC.RECONVERGENT B0 ;  /* 0x0000000000007941 */ /* 0x000fea0003800200 */
.L_x_67:
        /* <DEDUP_REMOVED lines=14> */
[----:B------:R-:W-:Y:S01]  /*4bd0*/  IMAD.MOV R7, RZ, RZ, -R7 ;  /* 0x000000ffff077224 */ /* 0x000fe200078e0a07 */
[----:B0-----:R-:W-:Y:S01]  /*4be0*/  MOV R10, RZ ;  /* 0x000000ff000a7202 */ /* 0x001fe20000000f00 */
[----:B-1----:R-:W-:-:S04]  /*4bf0*/  IMAD.MOV R13, RZ, RZ, -R11 ;  /* 0x000000ffff0d7224 */ /* 0x002fc800078e0a0b */
[----:B------:R-:W-:-:S04]  /*4c00*/  IMAD R13, R13, R6, RZ ;  /* 0x000000060d0d7224 */ /* 0x000fc800078e02ff */
[----:B------:R-:W-:-:S04]  /*4c10*/  IMAD.HI.U32 R12, R11, R13, R10 ;  /* 0x0000000d0b0c7227 */ /* 0x000fc800078e000a */
[----:B------:R-:W-:Y:S02]  /*4c20*/  IMAD.MOV.U32 R11, RZ, RZ, R18 ;  /* 0x000000ffff0b7224 */ /* 0x000fe400078e0012 */
        /* <DEDUP_REMOVED lines=16> */
[----:B------:R-:W-:Y:S01]  /*4d30*/  IMAD.MOV.U32 R6, RZ, RZ, RZ ;  /* 0x000000ffff067224 */ /* 0x000fe200078e00ff */
[----:B0-----:R-:W-:-:S03]  /*4d40*/  IADD3 R12, PT, PT, R14, 0xffffffe, RZ ;  /* 0x0ffffffe0e0c7810 */ /* 0x001fc60007ffe0ff */
[----:B------:R-:W-:Y:S01]  /*4d50*/  IMAD.HI.U32 R6, R7, R15, R6 ;  /* 0x0000000f07067227 */ /* 0x000fe200078e0006 */
[----:B------:R0:W1:Y:S03]  /*4d60*/  F2I.FTZ.U32.TRUNC.NTZ R13, R12 ;  /* 0x0000000c000d7305 */ /* 0x000066000021f000 */
[----:B------:R-:W-:-:S04]  /*4d70*/  @P1 VIADD R18, R18, 0x1 ;  /* 0x0000000112121836 */ /* 0x000fc80000000000 */
[----:B------:R-:W-:Y:S01]  /*4d80*/  IMAD.MOV.U32 R14, RZ, RZ, R18 ;  /* 0x000000ffff0e7224 */ /* 0x000fe200078e0012 */
[----:B------:R-:W-:-:S03]  /*4d90*/  IABS R18, R0 ;  /* 0x0000000000127213 */ /* 0x000fc60000000000 */
[----:B------:R-:W-:Y:S01]  /*4da0*/  @!P2 IMAD.MOV R14, RZ, RZ, -R14 ;  /* 0x000000ffff0ea224 */ /* 0x000fe200078e0a0e */
[----:B------:R-:W-:Y:S02]  /*4db0*/  @!P0 LOP3.LUT R14, RZ, R16, RZ, 0x33, !PT ;  /* 0x00000010ff0e8212 */ /* 0x000fe400078e33ff */
[----:B------:R-:W-:Y:S02]  /*4dc0*/  IABS R16, R4 ;  /* 0x0000000400107213 */ /* 0x000fe40000000000 */
[----:B0-----:R-:W-:Y:S02]  /*4dd0*/  IABS R12, R14 ;  /* 0x0000000e000c7213 */ /* 0x001fe40000000000 */
[----:B-1----:R-:W-:Y:S01]  /*4de0*/  IADD3 R21, PT, PT, RZ, -R13, RZ ;  /* 0x8000000dff157210 */ /* 0x002fe20007ffe0ff */
[----:B------:R-:W-:Y:S01]  /*4df0*/  IMAD.MOV R20, RZ, RZ, -R16 ;  /* 0x000000ffff147224 */ /* 0x000fe200078e0a10 */
[----:B------:R-:W-:Y:S01]  /*4e00*/  IADD3 R18, PT, PT, RZ, -R18, RZ ;  /* 0x80000012ff127210 */ /* 0x000fe20007ffe0ff */
[----:B------:R-:W-:Y:S01]  /*4e10*/  IMAD.MOV.U32 R7, RZ, RZ, R12 ;  /* 0x000000ffff077224 */ /* 0x000fe200078e000c */
[----:B------:R-:W-:Y:S01]  /*4e20*/  ISETP.GE.AND P1, PT, R14, RZ, PT ;  /* 0x000000ff0e00720c */ /* 0x000fe20003f26270 */
[----:B------:R-:W-:-:S02]  /*4e30*/  IMAD R15, R21, R10, RZ ;  /* 0x0000000a150f7224 */ /* 0x000fc400078e02ff */
[----:B------:R-:W-:Y:S02]  /*4e40*/  IMAD.MOV.U32 R12, RZ, RZ, RZ ;  /* 0x000000ffff0c7224 */ /* 0x000fe400078e00ff */
[----:B------:R-:W-:-:S04]  /*4e50*/  IMAD.HI.U32 R6, R6, R7, RZ ;  /* 0x0000000706067227 */ /* 0x000fc800078e00ff */
[----:B------:R-:W-:-:S04]  /*4e60*/  IMAD.HI.U32 R16, R13, R15, R12 ;  /* 0x0000000f0d107227 */ /* 0x000fc800078e000c */
[----:B------:R-:W-:-:S04]  /*4e70*/  IMAD.MOV.U32 R12, RZ, RZ, R20 ;  /* 0x000000ffff0c7224 */ /* 0x000fc800078e0014 */
[----:B------:R-:W-:Y:S02]  /*4e80*/  IMAD R12, R6, R12, R7 ;  /* 0x0000000c060c7224 */ /* 0x000fe400078e0207 */
[----:B------:R-:W-:Y:S02]  /*4e90*/  IMAD.MOV.U32 R7, RZ, RZ, R18 ;  /* 0x000000ffff077224 */ /* 0x000fe400078e0012 */
[----:B------:R-:W-:Y:S01]  /*4ea0*/  IMAD.HI.U32 R6, R16, R11, RZ ;  /* 0x0000000b10067227 */ /* 0x000fe200078e00ff */
[----:B------:R-:W-:-:S03]  /*4eb0*/  ISETP.GT.U32.AND P0, PT, R8, R12, PT ;  /* 0x0000000c0800720c */ /* 0x000fc60003f04070 */
[----:B------:R-:W-:Y:S01]  /*4ec0*/  IMAD R11, R6, R7, R11 ;  /* 0x00000007060b7224 */ /* 0x000fe200078e020b */
[----:B------:R-:W-:-:S04]  /*4ed0*/  LOP3.LUT R7, R19, R0, RZ, 0x3c, !PT ;  /* 0x0000000013077212 */ /* 0x000fc800078e3cff */
[----:B------:R-:W-:Y:S02]  /*4ee0*/  ISETP.GT.U32.AND P2, PT, R10, R11, PT ;  /* 0x0000000b0a00720c */ /* 0x000fe40003f44070 */
[----:B------:R-:W-:Y:S02]  /*4ef0*/  ISETP.GE.AND P4, PT, R7, RZ, PT ;  /* 0x000000ff0700720c */ /* 0x000fe40003f86270 */
[----:B------:R-:W-:Y:S01]  /*4f00*/  IADD3 R7, PT, PT, R5, -0x1, RZ ;  /* 0xffffffff05077810 */ /* 0x000fe20007ffe0ff */
        /* <DEDUP_REMOVED lines=10> */
[----:B------:R-:W-:-:S04]  /*4fb0*/  @P3 VIADD R6, R6, 0x1 ;  /* 0x0000000106063836 */ /* 0x000fc80000000000 */
[----:B------:R-:W-:Y:S02]  /*4fc0*/  @!P4 IMAD.MOV R6, RZ, RZ, -R6 ;  /* 0x000000ffff06c224 */ /* 0x000fe400078e0a06 */
[----:B------:R-:W-:Y:S05]  /*4fd0*/  @P0 BRA `(.L_x_70) ;  /* 0x0000000000a80947 */ /* 0x000fea0003800000 */
        /* <DEDUP_REMOVED lines=9> */
[----:B------:R-:W-:Y:S02]  /*5070*/  IABS R22, R17 ;  /* 0x0000001100167213 */ /* 0x000fe40000000000 */
[----:B------:R-:W-:Y:S01]  /*5080*/  SEL R16, R15, R6, !P3 ;  /* 0x000000060f107207 */ /* 0x000fe20005800000 */
[----:B------:R-:W-:Y:S01]  /*5090*/  IMAD.MOV.U32 R6, RZ, RZ, RZ ;  /* 0x000000ffff067224 */ /* 0x000fe200078e00ff */
[----:B------:R-:W-:Y:S02]  /*50a0*/  ISETP.GE.AND P2, PT, R19, RZ, PT ;  /* 0x000000ff1300720c */ /* 0x000fe40003f46270 */
[----:B0-----:R-:W-:Y:S02]  /*50b0*/  IABS R20, R16 ;  /* 0x0000001000147213 */ /* 0x001fe40000000000 */
[----:B------:R-:W-:-:S02]  /*50c0*/  ISETP.GE.AND P1, PT, R16, RZ, PT ;  /* 0x000000ff1000720c */ /* 0x000fc40003f26270 */
[----:B------:R-:W-:Y:S01]  /*50d0*/  ISETP.NE.AND P4, PT, R17, RZ, PT ;  /* 0x000000ff1100720c */ /* 0x000fe20003f85270 */
[----:B-1----:R-:W0:Y:S02]  /*50e0*/  MUFU.RCP R18, R18 ;  /* 0x0000001200127308 */ /* 0x002e240000001000 */
[----:B0-----:R-:W-:Y:S02]  /*50f0*/  VIADD R7, R18, 0xffffffe ;  /* 0x0ffffffe12077836 */ /* 0x001fe40000000000 */
[----:B------:R-:W-:-:S04]  /*5100*/  IMAD.MOV R18, RZ, RZ, -R22 ;  /* 0x000000ffff127224 */ /* 0x000fc800078e0a16 */
[----:B------:R-:W0:Y:S02]  /*5110*/  F2I.FTZ.U32.TRUNC.NTZ R7, R7 ;  /* 0x0000000700077305 */ /* 0x000e24000021f000 */
[----:B0-----:R-:W-:-:S05]  /*5120*/  IADD3 R23, PT, PT, RZ, -R7, RZ ;  /* 0x80000007ff177210 */ /* 0x001fca0007ffe0ff */
[----:B------:R-:W-:-:S04]  /*5130*/  IMAD R21, R23, R14, RZ ;  /* 0x0000000e17157224 */ /* 0x000fc800078e02ff */
[----:B------:R-:W-:-:S04]  /*5140*/  IMAD.HI.U32 R6, R7, R21, R6 ;  /* 0x0000001507067227 */ /* 0x000fc800078e0006 */
[----:B------:R-:W-:-:S04]  /*5150*/  IMAD.MOV.U32 R7, RZ, RZ, R20 ;  /* 0x000000ffff077224 */ /* 0x000fc800078e0014 */
[----:B------:R-:W-:-:S04]  /*5160*/  IMAD.HI.U32 R6, R6, R7, RZ ;  /* 0x0000000706067227 */ /* 0x000fc800078e00ff */
[----:B------:R-:W-:-:S05]  /*5170*/  IMAD R7, R6, R18, R7 ;  /* 0x0000001206077224 */ /* 0x000fca00078e0207 */
[----:B------:R-:W-:-:S13]  /*5180*/  ISETP.GT.U32.AND P0, PT, R14, R7, PT ;  /* 0x000000070e00720c */ /* 0x000fda0003f04070 */
[----:B------:R-:W-:-:S05]  /*5190*/  @!P0 IMAD.IADD R7, R7, 0x1, -R14 ;  /* 0x0000000107078824 */ /* 0x000fca00078e0a0e */
[----:B------:R-:W-:-:S13]  /*51a0*/  ISETP.GT.U32.AND P0, PT, R14, R7, PT ;  /* 0x000000070e00720c */ /* 0x000fda0003f04070 */
[----:B------:R-:W-:Y:S01]  /*51b0*/  @!P0 IMAD.IADD R7, R7, 0x1, -R14 ;  /* 0x0000000107078824 */ /* 0x000fe200078e0a0e */
[----:B------:R-:W-:Y:S02]  /*51c0*/  ISETP.GT.U32.AND P0, PT, R10, R11, PT ;  /* 0x0000000b0a00720c */ /* 0x000fe40003f04070 */
[----:B------:R-:W-:Y:S01]  /*51d0*/  IADD3 R10, PT, PT, R11, -R10, RZ ;  /* 0x8000000a0b0a7210 */ /* 0x000fe20007ffe0ff */
[----:B------:R-:W-:Y:S01]  /*51e0*/  @!P1 IMAD.MOV R7, RZ, RZ, -R7 ;  /* 0x000000ffff079224 */ /* 0x000fe200078e0a07 */
[----:B------:R-:W-:Y:S02]  /*51f0*/  @!P4 LOP3.LUT R7, RZ, R17, RZ, 0x33, !PT ;  /* 0x00000011ff07c212 */ /* 0x000fe400078e33ff */
[----:B------:R-:W-:-:S05]  /*5200*/  SEL R10, R10, R11, !P0 ;  /* 0x0000000b0a0a7207 */ /* 0x000fca0004000000 */
[----:B------:R-:W-:-:S05]  /*5210*/  @!P2 IMAD.MOV R10, RZ, RZ, -R10 ;  /* 0x000000ffff0aa224 */ /* 0x000fca00078e0a0a */
[----:B------:R-:W-:Y:S01]  /*5220*/  SEL R15, R15, R10, !P3 ;  /* 0x0000000a0f0f7207 */ /* 0x000fe20005800000 */
[----:B--2---:R-:W-:Y:S02]  /*5230*/  IMAD.IADD R8, R8, 0x1, R7 ;  /* 0x0000000108087824 */ /* 0x004fe400078e0207 */
[----:B---3--:R-:W-:Y:S02]  /*5240*/  IMAD.IADD R13, R12, 0x1, R13 ;  /* 0x000000010c0d7824 */ /* 0x008fe400078e020d */
[----:B----4-:R-:W-:Y:S02]  /*5250*/  IMAD.IADD R15, R4, 0x1, R15 ;  /* 0x00000001040f7824 */ /* 0x010fe400078e020f */
[----:B------:R-:W-:-:S04]  /*5260*/  IMAD R8, R17, R13, R8 ;  /* 0x0000000d11087224 */ /* 0x000fc800078e0208 */
[----:B------:R-:W-:-:S07]  /*5270*/  IMAD R8, R0, R8, R15 ;  /* 0x0000000800087224 */ /* 0x000fce00078e020f */
.L_x_70:
[----:B------:R-:W-:Y:S05]  /*5280*/  BSYNC.RECONVERGENT B0 ;  /* 0x0000000000007941 */ /* 0x000fea0003800200 */
.L_x_69:
[----:B------:R-:W-:-:S13]  /*5290*/  ISETP.NE.AND P0, PT, R9, R8, PT ;  /* 0x000000080900720c */ /* 0x000fda0003f05270 */
[----:B------:R-:W-:Y:S05]  /*52a0*/  @!P0 EXIT ;  /* 0x000000000000894d */ /* 0x000fea0003800000 */
[----:B------:R-:W0:Y:S08]  /*52b0*/  LDC.64 R14, c[0x4][RZ] ;  /* 0x01000000ff0e7b82 */ /* 0x000e300000000a00 */
[----:B------:R-:W1:Y:S01]  /*52c0*/  LDC.64 R6, c[0x4][0x108] ;  /* 0x01004200ff067b82 */ /* 0x000e620000000a00 */
[----:B0-----:R-:W2:Y:S04]  /*52d0*/  LDG.E.64 R14, desc[UR4][R14.64] ;  /* 0x000000040e0e7981 */ /* 0x001ea8000c1e1b00 */
[----:B-1----:R-:W3:Y:S01]  /*52e0*/  LDG.E.64 R6, desc[UR4][R6.64] ;  /* 0x0000000406067981 */ /* 0x002ee2000c1e1b00 */
[----:B--2---:R-:W-:-:S04]  /*52f0*/  IMAD.WIDE R10, R9, 0x8, R14 ;  /* 0x00000008090a7825 */ /* 0x004fc800078e020e */
[C---:B------:R-:W-:Y:S02]  /*5300*/  IMAD.WIDE R16, R8.reuse, 0x8, R14 ;  /* 0x0000000808107825 */ /* 0x040fe400078e020e */
[----:B------:R-:W2:Y:S04]  /*5310*/  LD.E.64 R10, desc[UR4][R10.64] ;  /* 0x000000040a0a7980 */ /* 0x000ea8000c101b00 */
[----:B------:R-:W2:Y:S01]  /*5320*/  LD.E.64 R16, desc[UR4][R16.64] ;  /* 0x0000000410107980 */ /* 0x000ea2000c101b00 */
[----:B------:R-:W0:Y:S01]  /*5330*/  LDC.64 R12, c[0x4][0xc0] ;  /* 0x01003000ff0c7b82 */ /* 0x000e220000000a00 */
[----:B---3--:R-:W-:-:S04]  /*5340*/  IMAD.WIDE R18, R8, 0x8, R6 ;  /* 0x0000000808127825 */ /* 0x008fc800078e0206 */
[----:B------:R-:W-:Y:S02]  /*5350*/  IMAD.WIDE R24, R9, 0x8, R6 ;  /* 0x0000000809187825 */ /* 0x000fe400078e0206 */
[----:B------:R-:W5:Y:S04]  /*5360*/  LD.E.64 R18, desc[UR4][R18.64] ;  /* 0x0000000412127980 */ /* 0x000f68000c101b00 */
[----:B------:R-:W5:Y:S04]  /*5370*/  LD.E.64 R24, desc[UR4][R24.64] ;  /* 0x0000000418187980 */ /* 0x000f68000c101b00 */
[----:B0-----:R-:W5:Y:S01]  /*5380*/  LDG.E.64 R12, desc[UR4][R12.64] ;  /* 0x000000040c0c7981 */ /* 0x001f62000c1e1b00 */
[----:B--2---:R-:W-:-:S14]  /*5390*/  DSETP.GT.AND P0, PT, R10, R16, PT ;  /* 0x000000100a00722a */ /* 0x004fdc0003f04000 */
[----:B------:R0:W-:Y:S01]  /*53a0*/  @P0 ST.E desc[UR4][R2.64], R5 ;  /* 0x0000000502000985 */ /* 0x0001e2000c101904 */
[----:B------:R-:W-:Y:S05]  /*53b0*/  @P0 EXIT ;  /* 0x000000000000094d */ /* 0x000fea0003800000 */
[----:B-----5:R-:W-:Y:S01]  /*53c0*/  DADD R6, R18, -R10 ;  /* 0x0000000012067229 */ /* 0x020fe2000000080a */
[----:B------:R-:W-:Y:S01]  /*53d0*/  UMOV UR6, 0x97d889bc ;  /* 0x97d889bc00067882 */ /* 0x000fe20000000000 */
[----:B------:R-:W-:Y:S01]  /*53e0*/  DADD R20, -R10, R24 ;  /* 0x000000000a147229 */ /* 0x000fe20000000118 */
[----:B------:R-:W-:-:S05]  /*53f0*/  UMOV UR7, 0x3c9cd2b2 ;  /* 0x3c9cd2b200077882 */ /* 0x000fca0000000000 */
[C---:B------:R-:W-:Y:S02]  /*5400*/  DADD R6, R12.reuse, -R6 ;  /* 0x000000000c067229 */ /* 0x040fe40000000806 */
[----:B------:R-:W-:-:S06]  /*5410*/  DADD R26, R12, -R20 ;  /* 0x000000000c1a7229 */ /* 0x000fcc0000000814 */
[----:B------:R-:W-:Y:S02]  /*5420*/  DMUL R22, R6, 0.5 ;  /* 0x3fe0000006167828 */ /* 0x000fe40000000000 */
[----:B------:R-:W-:-:S08]  /*5430*/  DMUL R6, R26, 0.5 ;  /* 0x3fe000001a067828 */ /* 0x000fd00000000000 */
[----:B------:R-:W-:Y:S01]  /*5440*/  DSETP.MAX.AND P0, P1, R22, R6, PT ;  /* 0x000000061600722a */ /* 0x000fe2000390f000 */
[----:B------:R-:W-:Y:S01]  /*5450*/  MOV R0, R23 ;  /* 0x0000001700007202 */ /* 0x000fe20000000f00 */
[----:B------:R-:W-:-:S05]  /*5460*/  IMAD.MOV.U32 R27, RZ, RZ, R7 ;  /* 0x000000ffff1b7224 */ /* 0x000fca00078e0007 */
[----:B------:R-:W-:Y:S01]  /*5470*/  FSEL R29, R0, R27, P0 ;  /* 0x0000001b001d7208 */ /* 0x000fe20000000000 */
[----:B------:R-:W-:-:S06]  /*5480*/  IMAD.MOV.U32 R0, RZ, RZ, R22 ;  /* 0x000000ffff007224 */ /* 0x000fcc00078e0016 */
[----:B------:R-:W-:Y:S01]  /*5490*/  @P1 LOP3.LUT R29, R27, 0x80000, RZ, 0xfc, !PT ;  /* 0x000800001b1d1812 */ /* 0x000fe200078efcff */
[----:B------:R-:W-:-:S05]  /*54a0*/  IMAD.MOV.U32 R27, RZ, RZ, R6 ;  /* 0x000000ffff1b7224 */ /* 0x000fca00078e0006 */
[----:B------:R-:W-:Y:S01]  /*54b0*/  SEL R26, R0, R27, P0 ;  /* 0x0000001b001a7207 */ /* 0x000fe20000000000 */
[----:B------:R-:W-:-:S06]  /*54c0*/  IMAD.MOV.U32 R27, RZ, RZ, R29 ;  /* 0x000000ffff1b7224 */ /* 0x000fcc00078e001d */
[----:B------:R-:W-:-:S14]  /*54d0*/  DSETP.GE.AND P0, PT, R26, UR6, PT ;  /* 0x000000061a007e2a */ /* 0x000fdc000bf06000 */
[----:B------:R-:W-:Y:S05]  /*54e0*/  @!P0 BRA `(.L_x_71) ;  /* 0x0000000800608947 */ /* 0x000fea0003800000 */
[----:B------:R-:W-:-:S14]  /*54f0*/  DSETP.GTU.AND P0, PT, R10, R16, PT ;  /* 0x000000100a00722a */ /* 0x000fdc0003f0c000 */
[----:B------:R-:W-:Y:S05]  /*5500*/  @P0 BRA `(.L_x_72) ;  /* 0x0000000800500947 */ /* 0x000fea0003800000 */
[----:B0-----:R-:W-:Y:S01]  /*5510*/  DADD R4, R10, -R22 ;  /* 0x000000000a047229 */ /* 0x001fe20000000816 */
[----:B------:R-:W-:Y:S01]  /*5520*/  IMAD.MOV.U32 R2, RZ, RZ, 0x4646d497 ;  /* 0x4646d497ff027424 */ /* 0x000fe200078e00ff */
[----:B------:R-:W-:Y:S01]  /*5530*/  MOV R3, 0x3c770ef5 ;  /* 0x3c770ef500037802 */ /* 0x000fe20000000f00 */
[----:B------:R-:W-:Y:S05]  /*5540*/  BSSY.RECONVERGENT B0, `(.L_x_73) ;  /* 0x000000d000007945 */ /* 0x000fea0003800200 */
[----:B------:R-:W-:Y:S02]  /*5550*/  DADD R26, R18, -R4 ;  /* 0x00000000121a7229 */ /* 0x000fe40000000804 */
[----:B------:R-:W-:-:S02]  /*5560*/  DADD R4, R20, -R6 ;  /* 0x0000000014047229 */ /* 0x000fc40000000806 */
[--C-:B------:R-:W-:Y:S02]  /*5570*/  DSETP.GE.AND P0, PT, R6, R2.reuse, PT ;  /* 0x000000020600722a */ /* 0x100fe40003f06000 */
[----:B------:R-:W-:-:S04]  /*5580*/  DSETP.GE.AND P1, PT, R22, R2, PT ;  /* 0x000000021600722a */ /* 0x000fc80003f26000 */
[--C-:B------:R-:W-:Y:S02]  /*5590*/  DSETP.LEU.OR P0, PT, |R4|, R12.reuse, !P0 ;  /* 0x0000000c0400722a */ /* 0x100fe4000470b600 */
[----:B------:R-:W-:-:S12]  /*55a0*/  DSETP.LEU.OR P1, PT, |R26|, R12, !P1 ;  /* 0x0000000c1a00722a */ /* 0x000fd80004f2b600 */
[----:B------:R-:W-:Y:S05]  /*55b0*/  @P0 BRA `(.L_x_74) ;  /* 0x0000000000140947 */ /* 0x000fea0003800000 */
.L_x_75:
[----:B------:R-:W-:-:S08]  /*55c0*/  DMUL R6, R6, 0.5 ;  /* 0x3fe0000006067828 */ /* 0x000fd00000000000 */
[----:B------:R-:W-:Y:S02]  /*55d0*/  DADD R4, R20, -R6 ;  /* 0x0000000014047229 */ /* 0x000fe40000000806 */
[----:B------:R-:W-:-:S06]  /*55e0*/  DSETP.GE.AND P0, PT, R6, R2, PT ;  /* 0x000000020600722a */ /* 0x000fcc0003f06000 */
[----:B------:R-:W-:-:S14]  /*55f0*/  DSETP.GT.AND P2, PT, |R4|, R12, PT ;  /* 0x0000000c0400722a */ /* 0x000fdc0003f44200 */
[----:B------:R-:W-:Y:S05]  /*5600*/  @P0 BRA P2, `(.L_x_75) ;  /* 0xfffffffc00ec0947 */ /* 0x000fea000103ffff */
.L_x_74:
[----:B------:R-:W-:Y:S05]  /*5610*/  BSYNC.RECONVERGENT B0 ;  /* 0x0000000000007941 */ /* 0x000fea0003800200 */
.L_x_73:
[----:B------:R-:W-:Y:S04]  /*5620*/  BSSY.RECONVERGENT B0, `(.L_x_76) ;  /* 0x0000008000007945 */ /* 0x000fe80003800200 */
[----:B------:R-:W-:Y:S05]  /*5630*/  @P1 BRA `(.L_x_77) ;  /* 0x0000000000181947 */ /* 0x000fea0003800000 */
.L_x_78:
[----:B------:R-:W-:-:S08]  /*5640*/  DMUL R22, R22, 0.5 ;  /* 0x3fe0000016167828 */ /* 0x000fd00000000000 */
[----:B------:R-:W-:Y:S02]  /*5650*/  DADD R4, R10, -R22 ;  /* 0x000000000a047229 */ /* 0x000fe40000000816 */
[----:B------:R-:W-:-:S06]  /*5660*/  DSETP.GE.AND P0, PT, R22, R2, PT ;  /* 0x000000021600722a */ /* 0x000fcc0003f06000 */
[----:B------:R-:W-:-:S08]  /*5670*/  DADD R4, R18, -R4 ;  /* 0x0000000012047229 */ /* 0x000fd00000000804 */
[----:B------:R-:W-:-:S14]  /*5680*/  DSETP.GT.AND P1, PT, |R4|, R12, PT ;  /* 0x0000000c0400722a */ /* 0x000fdc0003f24200 */
[----:B------:R-:W-:Y:S05]  /*5690*/  @P0 BRA P1, `(.L_x_78) ;  /* 0xfffffffc00e80947 */ /* 0x000fea000083ffff */
.L_x_77:
[----:B------:R-:W-:Y:S05]  /*56a0*/  BSYNC.RECONVERGENT B0 ;  /* 0x0000000000007941 */ /* 0x000fea0003800200 */
.L_x_76:
[----:B------:R-:W-:Y:S01]  /*56b0*/  DADD R22, R10, -R22 ;  /* 0x000000000a167229 */ /* 0x000fe20000000816 */
[----:B------:R-:W-:Y:S01]  /*56c0*/  BSSY B0, `(.L_x_79) ;  /* 0x000002b000007945 */ /* 0x000fe20003800000 */
[----:B------:R-:W-:Y:S02]  /*56d0*/  IMAD.MOV.U32 R4, RZ, RZ, R14 ;  /* 0x000000ffff047224 */ /* 0x000fe400078e000e */
[----:B------:R-:W-:-:S04]  /*56e0*/  IMAD.MOV.U32 R5, RZ, RZ, R15 ;  /* 0x000000ffff057224 */ /* 0x000fc800078e000f */
[----:B------:R-:W-:-:S08]  /*56f0*/  DADD R18, R18, -R22 ;  /* 0x0000000012127229 */ /* 0x000fd00000000816 */
[----:B------:R-:W-:-:S14]  /*5700*/  DSETP.GTU.AND P0, PT, |R18|, R12, PT ;  /* 0x0000000c1200722a */ /* 0x000fdc0003f0c200 */
[----:B------:R-:W-:Y:S05]  /*5710*/  @P0 BRA `(.L_x_80) ;  /* 0x0000000000940947 */ /* 0x000fea0003800000 */
[----:B------:R-:W0:Y:S02]  /*5720*/  LDC.64 R2, c[0x4][0xe0] ;  /* 0x01003800ff027b82 */ /* 0x000e240000000a00 */
[----:B0-----:R-:W2:Y:S02]  /*5730*/  LDG.E.64 R14, desc[UR4][R2.64] ;  /* 0x00000004020e7981 */ /* 0x001ea4000c1e1b00 */
[----:B--2---:R-:W-:-:S06]  /*5740*/  IMAD.WIDE R18, R8, 0x8, R14 ;  /* 0x0000000808127825 */ /* 0x004fcc00078e020e */
[----:B------:R-:W2:Y:S01]  /*5750*/  LD.E.64 R18, desc[UR4][R18.64] ;  /* 0x0000000412127980 */ /* 0x000ea2000c101b00 */
[----:B------:R-:W-:-:S08]  /*5760*/  DADD R14, -R16, R22 ;  /* 0x00000000100e7229 */ /* 0x000fd00000000116 */
[----:B--2---:R-:W-:-:S14]  /*5770*/  DSETP.GT.AND P0, PT, R14, R18, PT ;  /* 0x000000120e00722a */ /* 0x004fdc0003f04000 */
[----:B------:R-:W-:Y:S05]  /*5780*/  @!P0 BRA `(.L_x_80) ;  /* 0x0000000000788947 */ /* 0x000fea0003800000 */
[----:B------:R-:W-:Y:S01]  /*5790*/  BSSY B1, `(.L_x_81) ;  /* 0x0000013000017945 */ /* 0x000fe20003800000 */
.L_x_85:
        /* <DEDUP_REMOVED lines=15> */
.L_x_84:
[----:B------:R-:W-:Y:S05]  /*5890*/  BSYNC.RECONVERGENT B2 ;  /* 0x0000000000027941 */ /* 0x000fea0003800200 */
.L_x_83:
[----:B-----5:R-:W-:-:S14]  /*58a0*/  DSETP.NEU.AND P0, PT, R12, R4, PT ;  /* 0x000000040c00722a */ /* 0x020fdc0003f0d000 */
[----:B------:R-:W-:Y:S05]  /*58b0*/  @P0 BRA `(.L_x_85) ;  /* 0xfffffffc00b80947 */ /* 0x000fea000383ffff */
.L_x_82:
[----:B------:R-:W-:Y:S05]  /*58c0*/  BSYNC B1 ;  /* 0x0000000000017941 */ /* 0x000fea0003800000 */
.L_x_81:
[----:B------:R-:W1:Y:S08]  /*58d0*/  LDC.64 R4, c[0x4][RZ] ;  /* 0x01000000ff047b82 */ /* 0x000e700000000a00 */
[----:B------:R-:W2:Y:S01]  /*58e0*/  LDC.64 R14, c[0x4][0x108] ;  /* 0x01004200ff0e7b82 */ /* 0x000ea20000000a00 */
[----:B-1----:R-:W0:Y:S04]  /*58f0*/  LDG.E.64 R4, desc[UR4][R4.64] ;  /* 0x0000000404047981 */ /* 0x002e28000c1e1b00 */
[----:B--2---:R-:W2:Y:S03]  /*5900*/  LDG.E.64 R2, desc[UR4][R14.64] ;  /* 0x000000040e027981 */ /* 0x004ea6000c1e1b00 */
[----:B------:R-:W1:Y:S02]  /*5910*/  LDC.64 R12, c[0x4][0xc0] ;  /* 0x01003000ff0c7b82 */ /* 0x000e640000000a00 */
[----:B-1----:R-:W5:Y:S01]  /*5920*/  LDG.E.64 R12, desc[UR4][R12.64] ;  /* 0x000000040c0c7981 */ /* 0x002f62000c1e1b00 */
[----:B0-----:R-:W-:-:S06]  /*5930*/  IMAD.WIDE R10, R9, 0x8, R4 ;  /* 0x00000008090a7825 */ /* 0x001fcc00078e0204 */
[----:B------:R-:W5:Y:S01]  /*5940*/  LD.E.64 R10, desc[UR4][R10.64] ;  /* 0x000000040a0a7980 */ /* 0x000f62000c101b00 */
[----:B--2---:R-:W-:-:S05]  /*5950*/  IMAD.WIDE R2, R9, 0x8, R2 ;  /* 0x0000000809027825 */ /* 0x004fca00078e0202 */
[----:B------:R0:W5:Y:S02]  /*5960*/  LD.E.64 R24, desc[UR4][R2.64] ;  /* 0x0000000402187980 */ /* 0x000164000c101b00 */
.L_x_80:
[----:B------:R-:W-:Y:S05]  /*5970*/  BSYNC B0 ;  /* 0x0000000000007941 */ /* 0x000fea0003800000 */
.L_x_79:
[----:B-----5:R-:W-:Y:S01]  /*5980*/  DADD R24, -R10, R24 ;  /* 0x000000000a187229 */ /* 0x020fe20000000118 */
[----:B------:R-:W-:Y:S07]  /*5990*/  BSSY B0, `(.L_x_86) ;  /* 0x0000022000007945 */ /* 0x000fee0003800000 */
[----:B------:R-:W-:-:S08]  /*59a0*/  DADD R24, R24, -R6 ;  /* 0x0000000018187229 */ /* 0x000fd00000000806 */
[----:B------:R-:W-:-:S14]  /*59b0*/  DSETP.GTU.AND P0, PT, |R24|, R12, PT ;  /* 0x0000000c1800722a */ /* 0x000fdc0003f0c200 */
[----:B------:R-:W-:Y:S05]  /*59c0*/  @P0 BRA `(.L_x_87) ;  /* 0x0000000000780947 */ /* 0x000fea0003800000 */
[----:B------:R-:W0:Y:S02]  /*59d0*/  LDC.64 R14, c[0x4][0xe0] ;  /* 0x01003800ff0e7b82 */ /* 0x000e240000000a00 */
[----:B0-----:R-:W2:Y:S02]  /*59e0*/  LDG.E.64 R2, desc[UR4][R14.64] ;  /* 0x000000040e027981 */ /* 0x001ea4000c1e1b00 */
[----:B--2---:R-:W-:-:S06]  /*59f0*/  IMAD.WIDE R2, R9, 0x8, R2 ;  /* 0x0000000809027825 */ /* 0x004fcc00078e0202 */
[----:B------:R-:W2:Y:S02]  /*5a00*/  LD.E.64 R2, desc[UR4][R2.64] ;  /* 0x0000000402027980 */ /* 0x000ea4000c101b00 */
[----:B--2---:R-:W-:-:S14]  /*5a10*/  DSETP.GT.AND P0, PT, R6, R2, PT ;  /* 0x000000020600722a */ /* 0x004fdc0003f04000 */
[----:B------:R-:W-:Y:S05]  /*5a20*/  @!P0 BRA `(.L_x_87) ;  /* 0x0000000000608947 */ /* 0x000fea0003800000 */
[----:B------:R-:W-:Y:S01]  /*5a30*/  BSSY B1, `(.L_x_88) ;  /* 0x0000013000017945 */ /* 0x000fe20003800000 */
.L_x_92:
        /* <DEDUP_REMOVED lines=15> */
.L_x_91:
[----:B------:R-:W-:Y:S05]  /*5b30*/  BSYNC.RECONVERGENT B2 ;  /* 0x0000000000027941 */ /* 0x000fea0003800200 */
.L_x_90:
[----:B-----5:R-:W-:-:S14]  /*5b40*/  DSETP.NEU.AND P0, PT, R4, R2, PT ;  /* 0x000000020400722a */ /* 0x020fdc0003f0d000 */
[----:B------:R-:W-:Y:S05]  /*5b50*/  @P0 BRA `(.L_x_92) ;  /* 0xfffffffc00b80947 */ /* 0x000fea000383ffff */
.L_x_89:
[----:B------:R-:W-:Y:S05]  /*5b60*/  BSYNC B1 ;  /* 0x0000000000017941 */ /* 0x000fea0003800000 */
.L_x_88:
[----:B------:R-:W1:Y:S02]  /*5b70*/  LDC.64 R4, c[0x4][RZ] ;  /* 0x01000000ff047b82 */ /* 0x000e640000000a00 */
[----:B-1----:R-:W0:Y:S02]  /*5b80*/  LDG.E.64 R4, desc[UR4][R4.64] ;  /* 0x0000000404047981 */ /* 0x002e24000c1e1b00 */
[----:B0-----:R-:W-:-:S06]  /*5b90*/  IMAD.WIDE R10, R9, 0x8, R4 ;  /* 0x00000008090a7825 */ /* 0x001fcc00078e0204 */
[----:B------:R-:W5:Y:S02]  /*5ba0*/  LD.E.64 R10, desc[UR4][R10.64] ;  /* 0x000000040a0a7980 */ /* 0x000f64000c101b00 */
.L_x_87:
[----:B------:R-:W-:Y:S05]  /*5bb0*/  BSYNC B0 ;  /* 0x0000000000007941 */ /* 0x000fea0003800000 */
.L_x_86:
[----:B------:R-:W-:-:S06]  /*5bc0*/  IMAD.WIDE R4, R8, 0x8, R4 ;  /* 0x0000000808047825 */ /* 0x000fcc00078e0204 */
[----:B------:R-:W2:Y:S02]  /*5bd0*/  LD.E.64 R4, desc[UR4][R4.64] ;  /* 0x0000000404047980 */ /* 0x000ea4000c101b00 */
[----:B--2--5:R-:W-:-:S14]  /*5be0*/  DSETP.NEU.AND P0, PT, R10, R4, PT ;  /* 0x000000040a00722a */ /* 0x024fdc0003f0d000 */
[----:B------:R-:W-:Y:S05]  /*5bf0*/  @P0 EXIT ;  /* 0x000000000000094d */ /* 0x000fea0003800000 */
[----:B------:R-:W0:Y:S02]  /*5c00*/  LDC.64 R12, c[0x4][0x108] ;  /* 0x01004200ff0c7b82 */ /* 0x000e240000000a00 */
[----:B0-----:R-:W2:Y:S06]  /*5c10*/  LDG.E.64 R2, desc[UR4][R12.64] ;  /* 0x000000040c027981 */ /* 0x001eac000c1e1b00 */
[----:B------:R-:W0:Y:S02]  /*5c20*/  LDC.64 R4, c[0x4][0xc0] ;  /* 0x01003000ff047b82 */ /* 0x000e240000000a00 */
[----:B0-----:R-:W3:Y:S01]  /*5c30*/  LDG.E.64 R4, desc[UR4][R4.64] ;  /* 0x0000000404047981 */ /* 0x001ee2000c1e1b00 */
[----:B--2---:R-:W-:-:S06]  /*5c40*/  IMAD.WIDE R2, R9, 0x8, R2 ;  /* 0x0000000809027825 */ /* 0x004fcc00078e0202 */
[----:B------:R-:W2:Y:S02]  /*5c50*/  LD.E.64 R2, desc[UR4][R2.64] ;  /* 0x0000000402027980 */ /* 0x000ea4000c101b00 */
[----:B--2---:R-:W-:-:S08]  /*5c60*/  DADD R10, R2, -R10 ;  /* 0x00000000020a7229 */ /* 0x004fd0000000080a */
[----:B------:R-:W-:-:S08]  /*5c70*/  DADD R10, R10, -R6 ;  /* 0x000000000a0a7229 */ /* 0x000fd00000000806 */
[----:B---3--:R-:W-:-:S14]  /*5c80*/  DSETP.GTU.AND P0, PT, |R10|, R4, PT ;  /* 0x000000040a00722a */ /* 0x008fdc0003f0c200 */
[----:B------:R-:W-:Y:S05]  /*5c90*/  @P0 EXIT ;  /* 0x000000000000094d */ /* 0x000fea0003800000 */
[----:B------:R-:W0:Y:S02]  /*5ca0*/  LDC.64 R16, c[0x4][0xe0] ;  /* 0x01003800ff107b82 */ /* 0x000e240000000a00 */
[----:B0-----:R-:W2:Y:S02]  /*5cb0*/  LDG.E.64 R2, desc[UR4][R16.64] ;  /* 0x0000000410027981 */ /* 0x001ea4000c1e1b00 */
[----:B--2---:R-:W-:-:S06]  /*5cc0*/  IMAD.WIDE R2, R9, 0x8, R2 ;  /* 0x0000000809027825 */ /* 0x004fcc00078e0202 */
[----:B------:R-:W2:Y:S02]  /*5cd0*/  LD.E.64 R2, desc[UR4][R2.64] ;  /* 0x0000000402027980 */ /* 0x000ea4000c101b00 */
[----:B--2---:R-:W-:-:S14]  /*5ce0*/  DSETP.GT.AND P0, PT, R6, R2, PT ;  /* 0x000000020600722a */ /* 0x004fdc0003f04000 */
[----:B------:R-:W-:Y:S05]  /*5cf0*/  @!P0 EXIT ;  /* 0x000000000000894d */ /* 0x000fea0003800000 */
.L_x_95:
[----:B------:R-:W2:Y:S02]  /*5d00*/  LDG.E.64 R2, desc[UR4][R16.64] ;  /* 0x0000000410027981 */ /* 0x000ea4000c1e1b00 */
[----:B0-2---:R-:W-:-:S05]  /*5d10*/  IMAD.WIDE R10, R9, 0x8, R2 ;  /* 0x00000008090a7825 */ /* 0x005fca00078e0202 */
[----:B------:R-:W2:Y:S01]  /*5d20*/  LD.E.64 R12, desc[UR4][R10.64] ;  /* 0x000000040a0c7980 */ /* 0x000ea2000c101b00 */
[----:B------:R-:W-:Y:S05]  /*5d30*/  YIELD ;  /* 0x0000000000007946 */ /* 0x000fea0003800000 */
[----:B--2---:R-:W-:-:S14]  /*5d40*/  DSETP.GT.AND P0, PT, R6, R12, PT ;  /* 0x0000000c0600722a */ /* 0x004fdc0003f04000 */
[----:B------:R-:W-:Y:S05]  /*5d50*/  @!P0 EXIT ;  /* 0x000000000000894d */ /* 0x000fea0003800000 */
[----:B------:R-:W-:Y:S02]  /*5d60*/  IMAD.MOV.U32 R14, RZ, RZ, R6 ;  /* 0x000000ffff0e7224 */ /* 0x000fe400078e0006 */
[----:B------:R-:W-:-:S05]  /*5d70*/  IMAD.MOV.U32 R15, RZ, RZ, R7 ;  /* 0x000000ffff0f7224 */ /* 0x000fca00078e0007 */
        /* <DEDUP_REMOVED lines=9> */
.L_x_94:
[----:B------:R-:W-:Y:S05]  /*5e10*/  BSYNC.RECONVERGENT B0 ;  /* 0x0000000000007941 */ /* 0x000fea0003800200 */
.L_x_93:
[----:B-----5:R-:W-:-:S14]  /*5e20*/  DSETP.NEU.AND P0, PT, R12, R2, PT ;  /* 0x000000020c00722a */ /* 0x020fdc0003f0d000 */
[----:B------:R-:W-:Y:S05]  /*5e30*/  @P0 BRA `(.L_x_95) ;  /* 0xfffffffc00b00947 */ /* 0x000fea000383ffff */
[----:B------:R-:W-:Y:S05]  /*5e40*/  EXIT ;  /* 0x000000000000794d */ /* 0x000fea0003800000 */
.L_x_72:
[----:B------:R-:W-:Y:S01]  /*5e50*/  ST.E desc[UR4][R2.64], R5 ;  /* 0x0000000502007985 */ /* 0x000fe2000c101904 */
[----:B------:R-:W-:Y:S05]  /*5e60*/  EXIT ;  /* 0x000000000000794d */ /* 0x000fea0003800000 */
.L_x_71:
[----:B------:R-:W-:-:S14]  /*5e70*/  DSETP.GTU.AND P0, PT, R10, R16, PT ;  /* 0x000000100a00722a */ /* 0x000fdc0003f0c000 */
[----:B------:R-:W-:Y:S05]  /*5e80*/  @P0 BRA `(.L_x_96) ;  /* 0x00000004009c0947 */ /* 0x000fea0003800000 */
[----:B------:R-:W-:Y:S01]  /*5e90*/  DADD R16, R18, R16 ;  /* 0x0000000012107229 */ /* 0x000fe20000000010 */
[----:B------:R-:W-:Y:S07]  /*5ea0*/  BSSY B0, `(.L_x_97) ;  /* 0x000003b000007945 */ /* 0x000fee0003800000 */
[----:B------:R-:W-:-:S08]  /*5eb0*/  DADD R16, R12, R16 ;  /* 0x000000000c107229 */ /* 0x000fd00000000010 */
[----:B0-----:R-:W-:-:S08]  /*5ec0*/  DFMA R2, R16, -0.5, R24 ;  /* 0xbfe000001002782b */ /* 0x001fd00000000018 */
[----:B------:R-:W-:-:S14]  /*5ed0*/  DSETP.GTU.AND P0, PT, |R2|, R12, PT ;  /* 0x0000000c0200722a */ /* 0x000fdc0003f0c200 */
[----:B------:R-:W-:Y:S05]  /*5ee0*/  @P0 BRA `(.L_x_98) ;  /* 0x0000000000700947 */ /* 0x000fea0003800000 */
[----:B------:R-:W0:Y:S02]  /*5ef0*/  LDC.64 R14, c[0x4][0xe0] ;  /* 0x01003800ff0e7b82 */ /* 0x000e240000000a00 */
[----:B0-----:R-:W2:Y:S01]  /*5f00*/  LDG.E.64 R2, desc[UR4][R14.64] ;  /* 0x000000040e027981 */ /* 0x001ea2000c1e1b00 */
[----:B------:R-:W-:Y:S01]  /*5f10*/  DFMA R6, R16, 0.5, -R10 ;  /* 0x3fe000001006782b */ /* 0x000fe2000000080a */
[----:B--2---:R-:W-:-:S06]  /*5f20*/  IMAD.WIDE R2, R9, 0x8, R2 ;  /* 0x0000000809027825 */ /* 0x004fcc00078e0202 */
[----:B------:R-:W2:Y:S01]  /*5f30*/  LD.E.64 R2, desc[UR4][R2.64] ;  /* 0x0000000402027980 */ /* 0x000ea2000c101b00 */
[----:B------:R-:W-:Y:S01]  /*5f40*/  BSSY B1, `(.L_x_99) ;  /* 0x0000015000017945 */ /* 0x000fe20003800000 */
[----:B--2---:R-:W-:-:S14]  /*5f50*/  DSETP.GT.AND P0, PT, R6, R2, PT ;  /* 0x000000020600722a */ /* 0x004fdc0003f04000 */
[----:B------:R-:W-:Y:S05]  /*5f60*/  @!P0 BRA `(.L_x_100) ;  /* 0x0000000000488947 */ /* 0x000fea0003800000 */
.L_x_103:
        /* <DEDUP_REMOVED lines=15> */
.L_x_102:
[----:B------:R-:W-:Y:S05]  /*6060*/  BSYNC.RECONVERGENT B2 ;  /* 0x0000000000027941 */ /* 0x000fea0003800200 */
.L_x_101:
[----:B-----5:R-:W-:-:S14]  /*6070*/  DSETP.NEU.AND P0, PT, R4, R2, PT ;  /* 0x000000020400722a */ /* 0x020fdc0003f0d000 */
[----:B------:R-:W-:Y:S05]  /*6080*/  @P0 BRA `(.L_x_103) ;  /* 0xfffffffc00b80947 */ /* 0x000fea000383ffff */
.L_x_100:
[----:B------:R-:W-:Y:S05]  /*6090*/  BSYNC B1 ;  /* 0x0000000000017941 */ /* 0x000fea0003800000 */
.L_x_99:
[----:B------:R-:W-:Y:S05]  /*60a0*/  BRA `(.L_x_104) ;  /* 0x0000000000687947 */ /* 0x000fea0003800000 */
.L_x_98:
[----:B------:R-:W0:Y:S02]  /*60b0*/  LDC.64 R2, c[0x4][0xe0] ;  /* 0x01003800ff027b82 */ /* 0x000e240000000a00 */
[----:B0-----:R-:W2:Y:S01]  /*60c0*/  LDG.E.64 R4, desc[UR4][R2.64] ;  /* 0x0000000402047981 */ /* 0x001ea2000c1e1b00 */
[----:B------:R-:W-:Y:S01]  /*60d0*/  DADD R6, R12, R24 ;  /* 0x000000000c067229 */ /* 0x000fe20000000018 */
[----:B--2---:R-:W-:-:S06]  /*60e0*/  IMAD.WIDE R4, R9, 0x8, R4 ;  /* 0x0000000809047825 */ /* 0x004fcc00078e0204 */
[----:B------:R-:W2:Y:S01]  /*60f0*/  LD.E.64 R4, desc[UR4][R4.64] ;  /* 0x0000000404047980 */ /* 0x000ea2000c101b00 */
[----:B------:R-:W-:-:S08]  /*6100*/  DADD R6, -R10, R6 ;  /* 0x000000000a067229 */ /* 0x000fd00000000106 */
[----:B--2---:R-:W-:-:S14]  /*6110*/  DSETP.GT.AND P0, PT, R6, R4, PT ;  /* 0x000000040600722a */ /* 0x004fdc0003f04000 */
[----:B------:R-:W-:Y:S05]  /*6120*/  @!P0 BRA `(.L_x_104) ;  /* 0x0000000000488947 */ /* 0x000fea0003800000 */
.L_x_107:
        /* <DEDUP_REMOVED lines=15> */
.L_x_106:
[----:B------:R-:W-:Y:S05]  /*6220*/  BSYNC.RECONVERGENT B1 ;  /* 0x0000000000017941 */ /* 0x000fea0003800200 */
.L_x_105:
[----:B-----5:R-:W-:-:S14]  /*6230*/  DSETP.NEU.AND P0, PT, R4, R10, PT ;  /* 0x0000000a0400722a */ /* 0x020fdc0003f0d000 */
[----:B------:R-:W-:Y:S05]  /*6240*/  @P0 BRA `(.L_x_107) ;  /* 0xfffffffc00b80947 */ /* 0x000fea000383ffff */
.L_x_104:
[----:B------:R-:W-:Y:S05]  /*6250*/  BSYNC B0 ;  /* 0x0000000000007941 */ /* 0x000fea0003800000 */
.L_x_97:
[----:B------:R-:W1:Y:S02]  /*6260*/  LDC.64 R6, c[0x4][RZ] ;  /* 0x01000000ff067b82 */ /* 0x000e640000000a00 */
[----:B-1----:R-:W2:Y:S02]  /*6270*/  LDG.E.64 R2, desc[UR4][R6.64] ;  /* 0x0000000406027981 */ /* 0x002ea4000c1e1b00 */
[----:B--2---:R-:W-:-:S04]  /*6280*/  IMAD.WIDE R4, R9, 0x8, R2 ;  /* 0x0000000809047825 */ /* 0x004fc800078e0202 */
[----:B------:R-:W-:Y:S01]  /*6290*/  IMAD.WIDE R2, R8, 0x8, R2 ;  /* 0x0000000808027825 */ /* 0x000fe200078e0202 */
[----:B0-----:R-:W2:Y:S05]  /*62a0*/  LD.E.64 R14, desc[UR4][R4.64] ;  /* 0x00000004040e7980 */ /* 0x001eaa000c101b00 */
[----:B------:R-:W2:Y:S02]  /*62b0*/  LD.E.64 R2, desc[UR4][R2.64] ;  /* 0x0000000402027980 */ /* 0x000ea4000c101b00 */
[----:B--2---:R-:W-:-:S14]  /*62c0*/  DSETP.NEU.AND P0, PT, R14, R2, PT ;  /* 0x000000020e00722a */ /* 0x004fdc0003f0d000 */
[----:B------:R-:W-:Y:S05]  /*62d0*/  @P0 EXIT ;  /* 0x000000000000094d */ /* 0x000fea0003800000 */
[----:B------:R-:W0:Y:S08]  /*62e0*/  LDC.64 R18, c[0x4][0x108] ;  /* 0x01004200ff127b82 */ /* 0x000e300000000a00 */
[----:B------:R-:W1:Y:S01]  /*62f0*/  LDC.64 R2, c[0x4][0xe0] ;  /* 0x01003800ff027b82 */ /* 0x000e620000000a00 */
[----:B0-----:R-:W2:Y:S04]  /*6300*/  LDG.E.64 R4, desc[UR4][R18.64] ;  /* 0x0000000412047981 */ /* 0x001ea8000c1e1b00 */
[----:B-1----:R-:W3:Y:S03]  /*6310*/  LDG.E.64 R6, desc[UR4][R2.64] ;  /* 0x0000000402067981 */ /* 0x002ee6000c1e1b00 */
[----:B------:R-:W0:Y:S01]  /*6320*/  LDC.64 R16, c[0x4][0xc0] ;  /* 0x01003000ff107b82 */ /* 0x000e220000000a00 */
[----:B--2---:R-:W-:-:S02]  /*6330*/  IMAD.WIDE R10, R9, 0x8, R4 ;  /* 0x00000008090a7825 */ /* 0x004fc400078e0204 */
[----:B0-----:R-:W2:Y:S04]  /*6340*/  LDG.E.64 R4, desc[UR4][R16.64] ;  /* 0x0000000410047981 */ /* 0x001ea8000c1e1b00 */
[----:B------:R-:W4:Y:S01]  /*6350*/  LD.E.64 R10, desc[UR4][R10.64] ;  /* 0x000000040a0a7980 */ /* 0x000f22000c101b00 */
[----:B---3--:R-:W-:-:S06]  /*6360*/  IMAD.WIDE R12, R9, 0x8, R6 ;  /* 0x00000008090c7825 */ /* 0x008fcc00078e0206 */
[----:B------:R-:W3:Y:S01]  /*6370*/  LD.E.64 R12, desc[UR4][R12.64] ;  /* 0x000000040c0c7980 */ /* 0x000ee2000c101b00 */
[----:B----4-:R-:W-:-:S08]  /*6380*/  DADD R6, -R14, R10 ;  /* 0x000000000e067229 */ /* 0x010fd0000000010a */
[----:B--2---:R-:W-:-:S08]  /*6390*/  DADD R6, R4, -R6 ;  /* 0x0000000004067229 */ /* 0x004fd00000000806 */
[----:B------:R-:W-:-:S08]  /*63a0*/  DMUL R6, R6, 0.5 ;  /* 0x3fe0000006067828 */ /* 0x000fd00000000000 */
[----:B---3--:R-:W-:-:S14]  /*63b0*/  DSETP.GT.AND P0, PT, R6, R12, PT ;  /* 0x0000000c0600722a */ /* 0x008fdc0003f04000 */
[----:B------:R-:W-:Y:S05]  /*63c0*/  @!P0 EXIT ;  /* 0x000000000000894d */ /* 0x000fea0003800000 */
.L_x_110:
        /* <DEDUP_REMOVED lines=15> */
.L_x_109:
[----:B------:R-:W-:Y:S05]  /*64c0*/  BSYNC.RECONVERGENT B0 ;  /* 0x0000000000007941 */ /* 0x000fea0003800200 */
.L_x_108:
[----:B-----5:R-:W-:-:S14]  /*64d0*/  DSETP.NEU.AND P0, PT, R4, R10, PT ;  /* 0x0000000a0400722a */ /* 0x020fdc0003f0d000 */
[----:B------:R-:W-:Y:S05]  /*64e0*/  @P0 BRA `(.L_x_110) ;  /* 0xfffffffc00b80947 */ /* 0x000fea000383ffff */
[----:B------:R-:W-:Y:S05]  /*64f0*/  EXIT ;  /* 0x000000000000794d */ /* 0x000fea0003800000 */
.L_x_96:
[----:B------:R-:W-:Y:S01]  /*6500*/  ST.E desc[UR4][R2.64], R5 ;  /* 0x0000000502007985 */ /* 0x000fe2000c101904 */
[----:B------:R-:W-:Y:S05]  /*6510*/  EXIT ;  /* 0x000000000000794d */ /* 0x000fea0003800000 */
.L_x_111:
        /* <DEDUP_REMOVED lines=14> */
.L_x_523:


//--------------------- .text._Z17initializeKernel1d --------------------------
	.section	.text._Z17initializeKernel1d,"ax",@progbits
	.align	128
        .global         _Z17initializeKernel1d
        .type           _Z17initializeKernel1d,@function
        .size           _Z17initializeKernel1d,(.L_x_524 - _Z17initializeKernel1d)
        .other          _Z17initializeKernel1d,@"STO_CUDA_ENTRY STV_DEFAULT"
_Z17initializeKernel1d:
.text._Z17initializeKernel1d:
        /* <DEDUP_REMOVED lines=11> */
[----:B0-----:R-:W2:Y:S01]  /*00b0*/  LDG.E.64 R2, desc[UR4][R2.64] ;  /* 0x0000000402027981 */ /* 0x001ea2000c1e1b00 */
[----:B------:R-:W-:Y:S01]  /*00c0*/  HFMA2 R6, -RZ, RZ, 0, 0 ;  /* 0x00000000ff067431 */ /* 0x000fe200000001ff */
[----:B------:R-:W-:Y:S01]  /*00d0*/  MOV R7, 0xc09f4000 ;  /* 0xc09f400000077802 */ /* 0x000fe20000000f00 */
[----:B--2---:R-:W-:-:S05]  /*00e0*/  IMAD.WIDE R4, R5, 0x8, R2 ;  /* 0x0000000805047825 */ /* 0x004fca00078e0202 */
[----:B------:R-:W-:Y:S01]  /*00f0*/  STG.E.64 desc[UR4][R4.64], R6 ;  /* 0x0000000604007986 */ /* 0x000fe2000c101b04 */
[----:B------:R-:W-:Y:S05]  /*0100*/  EXIT ;  /* 0x000000000000794d */ /* 0x000fea0003800000 */
.L_x_112:
        /* <DEDUP_REMOVED lines=15> */
.L_x_524:


//--------------------- .text._Z16initializeKerneld --------------------------
	.section	.text._Z16initializeKerneld,"ax",@progbits
	.align	128
        .global         _Z16initializeKerneld
        .type           _Z16initializeKerneld,@function
        .size           _Z16initializeKerneld,(.L_x_525 - _Z16initializeKerneld)
        .other          _Z16initializeKerneld,@"STO_CUDA_ENTRY STV_DEFAULT"
_Z16initializeKerneld:
.text._Z16initializeKerneld:
[----:B------:R-:W0:Y:S01]  /*0000*/  LDC R1, c[0x0][0x37c] ;  /* 0x0000df00ff017b82 */ /* 0x000e220000000800 */
[----:B------:R-:W1:Y:S02]  /*0010*/  S2R R0, SR_TID.X ;  /* 0x0000000000007919 */ /* 0x000e640000002100 */
[----:B-1----:R-:W-:-:S13]  /*0020*/  ISETP.NE.AND P0, PT, R0, RZ, PT ;  /* 0x000000ff0000720c */ /* 0x002fda0003f05270 */
[----:B------:R-:W-:Y:S05]  /*0030*/  @P0 EXIT ;  /* 0x000000000000094d */ /* 0x000fea0003800000 */
[----:B------:R-:W1:Y:S01]  /*0040*/  LDC.64 R2, c[0x4][0x130] ;  /* 0x01004c00ff027b82 */ /* 0x000e620000000a00 */
[----:B------:R-:W1:Y:S02]  /*0050*/  LDCU.64 UR36, c[0x0][0x358] ;  /* 0x00006b00ff2477ac */ /* 0x000e640008000a00 */
[----:B-1----:R-:W2:Y:S02]  /*0060*/  LDG.E.64 R4, desc[UR36][R2.64] ;  /* 0x0000002402047981 */ /* 0x002ea4000c1e1b00 */
[----:B--2---:R-:W-:-:S04]  /*0070*/  ISETP.NE.U32.AND P0, PT, R4, RZ, PT ;  /* 0x000000ff0400720c */ /* 0x004fc80003f05070 */
[----:B------:R-:W-:-:S13]  /*0080*/  ISETP.NE.AND.EX P0, PT, R5, RZ, PT, P0 ;  /* 0x000000ff0500720c */ /* 0x000fda0003f05300 */
[----:B------:R-:W-:Y:S05]  /*0090*/  @!P0 BRA `(.L_x_113) ;  /* 0x0000000000308947 */ /* 0x000fea0003800000 */
[----:B------:R-:W-:Y:S01]  /*00a0*/  BSSY.RECONVERGENT B6, `(.L_x_113) ;  /* 0x000000b000067945 */ /* 0x000fe20003800200 */
.L_x_115:
[----:B------:R1:W5:Y:S01]  /*00b0*/  LD.E.64 R16, desc[UR36][R4.64+0x8] ;  /* 0x0000082404107980 */ /* 0x000362000c101b00 */
[----:B------:R-:W-:-:S04]  /*00c0*/  MOV R0, 0x2a0 ;  /* 0x000002a000007802 */ /* 0x000fc80000000f00 */
[----:B------:R1:W2:Y:S03]  /*00d0*/  LDC.64 R2, c[0x4][R0] ;  /* 0x0100000000027b82 */ /* 0x0002a60000000a00 */
[----:B------:R-:W-:-:S07]  /*00e0*/  LEPC R20, `(.L_x_114) ;  /* 0x000000001014794e */ /* 0x000fce0000000000 */
[----:B012--5:R-:W-:Y:S05]  /*00f0*/  CALL.ABS.NOINC R2 ;  /* 0x0000000002007343 */ /* 0x027fea0003c00000 */
.L_x_114:
[----:B------:R-:W-:Y:S01]  /*0100*/  ISETP.NE.U32.AND P0, PT, R16, RZ, PT ;  /* 0x000000ff1000720c */ /* 0x000fe20003f05070 */
[----:B------:R-:W-:Y:S02]  /*0110*/  IMAD.MOV.U32 R4, RZ, RZ, R16 ;  /* 0x000000ffff047224 */ /* 0x000fe400078e0010 */
[----:B------:R-:W-:Y:S01]  /*0120*/  IMAD.MOV.U32 R5, RZ, RZ, R17 ;  /* 0x000000ffff057224 */ /* 0x000fe200078e0011 */
[----:B------:R-:W-:-:S13]  /*0130*/  ISETP.NE.AND.EX P0, PT, R17, RZ, PT, P0 ;  /* 0x000000ff1100720c */ /* 0x000fda0003f05300 */
[----:B------:R-:W-:Y:S05]  /*0140*/  @P0 BRA `(.L_x_115) ;  /* 0xfffffffc00d80947 */ /* 0x000fea000383ffff */
[----:B------:R-:W-:Y:S05]  /*0150*/  BSYNC.RECONVERGENT B6 ;  /* 0x0000000000067941 */ /* 0x000fea0003800200 */
.L_x_113:
[----:B------:R-:W1:Y:S08]  /*0160*/  LDC.64 R4, c[0x4][0x130] ;  /* 0x01004c00ff047b82 */ /* 0x000e700000000a00 */
[----:B------:R-:W2:Y:S01]  /*0170*/  LDC.64 R2, c[0x4][0x138] ;  /* 0x01004e00ff027b82 */ /* 0x000ea20000000a00 */
[----:B-1----:R1:W-:Y:S04]  /*0180*/  STG.E.64 desc[UR36][R4.64], RZ ;  /* 0x000000ff04007986 */ /* 0x0023e8000c101b24 */
[----:B--2---:R-:W2:Y:S02]  /*0190*/  LDG.E.64 R2, desc[UR36][R2.64] ;  /* 0x0000002402027981 */ /* 0x004ea4000c1e1b00 */
[----:B--2---:R-:W-:-:S04]  /*01a0*/  ISETP.NE.U32.AND P0, PT, R2, RZ, PT ;  /* 0x000000ff0200720c */ /* 0x004fc80003f05070 */
[----:B------:R-:W-:-:S13]  /*01b0*/  ISETP.NE.AND.EX P0, PT, R3, RZ, PT, P0 ;  /* 0x000000ff0300720c */ /* 0x000fda0003f05300 */
[----:B-1----:R-:W-:Y:S05]  /*01c0*/  @!P0 BRA `(.L_x_116) ;  /* 0x0000000000408947 */ /* 0x002fea0003800000 */
[----:B------:R-:W-:Y:S01]  /*01d0*/  BSSY.RECONVERGENT B6, `(.L_x_116) ;  /* 0x000000f000067945 */ /* 0x000fe20003800200 */
[----:B------:R-:W-:Y:S02]  /*01e0*/  IMAD.MOV.U32 R4, RZ, RZ, R2 ;  /* 0x000000ffff047224 */ /* 0x000fe400078e0002 */
[----:B------:R-:W-:-:S07]  /*01f0*/  IMAD.MOV.U32 R5, RZ, RZ, R3 ;  /* 0x000000ffff057224 */ /* 0x000fce00078e0003 */
.L_x_118:
[----:B------:R-:W-:Y:S02]  /*0200*/  IMAD.MOV.U32 R2, RZ, RZ, R4 ;  /* 0x000000ffff027224 */ /* 0x000fe400078e0004 */
[----:B------:R-:W-:-:S05]  /*0210*/  IMAD.MOV.U32 R3, RZ, RZ, R5 ;  /* 0x000000ffff037224 */ /* 0x000fca00078e0005 */
[----:B------:R1:W5:Y:S01]  /*0220*/  LD.E.64 R16, desc[UR36][R2.64+0x8] ;  /* 0x0000082402107980 */ /* 0x000362000c101b00 */
[----:B------:R-:W-:-:S04]  /*0230*/  MOV R0, 0x2a0 ;  /* 0x000002a000007802 */ /* 0x000fc80000000f00 */
[----:B------:R1:W2:Y:S03]  /*0240*/  LDC.64 R6, c[0x4][R0] ;  /* 0x0100000000067b82 */ /* 0x0002a60000000a00 */
[----:B------:R-:W-:-:S07]  /*0250*/  LEPC R20, `(.L_x_117) ;  /* 0x000000001014794e */ /* 0x000fce0000000000 */
[----:B012--5:R-:W-:Y:S05]  /*0260*/  CALL.ABS.NOINC R6 ;  /* 0x0000000006007343 */ /* 0x027fea0003c00000 */
.L_x_117:
[----:B------:R-:W-:Y:S01]  /*0270*/  ISETP.NE.U32.AND P0, PT, R16, RZ, PT ;  /* 0x000000ff1000720c */ /* 0x000fe20003f05070 */
[----:B------:R-:W-:Y:S02]  /*0280*/  IMAD.MOV.U32 R4, RZ, RZ, R16 ;  /* 0x000000ffff047224 */ /* 0x000fe400078e0010 */
[----:B------:R-:W-:Y:S01]  /*0290*/  IMAD.MOV.U32 R5, RZ, RZ, R17 ;  /* 0x000000ffff057224 */ /* 0x000fe200078e0011 */
[----:B------:R-:W-:-:S13]  /*02a0*/  ISETP.NE.AND.EX P0, PT, R17, RZ, PT, P0 ;  /* 0x000000ff1100720c */ /* 0x000fda0003f05300 */
[----:B------:R-:W-:Y:S05]  /*02b0*/  @P0 BRA `(.L_x_118) ;  /* 0xfffffffc00d00947 */ /* 0x000fea000383ffff */
[----:B------:R-:W-:Y:S05]  /*02c0*/  BSYNC.RECONVERGENT B6 ;  /* 0x0000000000067941 */ /* 0x000fea0003800200 */
.L_x_116:
[----:B------:R-:W1:Y:S02]  /*02d0*/  LDC.64 R2, c[0x4][0x138] ;  /* 0x01004e00ff027b82 */ /* 0x000e640000000a00 */
[----:B-1----:R-:W-:Y:S01]  /*02e0*/  STG.E.64 desc[UR36][R2.64], RZ ;  /* 0x000000ff02007986 */ /* 0x002fe2000c101b24 */
[----:B------:R-:W-:Y:S05]  /*02f0*/  EXIT ;  /* 0x000000000000794d */ /* 0x000fea0003800000 */
.L_x_119:
        /* <DEDUP_REMOVED lines=16> */
.L_x_525:


//--------------------- .text._Z18fix_maxi_critical2ii --------------------------
	.section	.text._Z18fix_maxi_critical2ii,"ax",@progbits
	.align	128
        .global         _Z18fix_maxi_critical2ii
        .type           _Z18fix_maxi_critical2ii,@function
        .size           _Z18fix_maxi_critical2ii,(.L_x_526 - _Z18fix_maxi_critical2ii)
        .other          _Z18fix_maxi_critical2ii,@"STO_CUDA_ENTRY STV_DEFAULT"
_Z18fix_maxi_critical2ii:
.text._Z18fix_maxi_critical2ii:
[----:B------:R-:W-:Y:S01]  /*0000*/  LDC R1, c[0x0][0x37c] ;  /* 0x0000df00ff017b82 */ /* 0x000fe20000000800 */
[----:B------:R-:W0:Y:S01]  /*0010*/  LDCU UR6, c[0x0][0x380] ;  /* 0x00007000ff0677ac */ /* 0x000e220008000800 */
[----:B------:R-:W1:Y:S01]  /*0020*/  LDCU.64 UR4, c[0x0][0x358] ;  /* 0x00006b00ff0477ac */ /* 0x000e620008000a00 */
[----:B0-----:R-:W-:-:S09]  /*0030*/  UISETP.NE.AND UP0, UPT, UR6, URZ, UPT ;  /* 0x000000ff0600728c */ /* 0x001fd2000bf05270 */
[----:B-1----:R-:W-:Y:S05]  /*0040*/  BRA.U UP0, `(.L_x_120) ;  /* 0x0000002500fc7547 */ /* 0x002fea000b800000 */
[----:B------:R-:W0:Y:S08]  /*0050*/  LDC.64 R8, c[0x4][0x100] ;  /* 0x01004000ff087b82 */ /* 0x000e300000000a00 */
[----:B------:R-:W1:Y:S01]  /*0060*/  LDC R5, c[0x0][0x384] ;  /* 0x0000e100ff057b82 */ /* 0x000e620000000800 */
[----:B0-----:R-:W1:Y:S02]  /*0070*/  LDG.E.64 R8, desc[UR4][R8.64] ;  /* 0x0000000408087981 */ /* 0x001e64000c1e1b00 */
[----:B-1----:R-:W-:-:S06]  /*0080*/  IMAD.WIDE R2, R5, 0x4, R8 ;  /* 0x0000000405027825 */ /* 0x002fcc00078e0208 */
[----:B------:R-:W2:Y:S02]  /*0090*/  LDG.E R2, desc[UR4][R2.64] ;  /* 0x0000000402027981 */ /* 0x000ea4000c1e1900 */
[----:B--2---:R-:W-:-:S13]  /*00a0*/  ISETP.NE.AND P0, PT, R2, RZ, PT ;  /* 0x000000ff0200720c */ /* 0x004fda0003f05270 */
[----:B------:R-:W-:Y:S05]  /*00b0*/  @P0 EXIT ;  /* 0x000000000000094d */ /* 0x000fea0003800000 */
[----:B------:R-:W0:Y:S02]  /*00c0*/  LDC.64 R2, c[0x4][0x50] ;  /* 0x01001400ff027b82 */ /* 0x000e240000000a00 */
[----:B0-----:R-:W2:Y:S06]  /*00d0*/  LDG.E.64 R2, desc[UR4][R2.64] ;  /* 0x0000000402027981 */ /* 0x001eac000c1e1b00 */
[----:B------:R-:W0:Y:S02]  /*00e0*/  LDC.64 R10, c[0x4][0xd0] ;  /* 0x01003400ff0a7b82 */ /* 0x000e240000000a00 */
[----:B0-----:R-:W3:Y:S01]  /*00f0*/  LDG.E.64 R10, desc[UR4][R10.64] ;  /* 0x000000040a0a7981 */ /* 0x001ee2000c1e1b00 */
[----:B--2---:R-:W-:-:S05]  /*0100*/  IMAD.WIDE R4, R5, 0x4, R2 ;  /* 0x0000000405047825 */ /* 0x004fca00078e0202 */
[----:B------:R-:W3:Y:S02]  /*0110*/  LDG.E R0, desc[UR4][R4.64] ;  /* 0x0000000404007981 */ /* 0x000ee4000c1e1900 */
[----:B---3--:R-:W-:-:S06]  /*0120*/  IMAD.WIDE R6, R0, 0x4, R10 ;  /* 0x0000000400067825 */ /* 0x008fcc00078e020a */
[----:B------:R-:W2:Y:S02]  /*0130*/  LDG.E R6, desc[UR4][R6.64] ;  /* 0x0000000406067981 */ /* 0x000ea4000c1e1900 */
[----:B--2---:R-:W-:-:S13]  /*0140*/  ISETP.NE.AND P0, PT, R6, -0x1, PT ;  /* 0xffffffff0600780c */ /* 0x004fda0003f05270 */
[----:B------:R-:W-:Y:S05]  /*0150*/  @!P0 BRA `(.L_x_121) ;  /* 0x0000001800f08947 */ /* 0x000fea0003800000 */
[----:B------:R-:W-:Y:S02]  /*0160*/  VIADD R11, R6, 0xffffffff ;  /* 0xffffffff060b7836 */ /* 0x000fe40000000000 */
        /* <DEDUP_REMOVED lines=9> */
[----:B--2---:R1:W2:Y:S01]  /*0200*/  LDG.E R10, desc[UR4][R20.64] ;  /* 0x00000004140a7981 */ /* 0x0042a2000c1e1900 */
[----:B0-----:R-:W-:-:S05]  /*0210*/  IMAD.WIDE.U32 R22, R11, 0xc, R22 ;  /* 0x0000000c0b167825 */ /* 0x001fca00078e0016 */
[----:B------:R-:W5:Y:S04]  /*0220*/  LDG.E R14, desc[UR4][R22.64+0x4] ;  /* 0x00000404160e7981 */ /* 0x000f68000c1e1900 */
[----:B------:R-:W5:Y:S04]  /*0230*/  LDG.E R13, desc[UR4][R22.64+0x8] ;  /* 0x00000804160d7981 */ /* 0x000f68000c1e1900 */
[----:B------:R0:W5:Y:S01]  /*0240*/  LDG.E R11, desc[UR4][R22.64] ;  /* 0x00000004160b7981 */ /* 0x000162000c1e1900 */
[----:B---3--:R-:W-:Y:S02]  /*0250*/  IABS R18, R7 ;  /* 0x0000000700127213 */ /* 0x008fe40000000000 */
[----:B------:R-:W-:-:S02]  /*0260*/  ISETP.NE.AND P4, PT, R7, RZ, PT ;  /* 0x000000ff0700720c */ /* 0x000fc40003f85270 */
[----:B------:R-:W3:Y:S01]  /*0270*/  I2F.RP R15, R18 ;  /* 0x00000012000f7306 */ /* 0x000ee20000209400 */
[-C--:B----4-:R-:W-:Y:S01]  /*0280*/  IMAD R17, R7, R12.reuse, RZ ;  /* 0x0000000c07117224 */ /* 0x090fe200078e02ff */
[----:B------:R-:W-:-:S04]  /*0290*/  IABS R16, R12 ;  /* 0x0000000c00107213 */ /* 0x000fc80000000000 */
[----:B------:R-:W-:-:S04]  /*02a0*/  IABS R19, R17 ;  /* 0x0000001100137213 */ /* 0x000fc80000000000 */
[----:B-1----:R-:W1:Y:S08]  /*02b0*/  I2F.RP R20, R19 ;  /* 0x0000001300147306 */ /* 0x002e700000209400 */
[----:B---3--:R-:W3:Y:S08]  /*02c0*/  MUFU.RCP R15, R15 ;  /* 0x0000000f000f7308 */ /* 0x008ef00000001000 */
[----:B-1----:R-:W1:Y:S01]  /*02d0*/  MUFU.RCP R20, R20 ;  /* 0x0000001400147308 */ /* 0x002e620000001000 */
[----:B---3--:R-:W-:Y:S01]  /*02e0*/  VIADD R2, R15, 0xffffffe ;  /* 0x0ffffffe0f027836 */ /* 0x008fe20000000000 */
[----:B--2---:R-:W-:-:S06]  /*02f0*/  IABS R15, R10 ;  /* 0x0000000a000f7213 */ /* 0x004fcc0000000000 */
[----:B------:R2:W3:Y:S01]  /*0300*/  F2I.FTZ.U32.TRUNC.NTZ R3, R2 ;  /* 0x0000000200037305 */ /* 0x0004e2000021f000 */
[----:B-1----:R-:W-:-:S07]  /*0310*/  IADD3 R4, PT, PT, R20, 0xffffffe, RZ ;  /* 0x0ffffffe14047810 */ /* 0x002fce0007ffe0ff */
[----:B------:R1:W0:Y:S01]  /*0320*/  F2I.FTZ.U32.TRUNC.NTZ R5, R4 ;  /* 0x0000000400057305 */ /* 0x000222000021f000 */
[----:B--2---:R-:W-:Y:S02]  /*0330*/  IMAD.MOV.U32 R2, RZ, RZ, RZ ;  /* 0x000000ffff027224 */ /* 0x004fe400078e00ff */
[----:B---3--:R-:W-:-:S05]  /*0340*/  IMAD.MOV R21, RZ, RZ, -R3 ;  /* 0x000000ffff157224 */ /* 0x008fca00078e0a03 */
[----:B------:R-:W2:Y:S01]  /*0350*/  I2F.RP R20, R16 ;  /* 0x0000001000147306 */ /* 0x000ea20000209400 */
[----:B-1----:R-:W-:Y:S02]  /*0360*/  HFMA2 R4, -RZ, RZ, 0, 0 ;  /* 0x00000000ff047431 */ /* 0x002fe400000001ff */
[----:B------:R-:W-:Y:S02]  /*0370*/  IMAD R21, R21, R18, RZ ;  /* 0x0000001215157224 */ /* 0x000fe400078e02ff */
[----:B0-----:R-:W-:Y:S02]  /*0380*/  IMAD.MOV R22, RZ, RZ, -R5 ;  /* 0x000000ffff167224 */ /* 0x001fe400078e0a05 */
[----:B------:R-:W-:Y:S01]  /*0390*/  IMAD.HI.U32 R2, R3, R21, R2 ;  /* 0x0000001503027227 */ /* 0x000fe200078e0002 */
[----:B------:R-:W-:Y:S01]  /*03a0*/  IABS R3, R0 ;  /* 0x0000000000037213 */ /* 0x000fe20000000000 */
[----:B------:R-:W0:Y:S02]  /*03b0*/  I2F.RP R21, R15 ;  /* 0x0000000f00157306 */ /* 0x000e240000209400 */
[----:B------:R-:W-:Y:S01]  /*03c0*/  IMAD R23, R22, R19, RZ ;  /* 0x0000001316177224 */ /* 0x000fe200078e02ff */
[----:B------:R-:W-:Y:S01]  /*03d0*/  IABS R22, R17 ;  /* 0x0000001100167213 */ /* 0x000fe20000000000 */
[----:B------:R-:W-:-:S04]  /*03e0*/  IMAD.HI.U32 R2, R2, R3, RZ ;  /* 0x0000000302027227 */ /* 0x000fc800078e00ff */
[----:B------:R-:W-:Y:S01]  /*03f0*/  IMAD.HI.U32 R4, R5, R23, R4 ;  /* 0x0000001705047227 */ /* 0x000fe200078e0004 */
[----:B------:R-:W-:Y:S01]  /*0400*/  IABS R5, R7 ;  /* 0x0000000700057213 */ /* 0x000fe20000000000 */
[----:B--2---:R-:W1:Y:S02]  /*0410*/  MUFU.RCP R20, R20 ;  /* 0x0000001400147308 */ /* 0x004e640000001000 */
[----:B------:R-:W-:Y:S02]  /*0420*/  IMAD.MOV R22, RZ, RZ, -R22 ;  /* 0x000000ffff167224 */ /* 0x000fe400078e0a16 */
[----:B------:R-:W-:Y:S02]  /*0430*/  IMAD.MOV R23, RZ, RZ, -R5 ;  /* 0x000000ffff177224 */ /* 0x000fe400078e0a05 */
[----:B------:R-:W-:Y:S02]  /*0440*/  IMAD.HI.U32 R4, R4, R3, RZ ;  /* 0x0000000304047227 */ /* 0x000fe400078e00ff */
[----:B0-----:R-:W0:Y:S02]  /*0450*/  MUFU.RCP R21, R21 ;  /* 0x0000001500157308 */ /* 0x001e240000001000 */
[----:B------:R-:W-:-:S02]  /*0460*/  IMAD R23, R2, R23, R3 ;  /* 0x0000001702177224 */ /* 0x000fc400078e0203 */
[----:B------:R-:W-:-:S03]  /*0470*/  IMAD R22, R4, R22, R3 ;  /* 0x0000001604167224 */ /* 0x000fc600078e0203 */
[----:B------:R-:W-:Y:S02]  /*0480*/  ISETP.GT.U32.AND P5, PT, R18, R23, PT ;  /* 0x000000171200720c */ /* 0x000fe40003fa4070 */
[----:B------:R-:W-:Y:S01]  /*0490*/  ISETP.GT.U32.AND P6, PT, R19, R22, PT ;  /* 0x000000161300720c */ /* 0x000fe20003fc4070 */
[----:B-1----:R-:W-:-:S06]  /*04a0*/  VIADD R3, R20, 0xffffffe ;  /* 0x0ffffffe14037836 */ /* 0x002fcc0000000000 */
[----:B------:R-:W1:Y:S01]  /*04b0*/  F2I.FTZ.U32.TRUNC.NTZ R3, R3 ;  /* 0x0000000300037305 */ /* 0x000e62000021f000 */
[----:B0-----:R-:W-:-:S03]  /*04c0*/  IADD3 R5, PT, PT, R21, 0xffffffe, RZ ;  /* 0x0ffffffe15057810 */ /* 0x001fc60007ffe0ff */
[----:B------:R-:W-:Y:S01]  /*04d0*/  @!P5 IMAD.IADD R23, R23, 0x1, -R18 ;  /* 0x000000011717d824 */ /* 0x000fe200078e0a12 */
[----:B------:R-:W-:Y:S01]  /*04e0*/  @!P5 IADD3 R2, PT, PT, R2, 0x1, RZ ;  /* 0x000000010202d810 */ /* 0x000fe20007ffe0ff */
[----:B------:R-:W-:Y:S01]  /*04f0*/  @!P6 IMAD.IADD R22, R22, 0x1, -R19 ;  /* 0x000000011616e824 */ /* 0x000fe200078e0a13 */
[----:B------:R-:W-:Y:S01]  /*0500*/  ISETP.NE.AND P5, PT, R17, RZ, PT ;  /* 0x000000ff1100720c */ /* 0x000fe20003fa5270 */
[----:B------:R-:W0:Y:S01]  /*0510*/  F2I.FTZ.U32.TRUNC.NTZ R5, R5 ;  /* 0x0000000500057305 */ /* 0x000e22000021f000 */
[----:B------:R-:W-:Y:S01]  /*0520*/  ISETP.GE.U32.AND P0, PT, R23, R18, PT ;  /* 0x000000121700720c */ /* 0x000fe20003f06070 */
[----:B------:R-:W-:Y:S01]  /*0530*/  @!P6 VIADD R4, R4, 0x1 ;  /* 0x000000010404e836 */ /* 0x000fe20000000000 */
[----:B------:R-:W-:Y:S02]  /*0540*/  ISETP.GE.U32.AND P1, PT, R22, R19, PT ;  /* 0x000000131600720c */ /* 0x000fe40003f26070 */
[C---:B------:R-:W-:Y:S02]  /*0550*/  LOP3.LUT R18, R0.reuse, R7, RZ, 0x3c, !PT ;  /* 0x0000000700127212 */ /* 0x040fe400078e3cff */
[----:B------:R-:W-:Y:S01]  /*0560*/  LOP3.LUT R19, R0, R17, RZ, 0x3c, !PT ;  /* 0x0000001100137212 */ /* 0x000fe200078e3cff */
[----:B-1----:R-:W-:Y:S01]  /*0570*/  IMAD.MOV R21, RZ, RZ, -R3 ;  /* 0x000000ffff157224 */ /* 0x002fe200078e0a03 */
[----:B------:R-:W-:-:S02]  /*0580*/  ISETP.GE.AND P2, PT, R18, RZ, PT ;  /* 0x000000ff1200720c */ /* 0x000fc40003f46270 */
[----:B------:R-:W-:Y:S01]  /*0590*/  ISETP.GE.AND P3, PT, R19, RZ, PT ;  /* 0x000000ff1300720c */ /* 0x000fe20003f66270 */
[----:B------:R-:W-:Y:S02]  /*05a0*/  IMAD R21, R21, R16, RZ ;  /* 0x0000001015157224 */ /* 0x000fe400078e02ff */
[----:B------:R-:W-:Y:S01]  /*05b0*/  @P0 IADD3 R2, PT, PT, R2, 0x1, RZ ;  /* 0x0000000102020810 */ /* 0x000fe20007ffe0ff */
[----:B0-----:R-:W-:Y:S02]  /*05c0*/  IMAD.MOV R20, RZ, RZ, -R5 ;  /* 0x000000ffff147224 */ /* 0x001fe400078e0a05 */
[----:B------:R-:W-:Y:S02]  /*05d0*/  @P1 VIADD R4, R4, 0x1 ;  /* 0x0000000104041836 */ /* 0x000fe40000000000 */
[----:B------:R-:W-:Y:S02]  /*05e0*/  IMAD.MOV.U32 R18, RZ, RZ, R2 ;  /* 0x000000ffff127224 */ /* 0x000fe400078e0002 */
[----:B------:R-:W-:-:S02]  /*05f0*/  IMAD.MOV.U32 R2, RZ, RZ, RZ ;  /* 0x000000ffff027224 */ /* 0x000fc400078e00ff */
        /* <DEDUP_REMOVED lines=12> */
[----:B------:R-:W-:Y:S02]  /*06c0*/  IABS R3, R18 ;  /* 0x0000001200037213 */ /* 0x000fe40000000000 */
[----:B------:R-:W-:Y:S01]  /*06d0*/  IADD3 R20, PT, PT, RZ, -R20, RZ ;  /* 0x80000014ff147210 */ /* 0x000fe20007ffe0ff */
[----:B------:R-:W-:Y:S01]  /*06e0*/  IMAD.MOV R5, RZ, RZ, -R5 ;  /* 0x000000ffff057224 */ /* 0x000fe200078e0a05 */
[----:B------:R-:W-:Y:S01]  /*06f0*/  ISETP.GE.AND P2, PT, R18, RZ, PT ;  /* 0x000000ff1200720c */ /* 0x000fe20003f46270 */
[----:B------:R-:W-:Y:S01]  /*0700*/  IMAD.HI.U32 R2, R2, R3, RZ ;  /* 0x0000000302027227 */ /* 0x000fe200078e00ff */
[----:B------:R-:W-:-:S03]  /*0710*/  ISETP.GE.AND P4, PT, R19, RZ, PT ;  /* 0x000000ff1300720c */ /* 0x000fc60003f86270 */
[----:B------:R-:W-:-:S04]  /*0720*/  IMAD.HI.U32 R4, R4, R17, RZ ;  /* 0x0000001104047227 */ /* 0x000fc800078e00ff */
[----:B------:R-:W-:Y:S02]  /*0730*/  IMAD R3, R2, R5, R3 ;  /* 0x0000000502037224 */ /* 0x000fe400078e0203 */
[----:B------:R-:W-:Y:S02]  /*0740*/  IMAD R4, R4, R20, R17 ;  /* 0x0000001404047224 */ /* 0x000fe400078e0211 */
[----:B------:R-:W-:Y:S01]  /*0750*/  IMAD.MOV R2, RZ, RZ, -R18 ;  /* 0x000000ffff027224 */ /* 0x000fe200078e0a12 */
[----:B------:R-:W-:Y:S02]  /*0760*/  ISETP.GT.U32.AND P0, PT, R16, R3, PT ;  /* 0x000000031000720c */ /* 0x000fe40003f04070 */
[----:B------:R-:W-:Y:S01]  /*0770*/  ISETP.GT.U32.AND P1, PT, R15, R4, PT ;  /* 0x000000040f00720c */ /* 0x000fe20003f24070 */
[----:B------:R-:W-:-:S04]  /*0780*/  IMAD R2, R7, R2, R0 ;  /* 0x0000000207027224 */ /* 0x000fc800078e0200 */
[----:B-----5:R-:W-:-:S06]  /*0790*/  IMAD.IADD R2, R11, 0x1, R2 ;  /* 0x000000010b027824 */ /* 0x020fcc00078e0202 */
[----:B------:R-:W-:Y:S01]  /*07a0*/  @!P0 IMAD.IADD R3, R3, 0x1, -R16 ;  /* 0x0000000103038824 */ /* 0x000fe200078e0a10 */
[----:B------:R-:W-:Y:S01]  /*07b0*/  ISETP.NE.AND P0, PT, R12, RZ, PT ;  /* 0x000000ff0c00720c */ /* 0x000fe20003f05270 */
[----:B------:R-:W-:-:S03]  /*07c0*/  @!P1 IMAD.IADD R4, R4, 0x1, -R15 ;  /* 0x0000000104049824 */ /* 0x000fc600078e0a0f */
[----:B------:R-:W-:Y:S02]  /*07d0*/  ISETP.GT.U32.AND P1, PT, R16, R3, PT ;  /* 0x000000031000720c */ /* 0x000fe40003f24070 */
[----:B------:R-:W-:-:S11]  /*07e0*/  ISETP.GT.U32.AND P3, PT, R15, R4, PT ;  /* 0x000000040f00720c */ /* 0x000fd60003f64070 */
[----:B------:R-:W-:Y:S01]  /*07f0*/  @!P1 IMAD.IADD R3, R3, 0x1, -R16 ;  /* 0x0000000103039824 */ /* 0x000fe200078e0a10 */
[----:B------:R-:W-:Y:S02]  /*0800*/  ISETP.NE.AND P1, PT, R10, RZ, PT ;  /* 0x000000ff0a00720c */ /* 0x000fe40003f25270 */
[----:B------:R-:W-:Y:S01]  /*0810*/  @!P3 IADD3 R4, PT, PT, R4, -R15, RZ ;  /* 0x8000000f0404b210 */ /* 0x000fe20007ffe0ff */
[----:B------:R-:W-:Y:S01]  /*0820*/  @!P2 IMAD.MOV R3, RZ, RZ, -R3 ;  /* 0x000000ffff03a224 */ /* 0x000fe200078e0a03 */
[----:B------:R-:W-:-:S03]  /*0830*/  @!P0 LOP3.LUT R3, RZ, R12, RZ, 0x33, !PT ;  /* 0x0000000cff038212 */ /* 0x000fc600078e33ff */
[----:B------:R-:W-:Y:S01]  /*0840*/  @!P4 IMAD.MOV R4, RZ, RZ, -R4 ;  /* 0x000000ffff04c224 */ /* 0x000fe200078e0a04 */
[----:B------:R-:W-:-:S05]  /*0850*/  IADD3 R14, PT, PT, R14, R3, RZ ;  /* 0x000000030e0e7210 */ /* 0x000fca0007ffe0ff */
[----:B------:R-:W-:-:S05]  /*0860*/  @!P1 LOP3.LUT R4, RZ, R10, RZ, 0x33, !PT ;  /* 0x0000000aff049212 */ /* 0x000fca00078e33ff */
[----:B------:R-:W-:-:S04]  /*0870*/  IMAD.IADD R13, R13, 0x1, R4 ;  /* 0x000000010d0d7824 */ /* 0x000fc800078e0204 */
[----:B------:R-:W-:-:S04]  /*0880*/  IMAD R12, R12, R13, R14 ;  /* 0x0000000d0c0c7224 */ /* 0x000fc800078e020e */
[----:B------:R-:W-:-:S07]  /*0890*/  IMAD R5, R7, R12, R2 ;  /* 0x0000000c07057224 */ /* 0x000fce00078e0202 */
.L_x_122:
[----:B------:R-:W0:Y:S02]  /*08a0*/  LDC.64 R16, c[0x4][0x38] ;  /* 0x01000e00ff107b82 */ /* 0x000e240000000a00 */
[----:B0-----:R-:W2:Y:S06]  /*08b0*/  LDG.E.64 R14, desc[UR4][R16.64] ;  /* 0x00000004100e7981 */ /* 0x001eac000c1e1b00 */
[----:B------:R-:W0:Y:S01]  /*08c0*/  LDC.64 R2, c[0x4][0x108] ;  /* 0x01004200ff027b82 */ /* 0x000e220000000a00 */
[----:B------:R-:W-:Y:S01]  /*08d0*/  IMAD R7, R0, 0xc, RZ ;  /* 0x0000000c00077824 */ /* 0x000fe200078e02ff */
[----:B0-----:R-:W3:Y:S03]  /*08e0*/  LDG.E.64 R2, desc[UR4][R2.64] ;  /* 0x0000000402027981 */ /* 0x001ee6000c1e1b00 */
[----:B--2---:R-:W-:-:S05]  /*08f0*/  IMAD.WIDE R14, R7, 0x4, R14 ;  /* 0x00000004070e7825 */ /* 0x004fca00078e020e */
[----:B------:R-:W2:Y:S01]  /*0900*/  LDG.E R22, desc[UR4][R14.64] ;  /* 0x000000040e167981 */ /* 0x000ea2000c1e1900 */
[----:B------:R-:W-:-:S03]  /*0910*/  IMAD.MOV.U32 R10, RZ, RZ, -0x1 ;  /* 0xffffffffff0a7424 */ /* 0x000fc600078e00ff */
[----:B------:R0:W5:Y:S01]  /*0920*/  LDG.E R23, desc[UR4][R14.64+0x4] ;  /* 0x000004040e177981 */ /* 0x000162000c1e1900 */
[----:B------:R-:W-:-:S03]  /*0930*/  MOV R11, 0xffefffff ;  /* 0xffefffff000b7802 */ /* 0x000fc60000000f00 */
[----:B------:R0:W5:Y:S01]  /*0940*/  LDG.E R7, desc[UR4][R14.64+0x8] ;  /* 0x000008040e077981 */ /* 0x000162000c1e1900 */
[----:B------:R-:W-:Y:S02]  /*0950*/  IMAD.MOV.U32 R4, RZ, RZ, R5 ;  /* 0x000000ffff047224 */ /* 0x000fe400078e0005 */
[----:B---3--:R-:W-:Y:S01]  /*0960*/  IMAD.WIDE R12, R0, 0x8, R2 ;  /* 0x00000008000c7825 */ /* 0x008fe200078e0202 */
[----:B--2---:R-:W-:-:S13]  /*0970*/  ISETP.NE.AND P0, PT, R22, -0x1, PT ;  /* 0xffffffff1600780c */ /* 0x004fda0003f05270 */
[----:B0-----:R-:W-:Y:S05]  /*0980*/  @!P0 BRA `(.L_x_123) ;  /* 0x0000000000408947 */ /* 0x001fea0003800000 */
[----:B------:R-:W-:-:S06]  /*0990*/  IMAD.WIDE R24, R22, 0x4, R8 ;  /* 0x0000000416187825 */ /* 0x000fcc00078e0208 */
[----:B------:R-:W2:Y:S02]  /*09a0*/  LDG.E R24, desc[UR4][R24.64] ;  /* 0x0000000418187981 */ /* 0x000ea4000c1e1900 */
[----:B--2---:R-:W-:-:S13]  /*09b0*/  ISETP.NE.AND P2, PT, R24, 0x1, PT ;  /* 0x000000011800780c */ /* 0x004fda0003f45270 */
[C---:B------:R-:W-:Y:S01]  /*09c0*/  @P2 IMAD.WIDE R16, R22.reuse, 0x8, R2 ;  /* 0x0000000816102825 */ /* 0x040fe200078e0202 */
[----:B------:R-:W2:Y:S05]  /*09d0*/  @P2 LDG.E.64 R18, desc[UR4][R12.64] ;  /* 0x000000040c122981 */ /* 0x000eaa000c1e1b00 */
[----:B------:R-:W3:Y:S01]  /*09e0*/  @P2 LDG.E.64 R16, desc[UR4][R16.64] ;  /* 0x0000000410102981 */ /* 0x000ee2000c1e1b00 */
[----:B------:R-:W-:Y:S02]  /*09f0*/  @P2 IMAD.MOV.U32 R20, RZ, RZ, -0x1 ;  /* 0xffffffffff142424 */ /* 0x000fe400078e00ff */
[----:B------:R-:W-:Y:S01]  /*0a00*/  @P2 IMAD.MOV.U32 R21, RZ, RZ, 0x7fefffff ;  /* 0x7fefffffff152424 */ /* 0x000fe200078e00ff */
[----:B------:R-:W-:-:S05]  /*0a10*/  @P2 ISETP.NE.AND P1, PT, R22, R5, PT ;  /* 0x000000051600220c */ /* 0x000fca0003f25270 */
[----:B---3--:R-:W-:-:S06]  /*0a20*/  @P2 DSETP.GT.AND P0, PT, R16, -R20, PT ;  /* 0x800000141000222a */ /* 0x008fcc0003f04000 */
[----:B--2---:R-:W-:Y:S01]  /*0a30*/  @P2 DSETP.LT.AND P0, PT, R16, R18, P0 ;  /* 0x000000121000222a */ /* 0x004fe20000701000 */
[----:B------:R-:W-:Y:S02]  /*0a40*/  @P2 FSEL R18, R16, -QNAN , P1 ;  /* 0xffffffff10122808 */ /* 0x000fe40000800000 */
[----:B------:R-:W-:-:S03]  /*0a50*/  @P2 FSEL R19, R17, -QNAN , P1 ;  /* 0xffefffff11132808 */ /* 0x000fc60000800000 */
[----:B------:R-:W-:Y:S02]  /*0a60*/  @P2 SEL R4, R22, R5, P0 ;  /* 0x0000000516042207 */ /* 0x000fe40000000000 */
[----:B------:R-:W-:Y:S02]  /*0a70*/  @P2 FSEL R10, R18, -QNAN , P0 ;  /* 0xffffffff120a2808 */ /* 0x000fe40000000000 */
[----:B------:R-:W-:-:S07]  /*0a80*/  @P2 FSEL R11, R19, -QNAN , P0 ;  /* 0xffefffff130b2808 */ /* 0x000fce0000000000 */
.L_x_123:
[----:B-----5:R-:W-:Y:S01]  /*0a90*/  ISETP.NE.AND P0, PT, R23, -0x1, PT ;  /* 0xffffffff1700780c */ /* 0x020fe20003f05270 */
[----:B------:R0:W5:-:S12]  /*0aa0*/  LDG.E R17, desc[UR4][R14.64+0xc] ;  /* 0x00000c040e117981 */ /* 0x000158000c1e1900 */
[----:B0-----:R-:W-:Y:S05]  /*0ab0*/  @!P0 BRA `(.L_x_124) ;  /* 0x0000000000388947 */ /* 0x001fea0003800000 */
[----:B------:R-:W-:-:S06]  /*0ac0*/  IMAD.WIDE R20, R23, 0x4, R8 ;  /* 0x0000000417147825 */ /* 0x000fcc00078e0208 */
[----:B------:R-:W2:Y:S02]  /*0ad0*/  LDG.E R20, desc[UR4][R20.64] ;  /* 0x0000000414147981 */ /* 0x000ea4000c1e1900 */
[----:B--2---:R-:W-:-:S13]  /*0ae0*/  ISETP.NE.AND P1, PT, R20, 0x1, PT ;  /* 0x000000011400780c */ /* 0x004fda0003f25270 */
[----:B------:R-:W-:Y:S01]  /*0af0*/  @P1 IMAD.WIDE R18, R23, 0x8, R2 ;  /* 0x0000000817121825 */ /* 0x000fe200078e0202 */
[----:B------:R-:W2:Y:S05]  /*0b00*/  @P1 LDG.E.64 R24, desc[UR4][R12.64] ;  /* 0x000000040c181981 */ /* 0x000eaa000c1e1b00 */
[----:B------:R-:W3:Y:S02]  /*0b10*/  @P1 LDG.E.64 R18, desc[UR4][R18.64] ;  /* 0x0000000412121981 */ /* 0x000ee4000c1e1b00 */
[----:B---3--:R-:W-:-:S06]  /*0b20*/  @P1 DSETP.GT.AND P0, PT, R18, R10, PT ;  /* 0x0000000a1200122a */ /* 0x008fcc0003f04000 */
[----:B--2---:R-:W-:-:S06]  /*0b30*/  @P1 DSETP.LT.AND P0, PT, R18, R24, P0 ;  /* 0x000000181200122a */ /* 0x004fcc0000701000 */
[----:B------:R-:W-:-:S04]  /*0b40*/  @P1 ISETP.NE.AND P0, PT, R23, R5, P0 ;  /* 0x000000051700120c */ /* 0x000fc80000705270 */
[----:B------:R-:W-:Y:S02]  /*0b50*/  @P1 SEL R4, R23, R4, P0 ;  /* 0x0000000417041207 */ /* 0x000fe40000000000 */
[----:B------:R-:W-:Y:S02]  /*0b60*/  @P1 FSEL R23, R19, R11, P0 ;  /* 0x0000000b13171208 */ /* 0x000fe40000000000 */
[----:B------:R-:W-:-:S03]  /*0b70*/  @P1 FSEL R16, R18, R10, P0 ;  /* 0x0000000a12101208 */ /* 0x000fc60000000000 */
[----:B------:R-:W-:Y:S01]  /*0b80*/  @P1 IMAD.MOV.U32 R11, RZ, RZ, R23 ;  /* 0x000000ffff0b1224 */ /* 0x000fe200078e0017 */
[----:B------:R-:W-:-:S07]  /*0b90*/  @P1 MOV R10, R16 ;  /* 0x00000010000a1202 */ /* 0x000fce0000000f00 */
.L_x_124:
[----:B------:R-:W-:Y:S01]  /*0ba0*/  ISETP.NE.AND P0, PT, R7, -0x1, PT ;  /* 0xffffffff0700780c */ /* 0x000fe20003f05270 */
        /* <DEDUP_REMOVED lines=14> */
[----:B------:R-:W-:Y:S02]  /*0c90*/  @P1 IMAD.MOV.U32 R10, RZ, RZ, R7 ;  /* 0x000000ffff0a1224 */ /* 0x000fe400078e0007 */
[----:B------:R-:W-:-:S07]  /*0ca0*/  @P1 IMAD.MOV.U32 R11, RZ, RZ, R16 ;  /* 0x000000ffff0b1224 */ /* 0x000fce00078e0010 */
.L_x_125:
        /* <DEDUP_REMOVED lines=17> */
.L_x_126:
        /* <DEDUP_REMOVED lines=17> */
.L_x_127:
        /* <DEDUP_REMOVED lines=17> */
.L_x_128:
        /* <DEDUP_REMOVED lines=17> */
.L_x_129:
[----:B------:R-:W2:Y:S04]  /*10f0*/  LDG.E R21, desc[UR4][R14.64+0x24] ;  /* 0x000024040e157981 */ /* 0x000ea8000c1e1900 */
[----:B------:R-:W3:Y:S04]  /*1100*/  LDG.E R23, desc[UR4][R14.64+0x28] ;  /* 0x000028040e177981 */ /* 0x000ee8000c1e1900 */
[----:B------:R-:W4:Y:S01]  /*1110*/  LDG.E R25, desc[UR4][R14.64+0x2c] ;  /* 0x00002c040e197981 */ /* 0x000f22000c1e1900 */
[----:B-----5:R-:W-:Y:S02]  /*1120*/  ISETP.NE.AND P0, PT, R19, -0x1, PT ;  /* 0xffffffff1300780c */ /* 0x020fe40003f05270 */
[----:B------:R-:W-:-:S02]  /*1130*/  ISETP.NE.AND P1, PT, R7, -0x1, PT ;  /* 0xffffffff0700780c */ /* 0x000fc40003f25270 */
[----:B--2---:R-:W-:Y:S02]  /*1140*/  ISETP.NE.AND P2, PT, R21, -0x1, PT ;  /* 0xffffffff1500780c */ /* 0x004fe40003f45270 */
[----:B---3--:R-:W-:Y:S02]  /*1150*/  ISETP.NE.AND P3, PT, R23, -0x1, PT ;  /* 0xffffffff1700780c */ /* 0x008fe40003f65270 */
[----:B----4-:R-:W-:-:S05]  /*1160*/  ISETP.NE.AND P4, PT, R25, -0x1, PT ;  /* 0xffffffff1900780c */ /* 0x010fca0003f85270 */
[----:B------:R-:W-:Y:S08]  /*1170*/  @!P0 BRA `(.L_x_130) ;  /* 0x0000000000388947 */ /* 0x000ff00003800000 */
        /* <DEDUP_REMOVED lines=9> */
[----:B------:R-:W-:Y:S02]  /*1210*/  @P5 FSEL R17, R15, R11, P0 ;  /* 0x0000000b0f115208 */ /* 0x000fe40000000000 */
[----:B------:R-:W-:Y:S02]  /*1220*/  @P5 FSEL R16, R14, R10, P0 ;  /* 0x0000000a0e105208 */ /* 0x000fe40000000000 */
[----:B------:R-:W-:Y:S01]  /*1230*/  @P5 SEL R4, R19, R4, P0 ;  /* 0x0000000413045207 */ /* 0x000fe20000000000 */
[----:B------:R-:W-:Y:S01]  /*1240*/  @P5 IMAD.MOV.U32 R11, RZ, RZ, R17 ;  /* 0x000000ffff0b5224 */ /* 0x000fe200078e0011 */
[----:B------:R-:W-:-:S07]  /*1250*/  @P5 MOV R10, R16 ;  /* 0x00000010000a5202 */ /* 0x000fce0000000f00 */
.L_x_130:
[----:B------:R-:W-:Y:S05]  /*1260*/  @!P1 BRA `(.L_x_131) ;  /* 0x0000000000389947 */ /* 0x000fea0003800000 */
        /* <DEDUP_REMOVED lines=14> */
.L_x_131:
        /* <DEDUP_REMOVED lines=15> */
.L_x_132:
        /* <DEDUP_REMOVED lines=13> */
[----:B------:R-:W-:Y:S02]  /*1510*/  @P1 IMAD.MOV.U32 R10, RZ, RZ, R7 ;  /* 0x000000ffff0a1224 */ /* 0x000fe400078e0007 */
[----:B------:R-:W-:-:S07]  /*1520*/  @P1 IMAD.MOV.U32 R11, RZ, RZ, R18 ;  /* 0x000000ffff0b1224 */ /* 0x000fce00078e0012 */
.L_x_133:
[----:B------:R-:W-:Y:S05]  /*1530*/  @P4 BRA `(.L_x_134) ;  /* 0x0000000000084947 */ /* 0x000fea0003800000 */
[----:B------:R-:W5:Y:S01]  /*1540*/  LDG.E.64 R12, desc[UR4][R12.64] ;  /* 0x000000040c0c7981 */ /* 0x000f62000c1e1b00 */
[----:B------:R-:W-:Y:S05]  /*1550*/  BRA `(.L_x_135) ;  /* 0x0000000000347947 */ /* 0x000fea0003800000 */
.L_x_134:
[----:B------:R-:W-:Y:S01]  /*1560*/  IMAD.WIDE R8, R25, 0x4, R8 ;  /* 0x0000000419087825 */ /* 0x000fe200078e0208 */
[----:B------:R-:W2:Y:S05]  /*1570*/  LDG.E.64 R12, desc[UR4][R12.64] ;  /* 0x000000040c0c7981 */ /* 0x000eaa000c1e1b00 */
[----:B------:R-:W3:Y:S02]  /*1580*/  LDG.E R8, desc[UR4][R8.64] ;  /* 0x0000000408087981 */ /* 0x000ee4000c1e1900 */
[----:B---3--:R-:W-:-:S13]  /*1590*/  ISETP.NE.AND P3, PT, R8, 0x1, PT ;  /* 0x000000010800780c */ /* 0x008fda0003f65270 */
[----:B------:R-:W-:-:S06]  /*15a0*/  @P3 IMAD.WIDE R14, R25, 0x8, R2 ;  /* 0x00000008190e3825 */ /* 0x000fcc00078e0202 */
[----:B------:R-:W2:Y:S01]  /*15b0*/  @P3 LDG.E.64 R14, desc[UR4][R14.64] ;  /* 0x000000040e0e3981 */ /* 0x000ea2000c1e1b00 */
[----:B------:R-:W-:Y:S02]  /*15c0*/  PLOP3.LUT P0, PT, PT, PT, PT, 0x80, 0x8 ;  /* 0x000000000008781c */ /* 0x000fe40003f0f070 */
[----:B------:R-:W-:-:S04]  /*15d0*/  @P3 ISETP.NE.AND P2, PT, R25, R5, PT ;  /* 0x000000051900320c */ /* 0x000fc80003f45270 */
[----:B------:R-:W-:Y:S01]  /*15e0*/  @P3 SEL R25, R25, R4, P2 ;  /* 0x0000000419193207 */ /* 0x000fe20001000000 */
[----:B--2---:R-:W-:-:S06]  /*15f0*/  @P3 DSETP.GEU.AND P1, PT, R14, R12, PT ;  /* 0x0000000c0e00322a */ /* 0x004fcc0003f2e000 */
[----:B------:R-:W-:Y:S01]  /*1600*/  @P3 PLOP3.LUT P0, PT, P1, PT, PT, 0x80, 0x8 ;  /* 0x000000000008381c */ /* 0x000fe20000f0f070 */
[----:B------:R-:W-:-:S12]  /*1610*/  @P3 DSETP.GT.AND P1, PT, R14, R10, PT ;  /* 0x0000000a0e00322a */ /* 0x000fd80003f24000 */
[----:B------:R-:W-:-:S07]  /*1620*/  @!P0 SEL R4, R25, R4, P1 ;  /* 0x0000000419048207 */ /* 0x000fce0000800000 */
.L_x_135:
[----:B------:R-:W0:Y:S02]  /*1630*/  LDC.64 R22, c[0x4][RZ] ;  /* 0x01000000ff167b82 */ /* 0x000e240000000a00 */
[----:B0-----:R-:W2:Y:S01]  /*1640*/  LDG.E.64 R22, desc[UR4][R22.64] ;  /* 0x0000000416167981 */ /* 0x001ea2000c1e1b00 */
[C---:B------:R-:W-:Y:S01]  /*1650*/  ISETP.GE.AND P0, PT, R0.reuse, R5, PT ;  /* 0x000000050000720c */ /* 0x040fe20003f06270 */
[----:B--2---:R-:W-:-:S04]  /*1660*/  IMAD.WIDE R18, R0, 0x8, R22 ;  /* 0x0000000800127825 */ /* 0x004fc800078e0216 */
[--C-:B------:R-:W-:Y:S01]  /*1670*/  IMAD.WIDE R16, R5, 0x8, R22.reuse ;  /* 0x0000000805107825 */ /* 0x100fe200078e0216 */
[----:B------:R-:W2:Y:S04]  /*1680*/  LDG.E.64 R14, desc[UR4][R18.64] ;  /* 0x00000004120e7981 */ /* 0x000ea8000c1e1b00 */
[----:B------:R-:W2:Y:S01]  /*1690*/  LDG.E.64 R10, desc[UR4][R16.64] ;  /* 0x00000004100a7981 */ /* 0x000ea2000c1e1b00 */
[----:B------:R-:W0:Y:S01]  /*16a0*/  LDC.64 R8, c[0x4][0xc0] ;  /* 0x01003000ff087b82 */ /* 0x000e220000000a00 */
[----:B------:R-:W-:-:S06]  /*16b0*/  IMAD.WIDE R22, R4, 0x8, R22 ;  /* 0x0000000804167825 */ /* 0x000fcc00078e0216 */
[----:B------:R-:W5:Y:S04]  /*16c0*/  LDG.E.64 R22, desc[UR4][R22.64] ;  /* 0x0000000416167981 */ /* 0x000f68000c1e1b00 */
[----:B0-----:R-:W5:Y:S01]  /*16d0*/  LDG.E.64 R8, desc[UR4][R8.64] ;  /* 0x0000000408087981 */ /* 0x001f62000c1e1b00 */
[----:B--2---:R-:W-:-:S06]  /*16e0*/  DSETP.NEU.OR P0, PT, R14, R10, P0 ;  /* 0x0000000a0e00722a */ /* 0x004fcc000070d400 */
[----:B------:R-:W-:-:S14]  /*16f0*/  DSETP.GEU.AND P0, PT, R14, R10, P0 ;  /* 0x0000000a0e00722a */ /* 0x000fdc000070e000 */
[----:B------:R-:W0:Y:S02]  /*1700*/  @!P0 LDC.64 R20, c[0x4][0x110] ;  /* 0x01004400ff148b82 */ /* 0x000e240000000a00 */
[----:B0-----:R-:W2:Y:S02]  /*1710*/  @!P0 LDG.E.64 R20, desc[UR4][R20.64] ;  /* 0x0000000414148981 */ /* 0x001ea4000c1e1b00 */
[----:B--2---:R-:W-:-:S05]  /*1720*/  @!P0 IMAD.WIDE R24, R0, 0x4, R20 ;  /* 0x0000000400188825 */ /* 0x004fca00078e0214 */
[----:B------:R0:W-:Y:S01]  /*1730*/  @!P0 STG.E desc[UR4][R24.64], R6 ;  /* 0x0000000618008986 */ /* 0x0001e2000c101904 */
[----:B------:R-:W-:Y:S05]  /*1740*/  @!P0 EXIT ;  /* 0x000000000000894d */ /* 0x000fea0003800000 */
[----:B0----5:R-:W-:Y:S01]  /*1750*/  DADD R6, R14, -R12 ;  /* 0x000000000e067229 */ /* 0x021fe2000000080c */
[----:B------:R-:W-:Y:S01]  /*1760*/  UMOV UR6, 0x97d889bc ;  /* 0x97d889bc00067882 */ /* 0x000fe20000000000 */
[----:B------:R-:W-:-:S06]  /*1770*/  UMOV UR7, 0x3c9cd2b2 ;  /* 0x3c9cd2b200077882 */ /* 0x000fcc0000000000 */
[----:B------:R-:W-:-:S08]  /*1780*/  DADD R6, R6, R8 ;  /* 0x0000000006067229 */ /* 0x000fd00000000008 */
[----:B------:R-:W-:-:S08]  /*1790*/  DMUL R6, R6, 0.5 ;  /* 0x3fe0000006067828 */ /* 0x000fd00000000000 */
[----:B------:R-:W-:-:S14]  /*17a0*/  DSETP.GE.AND P0, PT, R6, UR6, PT ;  /* 0x0000000606007e2a */ /* 0x000fdc000bf06000 */
[----:B------:R-:W-:Y:S05]  /*17b0*/  @!P0 BRA `(.L_x_136) ;  /* 0x0000000000d48947 */ /* 0x000fea0003800000 */
[----:B------:R-:W-:-:S14]  /*17c0*/  DSETP.NEU.AND P0, PT, R14, R10, PT ;  /* 0x0000000a0e00722a */ /* 0x000fdc0003f0d000 */
[----:B------:R-:W-:Y:S05]  /*17d0*/  @P0 BRA `(.L_x_137) ;  /* 0x0000000000480947 */ /* 0x000fea0003800000 */
[----:B------:R-:W-:Y:S01]  /*17e0*/  DADD R12, -R14, R12 ;  /* 0x000000000e0c7229 */ /* 0x000fe2000000010c */
[----:B------:R-:W-:Y:S01]  /*17f0*/  UMOV UR6, 0x97d889bc ;  /* 0x97d889bc00067882 */ /* 0x000fe20000000000 */
[----:B------:R-:W-:Y:S02]  /*1800*/  UMOV UR7, 0x3cacd2b2 ;  /* 0x3cacd2b200077882 */ /* 0x000fe40000000000 */
[----:B------:R-:W-:-:S04]  /*1810*/  DSETP.GE.AND P0, PT, R6, UR6, PT ;  /* 0x0000000606007e2a */ /* 0x000fc8000bf06000 */
[----:B------:R-:W-:-:S08]  /*1820*/  DADD R2, R6, R12 ;  /* 0x0000000006027229 */ /* 0x000fd0000000000c */
[----:B------:R-:W-:-:S14]  /*1830*/  DSETP.LEU.OR P0, PT, |R2|, R8, !P0 ;  /* 0x000000080200722a */ /* 0x000fdc000470b600 */
[----:B------:R-:W-:Y:S05]  /*1840*/  @P0 BRA `(.L_x_138) ;  /* 0x0000000000140947 */ /* 0x000fea0003800000 */
.L_x_139:
[----:B------:R-:W-:-:S08]  /*1850*/  DMUL R6, R6, 0.5 ;  /* 0x3fe0000006067828 */ /* 0x000fd00000000000 */
[----:B------:R-:W-:Y:S02]  /*1860*/  DADD R2, R12, R6 ;  /* 0x000000000c027229 */ /* 0x000fe40000000006 */
[----:B------:R-:W-:-:S06]  /*1870*/  DSETP.GE.AND P0, PT, R6, UR6, PT ;  /* 0x0000000606007e2a */ /* 0x000fcc000bf06000 */
[----:B------:R-:W-:-:S14]  /*1880*/  DSETP.GT.AND P1, PT, |R2|, R8, PT ;  /* 0x000000080200722a */ /* 0x000fdc0003f24200 */
[----:B------:R-:W-:Y:S05]  /*1890*/  @P0 BRA P1, `(.L_x_139) ;  /* 0xfffffffc00ec0947 */ /* 0x000fea000083ffff */
.L_x_138:
[----:B------:R-:W-:-:S08]  /*18a0*/  DADD R2, R12, R6 ;  /* 0x000000000c027229 */ /* 0x000fd00000000006 */
[----:B------:R-:W-:-:S14]  /*18b0*/  DSETP.GTU.AND P0, PT, |R2|, R8, PT ;  /* 0x000000080200722a */ /* 0x000fdc0003f0c200 */
[----:B------:R-:W-:Y:S05]  /*18c0*/  @P0 EXIT ;  /* 0x000000000000094d */ /* 0x000fea0003800000 */
[----:B------:R-:W-:-:S07]  /*18d0*/  DADD R6, R14, -R6 ;  /* 0x000000000e067229 */ /* 0x000fce0000000806 */
[----:B------:R-:W-:Y:S01]  /*18e0*/  STG.E.64 desc[UR4][R18.64], R6 ;  /* 0x0000000612007986 */ /* 0x000fe2000c101b04 */
[----:B------:R-:W-:Y:S05]  /*18f0*/  EXIT ;  /* 0x000000000000794d */ /* 0x000fea0003800000 */
.L_x_137:
[----:B------:R-:W-:-:S14]  /*1900*/  DSETP.GE.AND P0, PT, R14, R10, PT ;  /* 0x0000000a0e00722a */ /* 0x000fdc0003f06000 */
[----:B------:R-:W-:Y:S05]  /*1910*/  @!P0 EXIT ;  /* 0x000000000000894d */ /* 0x000fea0003800000 */
[----:B------:R-:W-:Y:S01]  /*1920*/  DADD R4, -R14, R12 ;  /* 0x000000000e047229 */ /* 0x000fe2000000010c */
[----:B------:R-:W-:Y:S01]  /*1930*/  UMOV UR8, 0x97d889bc ;  /* 0x97d889bc00087882 */ /* 0x000fe20000000000 */
[----:B------:R-:W-:Y:S02]  /*1940*/  UMOV UR9, 0x3cacd2b2 ;  /* 0x3cacd2b200097882 */ /* 0x000fe40000000000 */
[----:B------:R-:W-:-:S04]  /*1950*/  DSETP.GE.AND P0, PT, R6, UR8, PT ;  /* 0x0000000806007e2a */ /* 0x000fc8000bf06000 */
[----:B------:R-:W-:-:S08]  /*1960*/  DADD R2, R6, R4 ;  /* 0x0000000006027229 */ /* 0x000fd00000000004 */
[----:B------:R-:W-:-:S14]  /*1970*/  DSETP.LEU.OR P0, PT, |R2|, R8, !P0 ;  /* 0x000000080200722a */ /* 0x000fdc000470b600 */
[----:B------:R-:W-:Y:S05]  /*1980*/  @P0 BRA `(.L_x_140) ;  /* 0x0000000000140947 */ /* 0x000fea0003800000 */
.L_x_141:
[----:B------:R-:W-:-:S08]  /*1990*/  DMUL R6, R6, 0.5 ;  /* 0x3fe0000006067828 */ /* 0x000fd00000000000 */
[C---:B------:R-:W-:Y:S02]  /*19a0*/  DADD R2, R6.reuse, R4 ;  /* 0x0000000006027229 */ /* 0x040fe40000000004 */
[----:B------:R-:W-:-:S06]  /*19b0*/  DSETP.GE.AND P0, PT, R6, UR8, PT ;  /* 0x0000000806007e2a */ /* 0x000fcc000bf06000 */
[----:B------:R-:W-:-:S14]  /*19c0*/  DSETP.GT.AND P1, PT, |R2|, R8, PT ;  /* 0x000000080200722a */ /* 0x000fdc0003f24200 */
[----:B------:R-:W-:Y:S05]  /*19d0*/  @P0 BRA P1, `(.L_x_141) ;  /* 0xfffffffc00ec0947 */ /* 0x000fea000083ffff */
.L_x_140:
[----:B------:R-:W-:Y:S02]  /*19e0*/  DADD R2, R14, -R6 ;  /* 0x000000000e027229 */ /* 0x000fe40000000806 */
[----:B------:R-:W-:-:S06]  /*19f0*/  DSETP.GTU.AND P0, PT, R22, R10, PT ;  /* 0x0000000a1600722a */ /* 0x000fcc0003f0c000 */
[--C-:B------:R-:W-:Y:S02]  /*1a00*/  DSETP.GEU.AND P1, PT, R2, R22.reuse, PT ;  /* 0x000000160200722a */ /* 0x100fe40003f2e000 */
[----:B------:R-:W-:-:S04]  /*1a10*/  DSETP.LTU.OR P0, PT, R14, R22, P0 ;  /* 0x000000160e00722a */ /* 0x000fc80000709400 */
[----:B------:R-:W-:-:S06]  /*1a20*/  DSETP.LTU.OR P1, PT, R6, UR8, P1 ;  /* 0x0000000806007e2a */ /* 0x000fcc0008f29400 */
[----:B------:R-:W-:-:S13]  /*1a30*/  PLOP3.LUT P0, PT, P0, P1, PT, 0xf8, 0x8f ;  /* 0x00000000008f781c */ /* 0x000fda0000703f70 */
[----:B------:R-:W-:Y:S05]  /*1a40*/  @P0 BRA `(.L_x_142) ;  /* 0x0000000000140947 */ /* 0x000fea0003800000 */
.L_x_143:
[----:B------:R-:W-:-:S08]  /*1a50*/  DMUL R6, R6, 0.5 ;  /* 0x3fe0000006067828 */ /* 0x000fd00000000000 */
[----:B------:R-:W-:Y:S02]  /*1a60*/  DADD R2, R14, -R6 ;  /* 0x000000000e027229 */ /* 0x000fe40000000806 */
[----:B------:R-:W-:-:S06]  /*1a70*/  DSETP.GE.AND P1, PT, R6, UR8, PT ;  /* 0x0000000806007e2a */ /* 0x000fcc000bf26000 */
[----:B------:R-:W-:-:S14]  /*1a80*/  DSETP.GEU.AND P0, PT, R2, R22, PT ;  /* 0x000000160200722a */ /* 0x000fdc0003f0e000 */
[----:B------:R-:W-:Y:S05]  /*1a90*/  @!P0 BRA P1, `(.L_x_143) ;  /* 0xfffffffc00ec8947 */ /* 0x000fea000083ffff */
.L_x_142:
[----:B------:R-:W-:Y:S02]  /*1aa0*/  DADD R14, R14, -R6 ;  /* 0x000000000e0e7229 */ /* 0x000fe40000000806 */
[----:B------:R-:W-:-:S06]  /*1ab0*/  DSETP.GE.AND P0, PT, R6, UR6, PT ;  /* 0x0000000606007e2a */ /* 0x000fcc000bf06000 */
[----:B------:R-:W-:-:S08]  /*1ac0*/  DADD R12, -R14, R12 ;  /* 0x000000000e0c7229 */ /* 0x000fd0000000010c */
[----:B------:R-:W-:-:S14]  /*1ad0*/  DSETP.GTU.OR P0, PT, |R12|, R8, !P0 ;  /* 0x000000080c00722a */ /* 0x000fdc000470c600 */
[----:B------:R-:W-:Y:S05]  /*1ae0*/  @P0 EXIT ;  /* 0x000000000000094d */ /* 0x000fea0003800000 */
[----:B------:R-:W-:Y:S01]  /*1af0*/  STG.E.64 desc[UR4][R18.64], R14 ;  /* 0x0000000e12007986 */ /* 0x000fe2000c101b04 */
[----:B------:R-:W-:Y:S05]  /*1b00*/  EXIT ;  /* 0x000000000000794d */ /* 0x000fea0003800000 */
.L_x_136:
[----:B------:R-:W-:-:S14]  /*1b10*/  DSETP.GT.AND P0, PT, R14, R10, PT ;  /* 0x0000000a0e00722a */ /* 0x000fdc0003f04000 */
[----:B------:R-:W-:Y:S05]  /*1b20*/  @!P0 BRA `(.L_x_144) ;  /* 0x0000000000308947 */ /* 0x000fea0003800000 */
[--C-:B------:R-:W-:Y:S02]  /*1b30*/  DADD R4, -R8, R12.reuse ;  /* 0x0000000008047229 */ /* 0x100fe4000000010c */
[----:B------:R-:W-:-:S06]  /*1b40*/  DADD R12, -R10, R12 ;  /* 0x000000000a0c7229 */ /* 0x000fcc000000010c */
[----:B------:R-:W-:-:S08]  /*1b50*/  DADD R2, R10, -R4 ;  /* 0x000000000a027229 */ /* 0x000fd00000000804 */
[----:B------:R-:W-:-:S08]  /*1b60*/  DMUL R2, R2, 0.5 ;  /* 0x3fe0000002027828 */ /* 0x000fd00000000000 */
[C---:B------:R-:W-:Y:S02]  /*1b70*/  DADD R12, R2.reuse, R12 ;  /* 0x00000000020c7229 */ /* 0x040fe4000000000c */
[----:B------:R-:W-:-:S06]  /*1b80*/  DSETP.GE.AND P0, PT, R2, UR6, PT ;  /* 0x0000000602007e2a */ /* 0x000fcc000bf06000 */
[----:B------:R-:W-:-:S14]  /*1b90*/  DSETP.GTU.OR P0, PT, |R12|, R8, !P0 ;  /* 0x000000080c00722a */ /* 0x000fdc000470c600 */
[----:B------:R-:W-:-:S07]  /*1ba0*/  @!P0 DADD R10, R10, -R2 ;  /* 0x000000000a0a8229 */ /* 0x000fce0000000802 */
[----:B------:R0:W-:Y:S01]  /*1bb0*/  @!P0 STG.E.64 desc[UR4][R18.64], R10 ;  /* 0x0000000a12008986 */ /* 0x0001e2000c101b04 */
[----:B------:R-:W-:Y:S05]  /*1bc0*/  @!P0 EXIT ;  /* 0x000000000000894d */ /* 0x000fea0003800000 */
[----:B------:R-:W-:Y:S01]  /*1bd0*/  STG.E.64 desc[UR4][R18.64], R4 ;  /* 0x0000000412007986 */ /* 0x000fe2000c101b04 */
[----:B------:R-:W-:Y:S05]  /*1be0*/  EXIT ;  /* 0x000000000000794d */ /* 0x000fea0003800000 */
.L_x_144:
[----:B------:R-:W-:-:S14]  /*1bf0*/  DSETP.NEU.AND P0, PT, R14, R10, PT ;  /* 0x0000000a0e00722a */ /* 0x000fdc0003f0d000 */
[----:B------:R-:W-:Y:S05]  /*1c00*/  @P0 EXIT ;  /* 0x000000000000094d */ /* 0x000fea0003800000 */
[----:B------:R-:W-:Y:S01]  /*1c10*/  IMAD.WIDE R2, R5, 0x8, R2 ;  /* 0x0000000805027825 */ /* 0x000fe200078e0202 */
[----:B------:R-:W-:-:S05]  /*1c20*/  DADD R4, -R14, R12 ;  /* 0x000000000e047229 */ /* 0x000fca000000010c */
[----:B------:R-:W5:Y:S03]  /*1c30*/  LDG.E.64 R2, desc[UR4][R2.64] ;  /* 0x0000000402027981 */ /* 0x000f66000c1e1b00 */
[----:B------:R-:W-:-:S08]  /*1c40*/  DADD R6, R8, -R4 ;  /* 0x0000000008067229 */ /* 0x000fd00000000804 */
[----:B------:R-:W-:-:S08]  /*1c50*/  DFMA R4, R6, 0.5, R4 ;  /* 0x3fe000000604782b */ /* 0x000fd00000000004 */
[----:B------:R-:W-:-:S14]  /*1c60*/  DSETP.GTU.AND P0, PT, |R4|, R8, PT ;  /* 0x000000080400722a */ /* 0x000fdc0003f0c200 */
[----:B------:R-:W-:-:S07]  /*1c70*/  @!P0 DFMA R14, R6, -0.5, R14 ;  /* 0xbfe00000060e882b */ /* 0x000fce000000000e */
[----:B------:R0:W-:Y:S01]  /*1c80*/  @!P0 STG.E.64 desc[UR4][R18.64], R14 ;  /* 0x0000000e12008986 */ /* 0x0001e2000c101b04 */
[----:B------:R-:W-:Y:S05]  /*1c90*/  @!P0 EXIT ;  /* 0x000000000000894d */ /* 0x000fea0003800000 */
[----:B-----5:R-:W-:-:S08]  /*1ca0*/  DADD R2, -R10, R2 ;  /* 0x000000000a027229 */ /* 0x020fd00000000102 */
[----:B------:R-:W-:-:S08]  /*1cb0*/  DADD R4, R8, -R2 ;  /* 0x0000000008047229 */ /* 0x000fd00000000802 */
[----:B------:R-:W-:-:S08]  /*1cc0*/  DFMA R2, R4, -0.5, R2 ;  /* 0xbfe000000402782b */ /* 0x000fd00000000002 */
[----:B------:R-:W-:-:S14]  /*1cd0*/  DSETP.GTU.AND P0, PT, |R2|, R8, PT ;  /* 0x000000080200722a */ /* 0x000fdc0003f0c200 */
[----:B------:R-:W-:Y:S05]  /*1ce0*/  @P0 EXIT ;  /* 0x000000000000094d */ /* 0x000fea0003800000 */
[----:B------:R-:W-:-:S07]  /*1cf0*/  DFMA R10, R4, 0.5, R10 ;  /* 0x3fe00000040a782b */ /* 0x000fce000000000a */
[----:B------:R-:W-:Y:S01]  /*1d00*/  STG.E.64 desc[UR4][R16.64], R10 ;  /* 0x0000000a10007986 */ /* 0x000fe2000c101b04 */
[----:B------:R-:W-:Y:S05]  /*1d10*/  EXIT ;  /* 0x000000000000794d */ /* 0x000fea0003800000 */
.L_x_121:
[----:B------:R-:W0:Y:S02]  /*1d20*/  LDC.64 R6, c[0x4][0x110] ;  /* 0x01004400ff067b82 */ /* 0x000e240000000a00 */
[----:B0-----:R-:W2:Y:S02]  /*1d30*/  LDG.E.64 R2, desc[UR4][R6.64] ;  /* 0x0000000406027981 */ /* 0x001ea4000c1e1b00 */
[----:B--2---:R-:W-:-:S05]  /*1d40*/  IMAD.WIDE R2, R0, 0x4, R2 ;  /* 0x0000000400027825 */ /* 0x004fca00078e0202 */
[----:B------:R-:W2:Y:S01]  /*1d50*/  LDG.E R8, desc[UR4][R2.64] ;  /* 0x0000000402087981 */ /* 0x000ea2000c1e1900 */
[----:B------:R-:W0:Y:S01]  /*1d60*/  LDC.64 R4, c[0x4][RZ] ;  /* 0x01000000ff047b82 */ /* 0x000e220000000a00 */
[----:B------:R-:W-:Y:S02]  /*1d70*/  MOV R11, R0 ;  /* 0x00000000000b7202 */ /* 0x000fe40000000f00 */
[----:B--2---:R-:W-:-:S13]  /*1d80*/  ISETP.NE.AND P0, PT, R8, -0x1, PT ;  /* 0xffffffff0800780c */ /* 0x004fda0003f05270 */
[----:B0-----:R-:W-:Y:S05]  /*1d90*/  @!P0 BRA `(.L_x_145) ;  /* 0x0000000400d08947 */ /* 0x001fea0003800000 */
        /* <DEDUP_REMOVED lines=9> */
[----:B-1----:R1:W4:Y:S04]  /*1e30*/  LDG.E R12, desc[UR4][R18.64] ;  /* 0x00000004120c7981 */ /* 0x002328000c1e1900 */
[----:B--2---:R2:W5:Y:S01]  /*1e40*/  LDG.E R10, desc[UR4][R22.64] ;  /* 0x00000004160a7981 */ /* 0x004562000c1e1900 */
[----:B0-----:R-:W-:-:S05]  /*1e50*/  IMAD.WIDE.U32 R6, R13, 0xc, R6 ;  /* 0x0000000c0d067825 */ /* 0x001fca00078e0006 */
[----:B------:R-:W5:Y:S04]  /*1e60*/  LDG.E R15, desc[UR4][R6.64+0x4] ;  /* 0x00000404060f7981 */ /* 0x000f68000c1e1900 */
[----:B------:R-:W5:Y:S04]  /*1e70*/  LDG.E R14, desc[UR4][R6.64+0x8] ;  /* 0x00000804060e7981 */ /* 0x000f68000c1e1900 */
[----:B------:R0:W5:Y:S01]  /*1e80*/  LDG.E R13, desc[UR4][R6.64] ;  /* 0x00000004060d7981 */ /* 0x000162000c1e1900 */
[----:B---3--:R-:W-:Y:S02]  /*1e90*/  IABS R20, R11 ;  /* 0x0000000b00147213 */ /* 0x008fe40000000000 */
[----:B------:R-:W-:-:S02]  /*1ea0*/  ISETP.NE.AND P4, PT, R11, RZ, PT ;  /* 0x000000ff0b00720c */ /* 0x000fc40003f85270 */
[----:B-1----:R-:W1:Y:S01]  /*1eb0*/  I2F.RP R18, R20 ;  /* 0x0000001400127306 */ /* 0x002e620000209400 */
[-C--:B----4-:R-:W-:Y:S01]  /*1ec0*/  IMAD R17, R11, R12.reuse, RZ ;  /* 0x0000000c0b117224 */ /* 0x090fe200078e02ff */
[----:B------:R-:W-:-:S04]  /*1ed0*/  IABS R16, R12 ;  /* 0x0000000c00107213 */ /* 0x000fc80000000000 */
[-C--:B------:R-:W-:Y:S02]  /*1ee0*/  IABS R19, R17.reuse ;  /* 0x0000001100137213 */ /* 0x080fe40000000000 */
[----:B------:R-:W-:Y:S02]  /*1ef0*/  IABS R24, R17 ;  /* 0x0000001100187213 */ /* 0x000fe40000000000 */
[----:B--2---:R-:W2:Y:S03]  /*1f00*/  I2F.RP R22, R19 ;  /* 0x0000001300167306 */ /* 0x004ea60000209400 */
[----:B------:R-:W-:-:S05]  /*1f10*/  IMAD.MOV R24, RZ, RZ, -R24 ;  /* 0x000000ffff187224 */ /* 0x000fca00078e0a18 */
[----:B-1----:R-:W1:Y:S08]  /*1f20*/  MUFU.RCP R18, R18 ;  /* 0x0000001200127308 */ /* 0x002e700000001000 */
[----:B--2---:R-:W2:Y:S01]  /*1f30*/  MUFU.RCP R22, R22 ;  /* 0x0000001600167308 */ /* 0x004ea20000001000 */
[----:B-1----:R-:W-:Y:S01]  /*1f40*/  VIADD R21, R18, 0xffffffe ;  /* 0x0ffffffe12157836 */ /* 0x002fe20000000000 */
[----:B-----5:R-:W-:-:S06]  /*1f50*/  IABS R18, R10 ;  /* 0x0000000a00127213 */ /* 0x020fcc0000000000 */
[----:B0-----:R-:W0:Y:S01]  /*1f60*/  F2I.FTZ.U32.TRUNC.NTZ R7, R21 ;  /* 0x0000001500077305 */ /* 0x001e22000021f000 */
[----:B--2---:R-:W-:-:S07]  /*1f70*/  IADD3 R8, PT, PT, R22, 0xffffffe, RZ ;  /* 0x0ffffffe16087810 */ /* 0x004fce0007ffe0ff */
[----:B------:R1:W2:Y:S01]  /*1f80*/  F2I.FTZ.U32.TRUNC.NTZ R9, R8 ;  /* 0x0000000800097305 */ /* 0x0002a2000021f000 */
[----:B0-----:R-:W-:-:S07]  /*1f90*/  IMAD.MOV R23, RZ, RZ, -R7 ;  /* 0x000000ffff177224 */ /* 0x001fce00078e0a07 */
[----:B------:R-:W0:Y:S01]  /*1fa0*/  I2F.RP R22, R16 ;  /* 0x0000001000167306 */ /* 0x000e220000209400 */
[----:B-1----:R-:W-:Y:S02]  /*1fb0*/  HFMA2 R8, -RZ, RZ, 0, 0 ;  /* 0x00000000ff087431 */ /* 0x002fe400000001ff */
[----:B------:R-:W-:Y:S02]  /*1fc0*/  IMAD R21, R23, R20, RZ ;  /* 0x0000001417157224 */ /* 0x000fe400078e02ff */
[----:B--2---:R-:W-:-:S04]  /*1fd0*/  IMAD.MOV R6, RZ, RZ, -R9 ;  /* 0x000000ffff067224 */ /* 0x004fc800078e0a09 */
[----:B------:R-:W-:Y:S02]  /*1fe0*/  IMAD R23, R6, R19, RZ ;  /* 0x0000001306177224 */ /* 0x000fe400078e02ff */
[----:B------:R-:W-:Y:S02]  /*1ff0*/  IMAD.MOV.U32 R6, RZ, RZ, RZ ;  /* 0x000000ffff067224 */ /* 0x000fe400078e00ff */
[----:B------:R-:W-:Y:S01]  /*2000*/  IMAD.HI.U32 R8, R9, R23, R8 ;  /* 0x0000001709087227 */ /* 0x000fe200078e0008 */
[----:B------:R-:W-:Y:S01]  /*2010*/  IABS R9, R11 ;  /* 0x0000000b00097213 */ /* 0x000fe20000000000 */
[----:B------:R-:W1:Y:S02]  /*2020*/  I2F.RP R23, R18 ;  /* 0x0000001200177306 */ /* 0x000e640000209400 */
[----:B------:R-:W-:Y:S01]  /*2030*/  IMAD.HI.U32 R6, R7, R21, R6 ;  /* 0x0000001507067227 */ /* 0x000fe200078e0006 */
[----:B------:R-:W-:-:S03]  /*2040*/  IABS R7, R0 ;  /* 0x0000000000077213 */ /* 0x000fc60000000000 */
[----:B------:R-:W-:Y:S02]  /*2050*/  IMAD.MOV R21, RZ, RZ, -R9 ;  /* 0x000000ffff157224 */ /* 0x000fe400078e0a09 */
[----:B------:R-:W-:Y:S01]  /*2060*/  IMAD.HI.U32 R6, R6, R7, RZ ;  /* 0x0000000706067227 */ /* 0x000fe200078e00ff */
[----:B0-----:R-:W0:Y:S03]  /*2070*/  MUFU.RCP R22, R22 ;  /* 0x0000001600167308 */ /* 0x001e260000001000 */
[----:B------:R-:W-:Y:S02]  /*2080*/  IMAD R21, R6, R21, R7 ;  /* 0x0000001506157224 */ /* 0x000fe400078e0207 */
[----:B------:R-:W-:-:S03]  /*2090*/  IMAD.HI.U32 R8, R8, R7, RZ ;  /* 0x0000000708087227 */ /* 0x000fc600078e00ff */
[----:B-1----:R-:W1:Y:S01]  /*20a0*/  MUFU.RCP R23, R23 ;  /* 0x0000001700177308 */ /* 0x002e620000001000 */
[----:B------:R-:W-:Y:S01]  /*20b0*/  ISETP.GT.U32.AND P5, PT, R20, R21, PT ;  /* 0x000000151400720c */ /* 0x000fe20003fa4070 */
[----:B------:R-:W-:-:S05]  /*20c0*/  IMAD R24, R8, R24, R7 ;  /* 0x0000001808187224 */ /* 0x000fca00078e0207 */
[----:B------:R-:W-:Y:S01]  /*20d0*/  ISETP.GT.U32.AND P6, PT, R19, R24, PT ;  /* 0x000000181300720c */ /* 0x000fe20003fc4070 */
[----:B0-----:R-:W-:-:S06]  /*20e0*/  VIADD R7, R22, 0xffffffe ;  /* 0x0ffffffe16077836 */ /* 0x001fcc0000000000 */
[----:B------:R-:W-:Y:S01]  /*20f0*/  @!P5 IMAD.IADD R21, R21, 0x1, -R20 ;  /* 0x000000011515d824 */ /* 0x000fe200078e0a14 */
[----:B------:R-:W0:Y:S01]  /*2100*/  F2I.FTZ.U32.TRUNC.NTZ R7, R7 ;  /* 0x0000000700077305 */ /* 0x000e22000021f000 */
[----:B------:R-:W-:Y:S02]  /*2110*/  @!P5 IADD3 R6, PT, PT, R6, 0x1, RZ ;  /* 0x000000010606d810 */ /* 0x000fe40007ffe0ff */
[----:B-1----:R-:W-:Y:S02]  /*2120*/  IADD3 R9, PT, PT, R23, 0xffffffe, RZ ;  /* 0x0ffffffe17097810 */ /* 0x002fe40007ffe0ff */
[----:B------:R-:W-:Y:S01]  /*2130*/  ISETP.GE.U32.AND P0, PT, R21, R20, PT ;  /* 0x000000141500720c */ /* 0x000fe20003f06070 */
[----:B------:R-:W-:Y:S01]  /*2140*/  @!P6 IMAD.IADD R24, R24, 0x1, -R19 ;  /* 0x000000011818e824 */ /* 0x000fe200078e0a13 */
[----:B------:R-:W-:Y:S01]  /*2150*/  LOP3.LUT R20, R0, R17, RZ, 0x3c, !PT ;  /* 0x0000001100147212 */ /* 0x000fe200078e3cff */
[----:B------:R-:W-:Y:S01]  /*2160*/  @!P6 VIADD R8, R8, 0x1 ;  /* 0x000000010808e836 */ /* 0x000fe20000000000 */
[----:B------:R-:W1:Y:S01]  /*2170*/  F2I.FTZ.U32.TRUNC.NTZ R9, R9 ;  /* 0x0000000900097305 */ /* 0x000e62000021f000 */
[----:B------:R-:W-:-:S02]  /*2180*/  ISETP.NE.AND P5, PT, R17, RZ, PT ;  /* 0x000000ff1100720c */ /* 0x000fc40003fa5270 */
[----:B------:R-:W-:Y:S02]  /*2190*/  ISETP.GE.U32.AND P1, PT, R24, R19, PT ;  /* 0x000000131800720c */ /* 0x000fe40003f26070 */
[----:B------:R-:W-:Y:S01]  /*21a0*/  LOP3.LUT R19, R0, R11, RZ, 0x3c, !PT ;  /* 0x0000000b00137212 */ /* 0x000fe200078e3cff */
[----:B0-----:R-:W-:Y:S01]  /*21b0*/  IMAD.MOV R21, RZ, RZ, -R7 ;  /* 0x000000ffff157224 */ /* 0x001fe200078e0a07 */
[----:B------:R-:W-:Y:S02]  /*21c0*/  ISETP.GE.AND P3, PT, R20, RZ, PT ;  /* 0x000000ff1400720c */ /* 0x000fe40003f66270 */
[----:B------:R-:W-:Y:S01]  /*21d0*/  ISETP.GE.AND P2, PT, R19, RZ, PT ;  /* 0x000000ff1300720c */ /* 0x000fe20003f46270 */
[----:B------:R-:W-:Y:S01]  /*21e0*/  IMAD R21, R21, R16, RZ ;  /* 0x0000001015157224 */ /* 0x000fe200078e02ff */
[----:B------:R-:W-:Y:S01]  /*21f0*/  @P0 IADD3 R6, PT, PT, R6, 0x1, RZ ;  /* 0x0000000106060810 */ /* 0x000fe20007ffe0ff */
[----:B-1----:R-:W-:-:S04]  /*2200*/  IMAD.MOV R23, RZ, RZ, -R9 ;  /* 0x000000ffff177224 */ /* 0x002fc800078e0a09 */
[----:B------:R-:W-:Y:S02]  /*2210*/  IMAD.MOV.U32 R19, RZ, RZ, R6 ;  /* 0x000000ffff137224 */ /* 0x000fe400078e0006 */
[----:B------:R-:W-:Y:S02]  /*2220*/  @P1 VIADD R8, R8, 0x1 ;  /* 0x0000000108081836 */ /* 0x000fe40000000000 */
[----:B------:R-:W-:Y:S02]  /*2230*/  IMAD.MOV.U32 R6, RZ, RZ, RZ ;  /* 0x000000ffff067224 */ /* 0x000fe400078e00ff */
[----:B------:R-:W-:Y:S02]  /*2240*/  IMAD.MOV.U32 R20, RZ, RZ, R8 ;  /* 0x000000ffff147224 */ /* 0x000fe400078e0008 */
[----:B------:R-:W-:Y:S01]  /*2250*/  IMAD.HI.U32 R6, R7, R21, R6 ;  /* 0x0000001507067227 */ /* 0x000fe200078e0006 */
[----:B------:R-:W-:Y:S02]  /*2260*/  IABS R21, R10 ;  /* 0x0000000a00157213 */ /* 0x000fe40000000000 */
[----:B------:R-:W-:Y:S01]  /*2270*/  @!P3 IADD3 R20, PT, PT, -R20, RZ, RZ ;  /* 0x000000ff1414b210 */ /* 0x000fe20007ffe1ff */
[----:B------:R-:W-:Y:S01]  /*2280*/  @!P2 IMAD.MOV R19, RZ, RZ, -R19 ;  /* 0x000000ffff13a224 */ /* 0x000fe200078e0a13 */
[----:B------:R-:W-:Y:S01]  /*2290*/  @!P4 LOP3.LUT R19, RZ, R11, RZ, 0x33, !PT ;  /* 0x0000000bff13c212 */ /* 0x000fe200078e33ff */
[----:B------:R-:W-:Y:S01]  /*22a0*/  IMAD R7, R23, R18, RZ ;  /* 0x0000001217077224 */ /* 0x000fe200078e02ff */
[----:B------:R-:W-:Y:S01]  /*22b0*/  @!P5 LOP3.LUT R20, RZ, R17, RZ, 0x33, !PT ;  /* 0x00000011ff14d212 */ /* 0x000fe200078e33ff */
[----:B------:R-:W-:Y:S01]  /*22c0*/  IMAD.MOV.U32 R8, RZ, RZ, RZ ;  /* 0x000000ffff087224 */ /* 0x000fe200078e00ff */
[----:B------:R-:W-:-:S02]  /*22d0*/  IADD3 R21, PT, PT, RZ, -R21, RZ ;  /* 0x80000015ff157210 */ /* 0x000fc40007ffe0ff */
[----:B------:R-:W-:Y:S01]  /*22e0*/  IABS R17, R20 ;  /* 0x0000001400117213 */ /* 0x000fe20000000000 */
[----:B------:R-:W-:Y:S01]  /*22f0*/  IMAD.HI.U32 R8, R9, R7, R8 ;  /* 0x0000000709087227 */ /* 0x000fe200078e0008 */
[----:B------:R-:W-:Y:S02]  /*2300*/  IABS R9, R12 ;  /* 0x0000000c00097213 */ /* 0x000fe40000000000 */
[----:B------:R-:W-:Y:S02]  /*2310*/  IABS R7, R19 ;  /* 0x0000001300077213 */ /* 0x000fe40000000000 */
[----:B------:R-:W-:Y:S01]  /*2320*/  ISETP.GE.AND P2, PT, R19, RZ, PT ;  /* 0x000000ff1300720c */ /* 0x000fe20003f46270 */
[----:B------:R-:W-:Y:S01]  /*2330*/  IMAD.MOV R9, RZ, RZ, -R9 ;  /* 0x000000ffff097224 */ /* 0x000fe200078e0a09 */
[----:B------:R-:W-:Y:S01]  /*2340*/  ISETP.GE.AND P4, PT, R20, RZ, PT ;  /* 0x000000ff1400720c */ /* 0x000fe20003f86270 */
[----:B------:R-:W-:-:S04]  /*2350*/  IMAD.HI.U32 R6, R6, R7, RZ ;  /* 0x0000000706067227 */ /* 0x000fc800078e00ff */
[----:B------:R-:W-:-:S04]  /*2360*/  IMAD.HI.U32 R8, R8, R17, RZ ;  /* 0x0000001108087227 */ /* 0x000fc800078e00ff */
[----:B------:R-:W-:Y:S02]  /*2370*/  IMAD R7, R6, R9, R7 ;  /* 0x0000000906077224 */ /* 0x000fe400078e0207 */
[----:B------:R-:W-:Y:S02]  /*2380*/  IMAD R9, R8, R21, R17 ;  /* 0x0000001508097224 */ /* 0x000fe400078e0211 */
[----:B------:R-:W-:Y:S01]  /*2390*/  IMAD.MOV R6, RZ, RZ, -R19 ;  /* 0x000000ffff067224 */ /* 0x000fe200078e0a13 */
[----:B------:R-:W-:Y:S02]  /*23a0*/  ISETP.GT.U32.AND P0, PT, R16, R7, PT ;  /* 0x000000071000720c */ /* 0x000fe40003f04070 */
[----:B------:R-:W-:Y:S01]  /*23b0*/  ISETP.GT.U32.AND P1, PT, R18, R9, PT ;  /* 0x000000091200720c */ /* 0x000fe20003f24070 */
[----:B------:R-:W-:-:S04]  /*23c0*/  IMAD R6, R11, R6, R0 ;  /* 0x000000060b067224 */ /* 0x000fc800078e0200 */
[----:B------:R-:W-:-:S06]  /*23d0*/  IMAD.IADD R6, R13, 0x1, R6 ;  /* 0x000000010d067824 */ /* 0x000fcc00078e0206 */
        /* <DEDUP_REMOVED lines=16> */
.L_x_145:
[----:B------:R-:W0:Y:S01]  /*24e0*/  LDC.64 R6, c[0x4][0x108] ;  /* 0x01004200ff067b82 */ /* 0x000e220000000a00 */
[----:B------:R-:W2:Y:S04]  /*24f0*/  LDG.E.64 R8, desc[UR4][R4.64] ;  /* 0x0000000404087981 */ /* 0x000ea8000c1e1b00 */
[----:B0-----:R-:W3:Y:S01]  /*2500*/  LDG.E.64 R12, desc[UR4][R6.64] ;  /* 0x00000004060c7981 */ /* 0x001ee2000c1e1b00 */
[----:B--2---:R-:W-:-:S04]  /*2510*/  IMAD.WIDE R16, R0, 0x8, R8 ;  /* 0x0000000800107825 */ /* 0x004fc800078e0208 */
[C---:B------:R-:W-:Y:S02]  /*2520*/  IMAD.WIDE R20, R11.reuse, 0x8, R8 ;  /* 0x000000080b147825 */ /* 0x040fe400078e0208 */
[----:B------:R-:W0:Y:S01]  /*2530*/  LDC.64 R8, c[0x4][0xc0] ;  /* 0x01003000ff087b82 */ /* 0x000e220000000a00 */
[----:B------:R-:W2:Y:S04]  /*2540*/  LDG.E.64 R16, desc[UR4][R16.64] ;  /* 0x0000000410107981 */ /* 0x000ea8000c1e1b00 */
[----:B------:R-:W2:Y:S01]  /*2550*/  LDG.E.64 R20, desc[UR4][R20.64] ;  /* 0x0000000414147981 */ /* 0x000ea2000c1e1b00 */
[----:B---3--:R-:W-:-:S06]  /*2560*/  IMAD.WIDE R14, R11, 0x8, R12 ;  /* 0x000000080b0e7825 */ /* 0x008fcc00078e020c */
[----:B------:R-:W3:Y:S04]  /*2570*/  LDG.E.64 R14, desc[UR4][R14.64] ;  /* 0x000000040e0e7981 */ /* 0x000ee8000c1e1b00 */
[----:B0-----:R-:W4:Y:S01]  /*2580*/  LDG.E.64 R12, desc[UR4][R8.64] ;  /* 0x00000004080c7981 */ /* 0x001f22000c1e1b00 */
[----:B------:R-:W-:Y:S01]  /*2590*/  UMOV UR6, 0x97d889bc ;  /* 0x97d889bc00067882 */ /* 0x000fe20000000000 */
[----:B------:R-:W-:Y:S01]  /*25a0*/  UMOV UR7, 0x3c9cd2b2 ;  /* 0x3c9cd2b200077882 */ /* 0x000fe20000000000 */
[----:B--2---:R-:W-:-:S06]  /*25b0*/  DSETP.NEU.AND P0, PT, R16, R20, PT ;  /* 0x000000141000722a */ /* 0x004fcc0003f0d000 */
[----:B------:R-:W-:Y:S01]  /*25c0*/  ISETP.LE.OR P0, PT, R0, R11, P0 ;  /* 0x0000000b0000720c */ /* 0x000fe20000703670 */
[----:B---3--:R-:W-:-:S12]  /*25d0*/  DADD R18, R14, -R16 ;  /* 0x000000000e127229 */ /* 0x008fd80000000810 */
[----:B------:R-:W-:Y:S02]  /*25e0*/  DSETP.LEU.AND P0, PT, R16, R20, P0 ;  /* 0x000000141000722a */ /* 0x000fe4000070b000 */
[----:B----4-:R-:W-:-:S08]  /*25f0*/  DADD R12, R12, -R18 ;  /* 0x000000000c0c7229 */ /* 0x010fd00000000812 */
[----:B------:R-:W-:-:S04]  /*2600*/  DMUL R12, R12, 0.5 ;  /* 0x3fe000000c0c7828 */ /* 0x000fc80000000000 */
[----:B------:R-:W-:-:S05]  /*2610*/  @!P0 IMAD.MOV.U32 R17, RZ, RZ, -0x1 ;  /* 0xffffffffff118424 */ /* 0x000fca00078e00ff */
[----:B------:R0:W-:Y:S01]  /*2620*/  @!P0 STG.E desc[UR4][R2.64], R17 ;  /* 0x0000001102008986 */ /* 0x0001e2000c101904 */
[----:B------:R-:W-:-:S14]  /*2630*/  DSETP.GE.AND P0, PT, R12, UR6, PT ;  /* 0x000000060c007e2a */ /* 0x000fdc000bf06000 */
[----:B0-----:R-:W-:Y:S05]  /*2640*/  @!P0 BRA `(.L_x_146) ;  /* 0x0000000000448947 */ /* 0x001fea0003800000 */
[----:B------:R-:W2:Y:S02]  /*2650*/  LDG.E.64 R4, desc[UR4][R4.64] ;  /* 0x0000000404047981 */ /* 0x000ea4000c1e1b00 */
[----:B--2---:R-:W-:-:S04]  /*2660*/  IMAD.WIDE R2, R0, 0x8, R4 ;  /* 0x0000000800027825 */ /* 0x004fc800078e0204 */
[----:B------:R-:W-:Y:S02]  /*2670*/  IMAD.WIDE R14, R11, 0x8, R4 ;  /* 0x000000080b0e7825 */ /* 0x000fe400078e0204 */
[----:B------:R-:W2:Y:S04]  /*2680*/  LDG.E.64 R2, desc[UR4][R2.64] ;  /* 0x0000000402027981 */ /* 0x000ea8000c1e1b00 */
[----:B------:R-:W2:Y:S02]  /*2690*/  LDG.E.64 R8, desc[UR4][R14.64] ;  /* 0x000000040e087981 */ /* 0x000ea4000c1e1b00 */
[----:B--2---:R-:W-:-:S14]  /*26a0*/  DSETP.GTU.AND P0, PT, R2, R8, PT ;  /* 0x000000080200722a */ /* 0x004fdc0003f0c000 */
[----:B------:R-:W-:Y:S05]  /*26b0*/  @P0 EXIT ;  /* 0x000000000000094d */ /* 0x000fea0003800000 */
[----:B------:R-:W2:Y:S02]  /*26c0*/  LDG.E.64 R6, desc[UR4][R6.64] ;  /* 0x0000000406067981 */ /* 0x000ea4000c1e1b00 */
[----:B--2---:R-:W-:-:S06]  /*26d0*/  IMAD.WIDE R4, R11, 0x8, R6 ;  /* 0x000000080b047825 */ /* 0x004fcc00078e0206 */
[----:B------:R-:W2:Y:S02]  /*26e0*/  LDG.E.64 R4, desc[UR4][R4.64] ;  /* 0x0000000404047981 */ /* 0x000ea4000c1e1b00 */
[----:B--2---:R-:W-:-:S08]  /*26f0*/  DADD R8, -R2, R4 ;  /* 0x0000000002087229 */ /* 0x004fd00000000104 */
[----:B------:R-:W-:-:S08]  /*2700*/  DADD R8, R12, R8 ;  /* 0x000000000c087229 */ /* 0x000fd00000000008 */
[----:B------:R-:W-:-:S14]  /*2710*/  DSETP.NEU.AND P0, PT, R8, RZ, PT ;  /* 0x000000ff0800722a */ /* 0x000fdc0003f0d000 */
[----:B------:R-:W-:Y:S05]  /*2720*/  @!P0 EXIT ;  /* 0x000000000000894d */ /* 0x000fea0003800000 */
[----:B------:R-:W-:-:S07]  /*2730*/  DADD R2, -R12, R2 ;  /* 0x000000000c027229 */ /* 0x000fce0000000102 */
[----:B------:R-:W-:Y:S01]  /*2740*/  STG.E.64 desc[UR4][R14.64], R2 ;  /* 0x000000020e007986 */ /* 0x000fe2000c101b04 */
[----:B------:R-:W-:Y:S05]  /*2750*/  EXIT ;  /* 0x000000000000794d */ /* 0x000fea0003800000 */
.L_x_146:
[----:B------:R-:W2:Y:S02]  /*2760*/  LDG.E.64 R4, desc[UR4][R4.64] ;  /* 0x0000000404047981 */ /* 0x000ea4000c1e1b00 */
[----:B--2---:R-:W-:-:S04]  /*2770*/  IMAD.WIDE R12, R11, 0x8, R4 ;  /* 0x000000080b0c7825 */ /* 0x004fc800078e0204 */
[----:B------:R-:W-:Y:S02]  /*2780*/  IMAD.WIDE R2, R0, 0x8, R4 ;  /* 0x0000000800027825 */ /* 0x000fe400078e0204 */
[----:B------:R-:W2:Y:S04]  /*2790*/  LDG.E.64 R12, desc[UR4][R12.64] ;  /* 0x000000040c0c7981 */ /* 0x000ea8000c1e1b00 */
[----:B------:R-:W2:Y:S02]  /*27a0*/  LDG.E.64 R10, desc[UR4][R2.64] ;  /* 0x00000004020a7981 */ /* 0x000ea4000c1e1b00 */
[----:B--2---:R-:W-:-:S14]  /*27b0*/  DSETP.GTU.AND P0, PT, R10, R12, PT ;  /* 0x0000000c0a00722a */ /* 0x004fdc0003f0c000 */
[----:B------:R-:W-:Y:S05]  /*27c0*/  @P0 EXIT ;  /* 0x000000000000094d */ /* 0x000fea0003800000 */
[----:B------:R-:W2:Y:S04]  /*27d0*/  LDG.E.64 R6, desc[UR4][R6.64] ;  /* 0x0000000406067981 */ /* 0x000ea8000c1e1b00 */
[----:B------:R-:W3:Y:S01]  /*27e0*/  LDG.E.64 R8, desc[UR4][R8.64] ;  /* 0x0000000408087981 */ /* 0x000ee2000c1e1b00 */
[----:B--2---:R-:W-:-:S06]  /*27f0*/  IMAD.WIDE R4, R0, 0x8, R6 ;  /* 0x0000000800047825 */ /* 0x004fcc00078e0206 */
[----:B------:R-:W3:Y:S02]  /*2800*/  LDG.E.64 R4, desc[UR4][R4.64] ;  /* 0x0000000404047981 */ /* 0x000ee4000c1e1b00 */
[----:B---3--:R-:W-:-:S07]  /*2810*/  DADD R10, R4, R8 ;  /* 0x00000000040a7229 */ /* 0x008fce0000000008 */
[----:B------:R-:W-:Y:S01]  /*2820*/  STG.E.64 desc[UR4][R2.64], R10 ;  /* 0x0000000a02007986 */ /* 0x000fe2000c101b04 */
[----:B------:R-:W-:Y:S05]  /*2830*/  EXIT ;  /* 0x000000000000794d */ /* 0x000fea0003800000 */
.L_x_120:
        /* <DEDUP_REMOVED lines=17> */
[----:B------:R-:W0:Y:S01]  /*2950*/  LDC.64 R2, c[0x4][RZ] ;  /* 0x01000000ff027b82 */ /* 0x000e220000000a00 */
[----:B------:R-:W-:-:S04]  /*2960*/  IADD3 R11, PT, PT, R4, -0x1, RZ ;  /* 0xffffffff040b7810 */ /* 0x000fc80007ffe0ff */
[----:B------:R-:W-:Y:S01]  /*2970*/  ISETP.GT.U32.AND P0, PT, R11, 0xb, PT ;  /* 0x0000000b0b00780c */ /* 0x000fe20003f04070 */
[----:B------:R-:W-:Y:S01]  /*2980*/  IMAD.MOV.U32 R5, RZ, RZ, -0x1 ;  /* 0xffffffffff057424 */ /* 0x000fe200078e00ff */
[----:B0-----:R-:W5:Y:S11]  /*2990*/  LDG.E.64 R2, desc[UR4][R2.64] ;  /* 0x0000000402027981 */ /* 0x001f76000c1e1b00 */
        /* <DEDUP_REMOVED lines=9> */
[----:B------:R-:W2:Y:S04]  /*2a30*/  LDG.E R14, desc[UR4][R6.64+0x4] ;  /* 0x00000404060e7981 */ /* 0x000ea8000c1e1900 */
[----:B------:R-:W2:Y:S04]  /*2a40*/  LDG.E R13, desc[UR4][R6.64+0x8] ;  /* 0x00000804060d7981 */ /* 0x000ea8000c1e1900 */
[----:B------:R0:W2:Y:S01]  /*2a50*/  LDG.E R11, desc[UR4][R6.64] ;  /* 0x00000004060b7981 */ /* 0x0000a2000c1e1900 */
[----:B---3--:R-:W-:Y:S02]  /*2a60*/  IABS R18, R5 ;  /* 0x0000000500127213 */ /* 0x008fe40000000000 */
[----:B------:R-:W-:-:S02]  /*2a70*/  ISETP.NE.AND P4, PT, R5, RZ, PT ;  /* 0x000000ff0500720c */ /* 0x000fc40003f85270 */
[----:B------:R-:W3:Y:S01]  /*2a80*/  I2F.RP R15, R18 ;  /* 0x00000012000f7306 */ /* 0x000ee20000209400 */
[-C--:B----4-:R-:W-:Y:S01]  /*2a90*/  IMAD R17, R5, R12.reuse, RZ ;  /* 0x0000000c05117224 */ /* 0x090fe200078e02ff */
[----:B------:R-:W-:-:S04]  /*2aa0*/  IABS R16, R12 ;  /* 0x0000000c00107213 */ /* 0x000fc80000000000 */
[-C--:B------:R-:W-:Y:S02]  /*2ab0*/  IABS R19, R17.reuse ;  /* 0x0000001100137213 */ /* 0x080fe40000000000 */
[----:B-1----:R-:W-:Y:S02]  /*2ac0*/  IABS R22, R17 ;  /* 0x0000001100167213 */ /* 0x002fe40000000000 */
[----:B------:R-:W1:Y:S03]  /*2ad0*/  I2F.RP R20, R19 ;  /* 0x0000001300147306 */ /* 0x000e660000209400 */
[----:B------:R-:W-:-:S05]  /*2ae0*/  IMAD.MOV R22, RZ, RZ, -R22 ;  /* 0x000000ffff167224 */ /* 0x000fca00078e0a16 */
[----:B---3--:R-:W3:Y:S08]  /*2af0*/  MUFU.RCP R15, R15 ;  /* 0x0000000f000f7308 */ /* 0x008ef00000001000 */
[----:B-1----:R-:W1:Y:S01]  /*2b00*/  MUFU.RCP R20, R20 ;  /* 0x0000001400147308 */ /* 0x002e620000001000 */
[----:B---3--:R-:W-:Y:S01]  /*2b10*/  VIADD R21, R15, 0xffffffe ;  /* 0x0ffffffe0f157836 */ /* 0x008fe20000000000 */
[----:B--2---:R-:W-:-:S06]  /*2b20*/  IABS R15, R10 ;  /* 0x0000000a000f7213 */ /* 0x004fcc0000000000 */
[----:B0-----:R-:W0:Y:S01]  /*2b30*/  F2I.FTZ.U32.TRUNC.NTZ R7, R21 ;  /* 0x0000001500077305 */ /* 0x001e22000021f000 */
[----:B-1----:R-:W-:-:S07]  /*2b40*/  VIADD R8, R20, 0xffffffe ;  /* 0x0ffffffe14087836 */ /* 0x002fce0000000000 */
[----:B------:R1:W2:Y:S01]  /*2b50*/  F2I.FTZ.U32.TRUNC.NTZ R9, R8 ;  /* 0x0000000800097305 */ /* 0x0002a2000021f000 */
[----:B0-----:R-:W-:-:S07]  /*2b60*/  IADD3 R23, PT, PT, RZ, -R7, RZ ;  /* 0x80000007ff177210 */ /* 0x001fce0007ffe0ff */
        /* <DEDUP_REMOVED lines=8> */
[----:B0-----:R-:W0:Y:S02]  /*2bf0*/  MUFU.RCP R20, R20 ;  /* 0x0000001400147308 */ /* 0x001e240000001000 */
[----:B------:R-:W-:Y:S01]  /*2c00*/  IMAD.HI.U32 R6, R7, R21, R6 ;  /* 0x0000001507067227 */ /* 0x000fe200078e0006 */
[----:B------:R-:W-:-:S03]  /*2c10*/  IABS R7, R0 ;  /* 0x0000000000077213 */ /* 0x000fc60000000000 */
[----:B------:R-:W-:Y:S02]  /*2c20*/  IMAD.MOV R23, RZ, RZ, -R9 ;  /* 0x000000ffff177224 */ /* 0x000fe400078e0a09 */
[----:B------:R-:W1:Y:S01]  /*2c30*/  I2F.RP R21, R15 ;  /* 0x0000000f00157306 */ /* 0x000e620000209400 */
[----:B------:R-:W-:-:S04]  /*2c40*/  IMAD.HI.U32 R6, R6, R7, RZ ;  /* 0x0000000706067227 */ /* 0x000fc800078e00ff */
[----:B------:R-:W-:-:S04]  /*2c50*/  IMAD.HI.U32 R8, R8, R7, RZ ;  /* 0x0000000708087227 */ /* 0x000fc800078e00ff */
[--C-:B------:R-:W-:Y:S02]  /*2c60*/  IMAD R23, R6, R23, R7.reuse ;  /* 0x0000001706177224 */ /* 0x100fe400078e0207 */
[----:B------:R-:W-:Y:S01]  /*2c70*/  IMAD R22, R8, R22, R7 ;  /* 0x0000001608167224 */ /* 0x000fe200078e0207 */
[----:B0-----:R-:W-:Y:S02]  /*2c80*/  IADD3 R7, PT, PT, R20, 0xffffffe, RZ ;  /* 0x0ffffffe14077810 */ /* 0x001fe40007ffe0ff */
[----:B------:R-:W-:Y:S01]  /*2c90*/  ISETP.GT.U32.AND P5, PT, R18, R23, PT ;  /* 0x000000171200720c */ /* 0x000fe20003fa4070 */
[----:B-1----:R-:W0:Y:S01]  /*2ca0*/  MUFU.RCP R21, R21 ;  /* 0x0000001500157308 */ /* 0x002e220000001000 */
[----:B------:R-:W-:-:S07]  /*2cb0*/  ISETP.GT.U32.AND P6, PT, R19, R22, PT ;  /* 0x000000161300720c */ /* 0x000fce0003fc4070 */
[----:B------:R-:W1:Y:S04]  /*2cc0*/  F2I.FTZ.U32.TRUNC.NTZ R7, R7 ;  /* 0x0000000700077305 */ /* 0x000e68000021f000 */
[----:B------:R-:W-:Y:S02]  /*2cd0*/  @!P5 IMAD.IADD R23, R23, 0x1, -R18 ;  /* 0x000000011717d824 */ /* 0x000fe400078e0a12 */
[----:B------:R-:W-:Y:S01]  /*2ce0*/  @!P6 IADD3 R22, PT, PT, R22, -R19, RZ ;  /* 0x800000131616e210 */ /* 0x000fe20007ffe0ff */
[----:B------:R-:W-:Y:S01]  /*2cf0*/  @!P5 VIADD R6, R6, 0x1 ;  /* 0x000000010606d836 */ /* 0x000fe20000000000 */
[----:B------:R-:W-:Y:S01]  /*2d00*/  @!P6 IADD3 R8, PT, PT, R8, 0x1, RZ ;  /* 0x000000010808e810 */ /* 0x000fe20007ffe0ff */
[----:B0-----:R-:W-:Y:S01]  /*2d10*/  VIADD R9, R21, 0xffffffe ;  /* 0x0ffffffe15097836 */ /* 0x001fe20000000000 */
[----:B------:R-:W-:-:S02]  /*2d20*/  ISETP.GE.U32.AND P0, PT, R23, R18, PT ;  /* 0x000000121700720c */ /* 0x000fc40003f06070 */
[----:B------:R-:W-:Y:S02]  /*2d30*/  ISETP.GE.U32.AND P1, PT, R22, R19, PT ;  /* 0x000000131600720c */ /* 0x000fe40003f26070 */
[C---:B------:R-:W-:Y:S01]  /*2d40*/  LOP3.LUT R18, R0.reuse, R5, RZ, 0x3c, !PT ;  /* 0x0000000500127212 */ /* 0x040fe200078e3cff */
[----:B------:R-:W0:Y:S01]  /*2d50*/  F2I.FTZ.U32.TRUNC.NTZ R9, R9 ;  /* 0x0000000900097305 */ /* 0x000e22000021f000 */
[----:B------:R-:W-:Y:S01]  /*2d60*/  LOP3.LUT R19, R0, R17, RZ, 0x3c, !PT ;  /* 0x0000001100137212 */ /* 0x000fe200078e3cff */
[----:B-1----:R-:W-:Y:S01]  /*2d70*/  IMAD.MOV R21, RZ, RZ, -R7 ;  /* 0x000000ffff157224 */ /* 0x002fe200078e0a07 */
[----:B------:R-:W-:Y:S02]  /*2d80*/  ISETP.GE.AND P2, PT, R18, RZ, PT ;  /* 0x000000ff1200720c */ /* 0x000fe40003f46270 */
[----:B------:R-:W-:Y:S01]  /*2d90*/  ISETP.GE.AND P3, PT, R19, RZ, PT ;  /* 0x000000ff1300720c */ /* 0x000fe20003f66270 */
[----:B------:R-:W-:Y:S01]  /*2da0*/  IMAD R21, R21, R16, RZ ;  /* 0x0000001015157224 */ /* 0x000fe200078e02ff */
[----:B------:R-:W-:-:S02]  /*2db0*/  ISETP.NE.AND P5, PT, R17, RZ, PT ;  /* 0x000000ff1100720c */ /* 0x000fc40003fa5270 */
[----:B------:R-:W-:Y:S01]  /*2dc0*/  @P0 IADD3 R6, PT, PT, R6, 0x1, RZ ;  /* 0x0000000106060810 */ /* 0x000fe20007ffe0ff */
[----:B------:R-:W-:-:S04]  /*2dd0*/  @P1 VIADD R8, R8, 0x1 ;  /* 0x0000000108081836 */ /* 0x000fc80000000000 */
[----:B------:R-:W-:Y:S02]  /*2de0*/  IMAD.MOV.U32 R19, RZ, RZ, R8 ;  /* 0x000000ffff137224 */ /* 0x000fe400078e0008 */
[----:B------:R-:W-:Y:S02]  /*2df0*/  HFMA2 R8, -RZ, RZ, 0, 0 ;  /* 0x00000000ff087431 */ /* 0x000fe400000001ff */
[----:B------:R-:W-:Y:S01]  /*2e00*/  IMAD.MOV.U32 R18, RZ, RZ, R6 ;  /* 0x000000ffff127224 */ /* 0x000fe200078e0006 */
[----:B------:R-:W-:Y:S01]  /*2e10*/  MOV R6, RZ ;  /* 0x000000ff00067202 */ /* 0x000fe20000000f00 */
[----:B0-----:R-:W-:Y:S02]  /*2e20*/  IMAD.MOV R20, RZ, RZ, -R9 ;  /* 0x000000ffff147224 */ /* 0x001fe400078e0a09 */
[----:B------:R-:W-:Y:S01]  /*2e30*/  @!P2 IMAD.MOV R18, RZ, RZ, -R18 ;  /* 0x000000ffff12a224 */ /* 0x000fe200078e0a12 */
[----:B------:R-:W-:Y:S01]  /*2e40*/  @!P4 LOP3.LUT R18, RZ, R5, RZ, 0x33, !PT ;  /* 0x00000005ff12c212 */ /* 0x000fe200078e33ff */
[----:B------:R-:W-:-:S03]  /*2e50*/  IMAD.HI.U32 R6, R7, R21, R6 ;  /* 0x0000001507067227 */ /* 0x000fc600078e0006 */
[----:B------:R-:W-:Y:S01]  /*2e60*/  ISETP.GE.AND P2, PT, R18, RZ, PT ;  /* 0x000000ff1200720c */ /* 0x000fe20003f46270 */
[----:B------:R-:W-:Y:S01]  /*2e70*/  IMAD R7, R20, R15, RZ ;  /* 0x0000000f14077224 */ /* 0x000fe200078e02ff */
[----:B------:R-:W-:Y:S01]  /*2e80*/  IABS R20, R10 ;  /* 0x0000000a00147213 */ /* 0x000fe20000000000 */
[----:B------:R-:W-:Y:S01]  /*2e90*/  @!P3 IMAD.MOV R19, RZ, RZ, -R19 ;  /* 0x000000ffff13b224 */ /* 0x000fe200078e0a13 */
[----:B------:R-:W-:Y:S01]  /*2ea0*/  @!P5 LOP3.LUT R19, RZ, R17, RZ, 0x33, !PT ;  /* 0x00000011ff13d212 */ /* 0x000fe200078e33ff */
[----:B------:R-:W-:Y:S01]  /*2eb0*/  IMAD.HI.U32 R8, R9, R7, R8 ;  /* 0x0000000709087227 */ /* 0x000fe200078e0008 */
[----:B------:R-:W-:Y:S02]  /*2ec0*/  IABS R9, R12 ;  /* 0x0000000c00097213 */ /* 0x000fe40000000000 */
[----:B------:R-:W-:Y:S01]  /*2ed0*/  IABS R7, R18 ;  /* 0x0000001200077213 */ /* 0x000fe20000000000 */
[----:B------:R-:W-:Y:S01]  /*2ee0*/  IMAD.MOV R20, RZ, RZ, -R20 ;  /* 0x000000ffff147224 */ /* 0x000fe200078e0a14 */
[----:B------:R-:W-:Y:S01]  /*2ef0*/  IABS R17, R19 ;  /* 0x0000001300117213 */ /* 0x000fe20000000000 */
[----:B------:R-:W-:Y:S01]  /*2f00*/  IMAD.MOV R9, RZ, RZ, -R9 ;  /* 0x000000ffff097224 */ /* 0x000fe200078e0a09 */
[----:B------:R-:W-:Y:S01]  /*2f10*/  ISETP.GE.AND P4, PT, R19, RZ, PT ;  /* 0x000000ff1300720c */ /* 0x000fe20003f86270 */
[----:B------:R-:W-:-:S04]  /*2f20*/  IMAD.HI.U32 R6, R6, R7, RZ ;  /* 0x0000000706067227 */ /* 0x000fc800078e00ff */
[----:B------:R-:W-:-:S04]  /*2f30*/  IMAD.HI.U32 R8, R8, R17, RZ ;  /* 0x0000001108087227 */ /* 0x000fc800078e00ff */
[----:B------:R-:W-:Y:S01]  /*2f40*/  IMAD R7, R6, R9, R7 ;  /* 0x0000000906077224 */ /* 0x000fe200078e0207 */
[----:B------:R-:W-:Y:S01]  /*2f50*/  IADD3 R6, PT, PT, -R18, RZ, RZ ;  /* 0x000000ff12067210 */ /* 0x000fe20007ffe1ff */
[----:B------:R-:W-:-:S03]  /*2f60*/  IMAD R8, R8, R20, R17 ;  /* 0x0000001408087224 */ /* 0x000fc600078e0211 */
[----:B------:R-:W-:Y:S01]  /*2f70*/  ISETP.GT.U32.AND P0, PT, R16, R7, PT ;  /* 0x000000071000720c */ /* 0x000fe20003f04070 */
[----:B------:R-:W-:Y:S01]  /*2f80*/  IMAD R6, R5, R6, R0 ;  /* 0x0000000605067224 */ /* 0x000fe200078e0200 */
[----:B------:R-:W-:-:S04]  /*2f90*/  ISETP.GT.U32.AND P1, PT, R15, R8, PT ;  /* 0x000000080f00720c */ /* 0x000fc80003f24070 */
[----:B------:R-:W-:-:S07]  /*2fa0*/  IADD3 R6, PT, PT, R11, R6, RZ ;  /* 0x000000060b067210 */ /* 0x000fce0007ffe0ff */
[----:B------:R-:W-:Y:S02]  /*2fb0*/  @!P0 IADD3 R7, PT, PT, R7, -R16, RZ ;  /* 0x8000001007078210 */ /* 0x000fe40007ffe0ff */
[----:B------:R-:W-:Y:S01]  /*2fc0*/  @!P1 IMAD.IADD R8, R8, 0x1, -R15 ;  /* 0x0000000108089824 */ /* 0x000fe200078e0a0f */
[----:B------:R-:W-:Y:S02]  /*2fd0*/  ISETP.NE.AND P0, PT, R12, RZ, PT ;  /* 0x000000ff0c00720c */ /* 0x000fe40003f05270 */
[----:B------:R-:W-:Y:S02]  /*2fe0*/  ISETP.GT.U32.AND P1, PT, R16, R7, PT ;  /* 0x000000071000720c */ /* 0x000fe40003f24070 */
[----:B------:R-:W-:-:S11]  /*2ff0*/  ISETP.GT.U32.AND P3, PT, R15, R8, PT ;  /* 0x000000080f00720c */ /* 0x000fd60003f64070 */
[----:B------:R-:W-:Y:S01]  /*3000*/  @!P1 IMAD.IADD R7, R7, 0x1, -R16 ;  /* 0x0000000107079824 */ /* 0x000fe200078e0a10 */
[----:B------:R-:W-:Y:S02]  /*3010*/  ISETP.NE.AND P1, PT, R10, RZ, PT ;  /* 0x000000ff0a00720c */ /* 0x000fe40003f25270 */
[----:B------:R-:W-:Y:S01]  /*3020*/  @!P3 IADD3 R8, PT, PT, R8, -R15, RZ ;  /* 0x8000000f0808b210 */ /* 0x000fe20007ffe0ff */
[----:B------:R-:W-:Y:S01]  /*3030*/  @!P2 IMAD.MOV R7, RZ, RZ, -R7 ;  /* 0x000000ffff07a224 */ /* 0x000fe200078e0a07 */
[----:B------:R-:W-:-:S03]  /*3040*/  @!P0 LOP3.LUT R7, RZ, R12, RZ, 0x33, !PT ;  /* 0x0000000cff078212 */ /* 0x000fc600078e33ff */
[----:B------:R-:W-:Y:S02]  /*3050*/  @!P4 IMAD.MOV R8, RZ, RZ, -R8 ;  /* 0x000000ffff08c224 */ /* 0x000fe400078e0a08 */
[----:B------:R-:W-:-:S04]  /*3060*/  IMAD.IADD R14, R14, 0x1, R7 ;  /* 0x000000010e0e7824 */ /* 0x000fc800078e0207 */
[----:B------:R-:W-:-:S05]  /*3070*/  @!P1 LOP3.LUT R8, RZ, R10, RZ, 0x33, !PT ;  /* 0x0000000aff089212 */ /* 0x000fca00078e33ff */
[----:B------:R-:W-:-:S04]  /*3080*/  IMAD.IADD R13, R13, 0x1, R8 ;  /* 0x000000010d0d7824 */ /* 0x000fc800078e0208 */
[----:B------:R-:W-:-:S04]  /*3090*/  IMAD R12, R12, R13, R14 ;  /* 0x0000000d0c0c7224 */ /* 0x000fc800078e020e */
[----:B------:R-:W-:-:S07]  /*30a0*/  IMAD R5, R5, R12, R6 ;  /* 0x0000000c05057224 */ /* 0x000fce00078e0206 */
.L_x_148:
[----:B-----5:R-:W-:-:S04]  /*30b0*/  IMAD.WIDE R6, R0, 0x8, R2 ;  /* 0x0000000800067825 */ /* 0x020fc800078e0202 */
[----:B------:R-:W-:Y:S01]  /*30c0*/  IMAD.WIDE R10, R5, 0x8, R2 ;  /* 0x00000008050a7825 */ /* 0x000fe200078e0202 */
[----:B------:R-:W2:Y:S04]  /*30d0*/  LDG.E.64 R12, desc[UR4][R6.64] ;  /* 0x00000004060c7981 */ /* 0x000ea8000c1e1b00 */
[----:B------:R-:W2:Y:S01]  /*30e0*/  LDG.E.64 R14, desc[UR4][R10.64] ;  /* 0x000000040a0e7981 */ /* 0x000ea2000c1e1b00 */
[----:B------:R-:W0:Y:S03]  /*30f0*/  LDC.64 R20, c[0x4][0x108] ;  /* 0x01004200ff147b82 */ /* 0x000e260000000a00 */
[----:B0-----:R-:W3:Y:S05]  /*3100*/  LDG.E.64 R16, desc[UR4][R20.64] ;  /* 0x0000000414107981 */ /* 0x001eea000c1e1b00 */
[----:B------:R-:W0:Y:S02]  /*3110*/  LDC.64 R2, c[0x4][0xc0] ;  /* 0x01003000ff027b82 */ /* 0x000e240000000a00 */
[----:B0-----:R-:W5:Y:S01]  /*3120*/  LDG.E.64 R2, desc[UR4][R2.64] ;  /* 0x0000000402027981 */ /* 0x001f62000c1e1b00 */
[----:B--2---:R-:W-:-:S06]  /*3130*/  DSETP.NEU.AND P1, PT, R12, R14, PT ;  /* 0x0000000e0c00722a */ /* 0x004fcc0003f2d000 */
[----:B------:R-:W-:-:S13]  /*3140*/  ISETP.LE.OR P0, PT, R0, R5, P1 ;  /* 0x000000050000720c */ /* 0x000fda0000f03670 */
[----:B------:R-:W-:-:S14]  /*3150*/  DSETP.LEU.AND P0, PT, R12, R14, P0 ;  /* 0x0000000e0c00722a */ /* 0x000fdc000070b000 */
[----:B------:R-:W0:Y:S02]  /*3160*/  @!P0 LDC.64 R18, c[0x4][0x118] ;  /* 0x01004600ff128b82 */ /* 0x000e240000000a00 */
[----:B0-----:R-:W2:Y:S01]  /*3170*/  @!P0 LDG.E.64 R18, desc[UR4][R18.64] ;  /* 0x0000000412128981 */ /* 0x001ea2000c1e1b00 */
[----:B---3--:R-:W-:-:S04]  /*3180*/  IMAD.WIDE R8, R5, 0x8, R16 ;  /* 0x0000000805087825 */ /* 0x008fc800078e0210 */
[C---:B------:R-:W-:Y:S02]  /*3190*/  IMAD.WIDE R16, R0.reuse, 0x8, R16 ;  /* 0x0000000800107825 */ /* 0x040fe400078e0210 */
[----:B------:R-:W5:Y:S04]  /*31a0*/  LDG.E.64 R8, desc[UR4][R8.64] ;  /* 0x0000000408087981 */ /* 0x000f68000c1e1b00 */
[----:B------:R-:W5:Y:S01]  /*31b0*/  LDG.E.64 R16, desc[UR4][R16.64] ;  /* 0x0000000410107981 */ /* 0x000f62000c1e1b00 */
[----:B--2---:R-:W-:-:S05]  /*31c0*/  @!P0 IMAD.WIDE R20, R0, 0x4, R18 ;  /* 0x0000000400148825 */ /* 0x004fca00078e0212 */
[----:B------:R0:W-:Y:S01]  /*31d0*/  @!P0 STG.E desc[UR4][R20.64], R4 ;  /* 0x0000000414008986 */ /* 0x0001e2000c101904 */
[----:B------:R-:W-:Y:S05]  /*31e0*/  @!P0 EXIT ;  /* 0x000000000000894d */ /* 0x000fea0003800000 */
[----:B0----5:R-:W-:Y:S01]  /*31f0*/  DADD R4, R8, -R12 ;  /* 0x0000000008047229 */ /* 0x021fe2000000080c */
[----:B------:R-:W-:Y:S01]  /*3200*/  UMOV UR6, 0x97d889bc ;  /* 0x97d889bc00067882 */ /* 0x000fe20000000000 */
[----:B------:R-:W-:Y:S01]  /*3210*/  UMOV UR7, 0x3c9cd2b2 ;  /* 0x3c9cd2b200077882 */ /* 0x000fe20000000000 */
[----:B------:R-:W-:-:S05]  /*3220*/  DADD R20, R2, R16 ;  /* 0x0000000002147229 */ /* 0x000fca0000000010 */
[----:B------:R-:W-:-:S08]  /*3230*/  DADD R18, R2, -R4 ;  /* 0x0000000002127229 */ /* 0x000fd00000000804 */
[----:B------:R-:W-:-:S08]  /*3240*/  DMUL R18, R18, 0.5 ;  /* 0x3fe0000012127828 */ /* 0x000fd00000000000 */
[----:B------:R-:W-:-:S14]  /*3250*/  DSETP.GE.AND P0, PT, R18, UR6, PT ;  /* 0x0000000612007e2a */ /* 0x000fdc000bf06000 */
[----:B------:R-:W-:Y:S05]  /*3260*/  @!P0 BRA `(.L_x_149) ;  /* 0x0000000400608947 */ /* 0x000fea0003800000 */
[----:B------:R-:W-:-:S08]  /*3270*/  DADD R16, -R8, R14 ;  /* 0x0000000008107229 */ /* 0x000fd0000000010e */
[----:B------:R-:W-:-:S08]  /*3280*/  DADD R16, R2, R16 ;  /* 0x0000000002107229 */ /* 0x000fd00000000010 */
[----:B------:R-:W-:Y:S01]  /*3290*/  DMUL R16, R16, 0.5 ;  /* 0x3fe0000010107828 */ /* 0x000fe20000000000 */
[----:B------:R-:W-:Y:S10]  /*32a0*/  @P1 BRA `(.L_x_150) ;  /* 0x0000000000701947 */ /* 0x000ff40003800000 */
[----:B------:R-:W-:Y:S01]  /*32b0*/  UMOV UR8, 0x97d889bc ;  /* 0x97d889bc00087882 */ /* 0x000fe20000000000 */
[----:B------:R-:W-:Y:S01]  /*32c0*/  UMOV UR9, 0x3cacd2b2 ;  /* 0x3cacd2b200097882 */ /* 0x000fe20000000000 */
[----:B------:R-:W-:Y:S02]  /*32d0*/  DADD R8, R4, -R18 ;  /* 0x0000000004087229 */ /* 0x000fe40000000812 */
[----:B------:R-:W-:-:S06]  /*32e0*/  DSETP.GE.AND P0, PT, R18, UR8, PT ;  /* 0x0000000812007e2a */ /* 0x000fcc000bf06000 */
[----:B------:R-:W-:-:S14]  /*32f0*/  DSETP.LEU.OR P0, PT, |R8|, R2, !P0 ;  /* 0x000000020800722a */ /* 0x000fdc000470b600 */
[----:B------:R-:W-:Y:S05]  /*3300*/  @P0 BRA `(.L_x_151) ;  /* 0x0000000000140947 */ /* 0x000fea0003800000 */
.L_x_152:
[----:B------:R-:W-:-:S08]  /*3310*/  DMUL R18, R18, 0.5 ;  /* 0x3fe0000012127828 */ /* 0x000fd00000000000 */
[----:B------:R-:W-:Y:S02]  /*3320*/  DADD R8, R4, -R18 ;  /* 0x0000000004087229 */ /* 0x000fe40000000812 */
[----:B------:R-:W-:-:S06]  /*3330*/  DSETP.GE.AND P0, PT, R18, UR8, PT ;  /* 0x0000000812007e2a */ /* 0x000fcc000bf06000 */
[----:B------:R-:W-:-:S14]  /*3340*/  DSETP.GT.AND P1, PT, |R8|, R2, PT ;  /* 0x000000020800722a */ /* 0x000fdc0003f24200 */
[----:B------:R-:W-:Y:S05]  /*3350*/  @P0 BRA P1, `(.L_x_152) ;  /* 0xfffffffc00ec0947 */ /* 0x000fea000083ffff */
.L_x_151:
[----:B------:R-:W-:Y:S02]  /*3360*/  DADD R4, R4, R18 ;  /* 0x0000000004047229 */ /* 0x000fe40000000012 */
[----:B------:R-:W-:-:S06]  /*3370*/  DSETP.GE.AND P0, PT, R18, UR6, PT ;  /* 0x0000000612007e2a */ /* 0x000fcc000bf06000 */
[----:B------:R-:W-:-:S14]  /*3380*/  DSETP.GTU.OR P0, PT, |R4|, R2, !P0 ;  /* 0x000000020400722a */ /* 0x000fdc000470c600 */
[----:B------:R-:W-:-:S07]  /*3390*/  @!P0 DADD R18, R12, -R18 ;  /* 0x000000000c128229 */ /* 0x000fce0000000812 */
[----:B------:R0:W-:Y:S01]  /*33a0*/  @!P0 STG.E.64 desc[UR4][R10.64], R18 ;  /* 0x000000120a008986 */ /* 0x0001e2000c101b04 */
[----:B------:R-:W-:Y:S05]  /*33b0*/  @!P0 EXIT ;  /* 0x000000000000894d */ /* 0x000fea0003800000 */
[----:B------:R-:W-:-:S14]  /*33c0*/  DSETP.GE.AND P0, PT, R16, UR6, PT ;  /* 0x0000000610007e2a */ /* 0x000fdc000bf06000 */
[----:B------:R-:W-:-:S07]  /*33d0*/  @P0 DADD R14, R14, -R16 ;  /* 0x000000000e0e0229 */ /* 0x000fce0000000810 */
[----:B------:R1:W-:Y:S01]  /*33e0*/  @P0 STG.E.64 desc[UR4][R10.64], R14 ;  /* 0x0000000e0a000986 */ /* 0x0003e2000c101b04 */
[----:B------:R-:W-:Y:S05]  /*33f0*/  @P0 EXIT ;  /* 0x000000000000094d */ /* 0x000fea0003800000 */
[----:B------:R-:W-:-:S08]  /*3400*/  DADD R20, -R12, R20 ;  /* 0x000000000c147229 */ /* 0x000fd00000000114 */
[----:B------:R-:W-:-:S08]  /*3410*/  DMUL R20, R20, 0.5 ;  /* 0x3fe0000014147828 */ /* 0x000fd00000000000 */
[----:B------:R-:W-:-:S14]  /*3420*/  DSETP.GE.AND P0, PT, R20, UR6, PT ;  /* 0x0000000614007e2a */ /* 0x000fdc000bf06000 */
[----:B------:R-:W-:Y:S05]  /*3430*/  @!P0 EXIT ;  /* 0x000000000000894d */ /* 0x000fea0003800000 */
[----:B------:R-:W-:-:S07]  /*3440*/  DADD R12, R12, R20 ;  /* 0x000000000c0c7229 */ /* 0x000fce0000000014 */
[----:B------:R-:W-:Y:S01]  /*3450*/  STG.E.64 desc[UR4][R6.64], R12 ;  /* 0x0000000c06007986 */ /* 0x000fe2000c101b04 */
[----:B------:R-:W-:Y:S05]  /*3460*/  EXIT ;  /* 0x000000000000794d */ /* 0x000fea0003800000 */
.L_x_150:
[----:B------:R-:W-:-:S14]  /*3470*/  DSETP.GTU.AND P0, PT, R12, R14, PT ;  /* 0x0000000e0c00722a */ /* 0x000fdc0003f0c000 */
[----:B------:R-:W-:Y:S05]  /*3480*/  @P0 EXIT ;  /* 0x000000000000094d */ /* 0x000fea0003800000 */
[----:B------:R-:W-:Y:S01]  /*3490*/  UMOV UR8, 0x97d889bc ;  /* 0x97d889bc00087882 */ /* 0x000fe20000000000 */
[----:B------:R-:W-:Y:S01]  /*34a0*/  UMOV UR9, 0x3cacd2b2 ;  /* 0x3cacd2b200097882 */ /* 0x000fe20000000000 */
[----:B------:R-:W-:Y:S02]  /*34b0*/  DADD R6, R4, R18 ;  /* 0x0000000004067229 */ /* 0x000fe40000000012 */
[----:B------:R-:W-:-:S06]  /*34c0*/  DSETP.GE.AND P0, PT, R18, UR8, PT ;  /* 0x0000000812007e2a */ /* 0x000fcc000bf06000 */
[----:B------:R-:W-:-:S14]  /*34d0*/  DSETP.LEU.OR P0, PT, |R6|, R2, !P0 ;  /* 0x000000020600722a */ /* 0x000fdc000470b600 */
[----:B------:R-:W-:Y:S05]  /*34e0*/  @P0 BRA `(.L_x_153) ;  /* 0x0000000000140947 */ /* 0x000fea0003800000 */
.L_x_154:
[----:B------:R-:W-:-:S08]  /*34f0*/  DMUL R18, R18, 0.5 ;  /* 0x3fe0000012127828 */ /* 0x000fd00000000000 */
[----:B------:R-:W-:Y:S02]  /*3500*/  DADD R6, R4, R18 ;  /* 0x0000000004067229 */ /* 0x000fe40000000012 */
[----:B------:R-:W-:-:S06]  /*3510*/  DSETP.GE.AND P0, PT, R18, UR8, PT ;  /* 0x0000000812007e2a */ /* 0x000fcc000bf06000 */
[----:B------:R-:W-:-:S14]  /*3520*/  DSETP.GT.AND P1, PT, |R6|, R2, PT ;  /* 0x000000020600722a */ /* 0x000fdc0003f24200 */
[----:B------:R-:W-:Y:S05]  /*3530*/  @P0 BRA P1, `(.L_x_154) ;  /* 0xfffffffc00ec0947 */ /* 0x000fea000083ffff */
.L_x_153:
[----:B------:R-:W-:Y:S02]  /*3540*/  DADD R6, R4, R18 ;  /* 0x0000000004067229 */ /* 0x000fe40000000012 */
[----:B------:R-:W-:-:S06]  /*3550*/  DSETP.GE.AND P0, PT, R18, UR6, PT ;  /* 0x0000000612007e2a */ /* 0x000fcc000bf06000 */
[----:B------:R-:W-:-:S14]  /*3560*/  DSETP.GTU.OR P0, PT, |R6|, R2, !P0 ;  /* 0x000000020600722a */ /* 0x000fdc000470c600 */
[----:B------:R-:W-:Y:S05]  /*3570*/  @P0 BRA `(.L_x_155) ;  /* 0x0000000000400947 */ /* 0x000fea0003800000 */
[----:B------:R-:W-:Y:S01]  /*3580*/  UMOV UR6, 0x4646d497 ;  /* 0x4646d49700067882 */ /* 0x000fe20000000000 */
[----:B------:R-:W-:Y:S02]  /*3590*/  UMOV UR7, 0x3c670ef5 ;  /* 0x3c670ef500077882 */ /* 0x000fe40000000000 */
[----:B------:R-:W-:-:S06]  /*35a0*/  DSETP.GTU.AND P0, PT, R18, UR6, PT ;  /* 0x0000000612007e2a */ /* 0x000fcc000bf0c000 */
[----:B------:R-:W-:-:S14]  /*35b0*/  DSETP.GEU.OR P0, PT, |R6|, R2, P0 ;  /* 0x000000020600722a */ /* 0x000fdc000070e600 */
[----:B------:R-:W-:Y:S05]  /*35c0*/  @P0 BRA `(.L_x_156) ;  /* 0x0000000000140947 */ /* 0x000fea0003800000 */
.L_x_157:
[----:B------:R-:W-:-:S08]  /*35d0*/  DADD R18, R18, R18 ;  /* 0x0000000012127229 */ /* 0x000fd00000000012 */
[----:B------:R-:W-:Y:S02]  /*35e0*/  DADD R6, R4, R18 ;  /* 0x0000000004067229 */ /* 0x000fe40000000012 */
[----:B------:R-:W-:-:S06]  /*35f0*/  DSETP.GTU.AND P0, PT, R18, UR6, PT ;  /* 0x0000000612007e2a */ /* 0x000fcc000bf0c000 */
[----:B------:R-:W-:-:S14]  /*3600*/  DSETP.LT.AND P1, PT, |R6|, R2, PT ;  /* 0x000000020600722a */ /* 0x000fdc0003f21200 */
[----:B------:R-:W-:Y:S05]  /*3610*/  @!P0 BRA P1, `(.L_x_157) ;  /* 0xfffffffc00ec8947 */ /* 0x000fea000083ffff */
.L_x_156:
[----:B------:R-:W-:-:S08]  /*3620*/  DADD R4, R4, R18 ;  /* 0x0000000004047229 */ /* 0x000fd00000000012 */
[----:B------:R-:W-:-:S14]  /*3630*/  DSETP.GTU.AND P0, PT, |R4|, R2, PT ;  /* 0x000000020400722a */ /* 0x000fdc0003f0c200 */
[----:B------:R-:W-:Y:S05]  /*3640*/  @P0 EXIT ;  /* 0x000000000000094d */ /* 0x000fea0003800000 */
[----:B------:R-:W-:-:S07]  /*3650*/  DADD R12, R12, -R18 ;  /* 0x000000000c0c7229 */ /* 0x000fce0000000812 */
[----:B------:R-:W-:Y:S01]  /*3660*/  STG.E.64 desc[UR4][R10.64], R12 ;  /* 0x0000000c0a007986 */ /* 0x000fe2000c101b04 */
[----:B------:R-:W-:Y:S05]  /*3670*/  EXIT ;  /* 0x000000000000794d */ /* 0x000fea0003800000 */
.L_x_155:
[----:B------:R-:W-:Y:S02]  /*3680*/  DADD R6, R8, -R14 ;  /* 0x0000000008067229 */ /* 0x000fe4000000080e */
[----:B------:R-:W-:-:S06]  /*3690*/  DSETP.GE.AND P0, PT, R16, UR6, PT ;  /* 0x0000000610007e2a */ /* 0x000fcc000bf06000 */
[----:B------:R-:W-:-:S08]  /*36a0*/  DADD R4, R16, R6 ;  /* 0x0000000010047229 */ /* 0x000fd00000000006 */
[----:B------:R-:W-:-:S14]  /*36b0*/  DSETP.GTU.OR P0, PT, |R4|, R2, !P0 ;  /* 0x000000020400722a */ /* 0x000fdc000470c600 */
[----:B------:R-:W-:Y:S05]  /*36c0*/  @P0 BRA `(.L_x_158) ;  /* 0x00000000003c0947 */ /* 0x000fea0003800000 */
[----:B------:R-:W-:-:S06]  /*36d0*/  DSETP.GTU.AND P0, PT, R16, UR6, PT ;  /* 0x0000000610007e2a */ /* 0x000fcc000bf0c000 */
[----:B------:R-:W-:-:S14]  /*36e0*/  DSETP.GEU.OR P0, PT, |R4|, R2, P0 ;  /* 0x000000020400722a */ /* 0x000fdc000070e600 */
[----:B------:R-:W-:Y:S05]  /*36f0*/  @P0 BRA `(.L_x_159) ;  /* 0x0000000000140947 */ /* 0x000fea0003800000 */
.L_x_160:
[----:B------:R-:W-:-:S08]  /*3700*/  DADD R16, R16, R16 ;  /* 0x0000000010107229 */ /* 0x000fd00000000010 */
[----:B------:R-:W-:Y:S02]  /*3710*/  DADD R4, R6, R16 ;  /* 0x0000000006047229 */ /* 0x000fe40000000010 */
[----:B------:R-:W-:-:S06]  /*3720*/  DSETP.GTU.AND P0, PT, R16, UR6, PT ;  /* 0x0000000610007e2a */ /* 0x000fcc000bf0c000 */
[----:B------:R-:W-:-:S14]  /*3730*/  DSETP.LT.AND P1, PT, |R4|, R2, PT ;  /* 0x000000020400722a */ /* 0x000fdc0003f21200 */
[----:B------:R-:W-:Y:S05]  /*3740*/  @!P0 BRA P1, `(.L_x_160) ;  /* 0xfffffffc00ec8947 */ /* 0x000fea000083ffff */
.L_x_159:
[----:B------:R-:W-:Y:S02]  /*3750*/  DADD R4, R6, R16 ;  /* 0x0000000006047229 */ /* 0x000fe40000000010 */
[----:B------:R-:W-:-:S06]  /*3760*/  DSETP.GE.AND P0, PT, R16, UR6, PT ;  /* 0x0000000610007e2a */ /* 0x000fcc000bf06000 */
[----:B------:R-:W-:-:S14]  /*3770*/  DSETP.GTU.OR P0, PT, |R4|, R2, !P0 ;  /* 0x000000020400722a */ /* 0x000fdc000470c600 */
[----:B------:R-:W-:Y:S05]  /*3780*/  @P0 EXIT ;  /* 0x000000000000094d */ /* 0x000fea0003800000 */
[----:B------:R-:W-:-:S07]  /*3790*/  DADD R14, R14, -R16 ;  /* 0x000000000e0e7229 */ /* 0x000fce0000000810 */
[----:B------:R-:W-:Y:S01]  /*37a0*/  STG.E.64 desc[UR4][R10.64], R14 ;  /* 0x0000000e0a007986 */ /* 0x000fe2000c101b04 */
[----:B------:R-:W-:Y:S05]  /*37b0*/  EXIT ;  /* 0x000000000000794d */ /* 0x000fea0003800000 */
.L_x_158:
[----:B------:R-:W-:-:S07]  /*37c0*/  DADD R2, -R2, R8 ;  /* 0x0000000002027229 */ /* 0x000fce0000000108 */
[----:B------:R-:W-:Y:S01]  /*37d0*/  STG.E.64 desc[UR4][R10.64], R2 ;  /* 0x000000020a007986 */ /* 0x000fe2000c101b04 */
[----:B------:R-:W-:Y:S05]  /*37e0*/  EXIT ;  /* 0x000000000000794d */ /* 0x000fea0003800000 */
.L_x_149:
[----:B------:R-:W-:-:S14]  /*37f0*/  DSETP.GEU.AND P0, PT, R12, R14, PT ;  /* 0x0000000e0c00722a */ /* 0x000fdc0003f0e000 */
[----:B------:R-:W-:Y:S05]  /*3800*/  @P0 BRA `(.L_x_161) ;  /* 0x00000000002c0947 */ /* 0x000fea0003800000 */
[----:B------:R-:W-:-:S08]  /*3810*/  DADD R16, -R2, R16 ;  /* 0x0000000002107229 */ /* 0x000fd00000000110 */
[----:B------:R-:W-:-:S08]  /*3820*/  DADD R16, R12, -R16 ;  /* 0x000000000c107229 */ /* 0x000fd00000000810 */
[----:B------:R-:W-:-:S08]  /*3830*/  DMUL R16, R16, 0.5 ;  /* 0x3fe0000010107828 */ /* 0x000fd00000000000 */
[----:B------:R-:W-:Y:S02]  /*3840*/  DADD R4, R4, R16 ;  /* 0x0000000004047229 */ /* 0x000fe40000000010 */
[----:B------:R-:W-:-:S06]  /*3850*/  DSETP.GE.AND P0, PT, R16, UR6, PT ;  /* 0x0000000610007e2a */ /* 0x000fcc000bf06000 */
[----:B------:R-:W-:-:S14]  /*3860*/  DSETP.GEU.OR P0, PT, |R4|, R2, !P0 ;  /* 0x000000020400722a */ /* 0x000fdc000470e600 */
[----:B------:R-:W-:-:S07]  /*3870*/  @!P0 DADD R12, R12, -R16 ;  /* 0x000000000c0c8229 */ /* 0x000fce0000000810 */
[----:B------:R0:W-:Y:S01]  /*3880*/  @!P0 STG.E.64 desc[UR4][R10.64], R12 ;  /* 0x0000000c0a008986 */ /* 0x0001e2000c101b04 */
[----:B------:R-:W-:Y:S05]  /*3890*/  @!P0 EXIT ;  /* 0x000000000000894d */ /* 0x000fea0003800000 */
[----:B------:R-:W-:Y:S01]  /*38a0*/  STG.E.64 desc[UR4][R6.64], R20 ;  /* 0x0000001406007986 */ /* 0x000fe2000c101b04 */
[----:B------:R-:W-:Y:S05]  /*38b0*/  EXIT ;  /* 0x000000000000794d */ /* 0x000fea0003800000 */
.L_x_161:
[----:B------:R-:W-:Y:S05]  /*38c0*/  @P1 EXIT ;  /* 0x000000000000194d */ /* 0x000fea0003800000 */
[----:B------:R-:W-:-:S08]  /*38d0*/  DADD R16, -R12, R16 ;  /* 0x000000000c107229 */ /* 0x000fd00000000110 */
[----:B------:R-:W-:-:S08]  /*38e0*/  DADD R4, R2, -R16 ;  /* 0x0000000002047229 */ /* 0x000fd00000000810 */
[----:B------:R-:W-:-:S08]  /*38f0*/  DFMA R16, R4, -0.5, R16 ;  /* 0xbfe000000410782b */ /* 0x000fd00000000010 */
[----:B------:R-:W-:-:S14]  /*3900*/  DSETP.GTU.AND P0, PT, |R16|, R2, PT ;  /* 0x000000021000722a */ /* 0x000fdc0003f0c200 */
[----:B------:R-:W-:-:S07]  /*3910*/  @!P0 DFMA R12, R4, 0.5, R12 ;  /* 0x3fe00000040c882b */ /* 0x000fce000000000c */
[----:B------:R0:W-:Y:S01]  /*3920*/  @!P0 STG.E.64 desc[UR4][R6.64], R12 ;  /* 0x0000000c06008986 */ /* 0x0001e2000c101b04 */
[----:B------:R-:W-:Y:S05]  /*3930*/  @!P0 EXIT ;  /* 0x000000000000894d */ /* 0x000fea0003800000 */
[----:B0-----:R-:W-:-:S08]  /*3940*/  DADD R6, R8, -R14 ;  /* 0x0000000008067229 */ /* 0x001fd0000000080e */
[----:B------:R-:W-:-:S08]  /*3950*/  DFMA R6, R4, 0.5, R6 ;  /* 0x3fe000000406782b */ /* 0x000fd00000000006 */
[----:B------:R-:W-:-:S14]  /*3960*/  DSETP.GTU.AND P0, PT, |R6|, R2, PT ;  /* 0x000000020600722a */ /* 0x000fdc0003f0c200 */
[----:B------:R-:W-:Y:S05]  /*3970*/  @P0 EXIT ;  /* 0x000000000000094d */ /* 0x000fea0003800000 */
[----:B------:R-:W-:-:S07]  /*3980*/  DFMA R4, R4, -0.5, R14 ;  /* 0xbfe000000404782b */ /* 0x000fce000000000e */
[----:B------:R-:W-:Y:S01]  /*3990*/  STG.E.64 desc[UR4][R10.64], R4 ;  /* 0x000000040a007986 */ /* 0x000fe2000c101b04 */
[----:B------:R-:W-:Y:S05]  /*39a0*/  EXIT ;  /* 0x000000000000794d */ /* 0x000fea0003800000 */
.L_x_147:
[----:B------:R-:W0:Y:S02]  /*39b0*/  LDC.64 R6, c[0x4][0x118] ;  /* 0x01004600ff067b82 */ /* 0x000e240000000a00 */
[----:B0-----:R-:W2:Y:S06]  /*39c0*/  LDG.E.64 R2, desc[UR4][R6.64] ;  /* 0x0000000406027981 */ /* 0x001eac000c1e1b00 */
[----:B------:R-:W0:Y:S01]  /*39d0*/  LDC.64 R4, c[0x4][RZ] ;  /* 0x01000000ff047b82 */ /* 0x000e220000000a00 */
[----:B------:R-:W-:Y:S01]  /*39e0*/  IMAD.MOV.U32 R19, RZ, RZ, R0 ;  /* 0x000000ffff137224 */ /* 0x000fe200078e0000 */
[----:B0-----:R-:W5:Y:S01]  /*39f0*/  LDG.E.64 R4, desc[UR4][R4.64] ;  /* 0x0000000404047981 */ /* 0x001f62000c1e1b00 */
[----:B--2---:R-:W-:-:S05]  /*3a00*/  IMAD.WIDE R2, R0, 0x4, R2 ;  /* 0x0000000400027825 */ /* 0x004fca00078e0202 */
[----:B------:R-:W2:Y:S02]  /*3a10*/  LDG.E R8, desc[UR4][R2.64] ;  /* 0x0000000402087981 */ /* 0x000ea4000c1e1900 */
[----:B--2---:R-:W-:-:S13]  /*3a20*/  ISETP.NE.AND P0, PT, R8, -0x1, PT ;  /* 0xffffffff0800780c */ /* 0x004fda0003f05270 */
[----:B------:R-:W-:Y:S05]  /*3a30*/  @!P0 BRA `(.L_x_162) ;  /* 0x0000000400d08947 */ /* 0x000fea0003800000 */
[----:B------:R-:W-:Y:S01]  /*3a40*/  VIADD R13, R8, 0xffffffff ;  /* 0xffffffff080d7836 */ /* 0x000fe20000000000 */
[----:B------:R-:W-:-:S04]  /*3a50*/  MOV R19, 0xffffffff ;  /* 0xffffffff00137802 */ /* 0x000fc80000000f00 */
        /* <DEDUP_REMOVED lines=8> */
[----:B--2---:R2:W2:Y:S01]  /*3ae0*/  LDG.E R10, desc[UR4][R22.64] ;  /* 0x00000004160a7981 */ /* 0x0044a2000c1e1900 */
[----:B0-----:R-:W-:-:S05]  /*3af0*/  IMAD.WIDE.U32 R6, R13, 0xc, R6 ;  /* 0x0000000c0d067825 */ /* 0x001fca00078e0006 */
[----:B------:R-:W2:Y:S04]  /*3b00*/  LDG.E R15, desc[UR4][R6.64+0x4] ;  /* 0x00000404060f7981 */ /* 0x000ea8000c1e1900 */
[----:B------:R-:W2:Y:S04]  /*3b10*/  LDG.E R14, desc[UR4][R6.64+0x8] ;  /* 0x00000804060e7981 */ /* 0x000ea8000c1e1900 */
[----:B------:R0:W2:Y:S01]  /*3b20*/  LDG.E R13, desc[UR4][R6.64] ;  /* 0x00000004060d7981 */ /* 0x0000a2000c1e1900 */
        /* <DEDUP_REMOVED lines=12> */
[----:B------:R-:W-:-:S06]  /*3bf0*/  IABS R18, R10 ;  /* 0x0000000a00127213 */ /* 0x000fcc0000000000 */
[----:B0-----:R-:W0:Y:S01]  /*3c00*/  F2I.FTZ.U32.TRUNC.NTZ R7, R21 ;  /* 0x0000001500077305 */ /* 0x001e22000021f000 */
[----:B--2---:R-:W-:-:S07]  /*3c10*/  VIADD R8, R22, 0xffffffe ;  /* 0x0ffffffe16087836 */ /* 0x004fce0000000000 */
        /* <DEDUP_REMOVED lines=14> */
[-C--:B------:R-:W-:Y:S01]  /*3d00*/  IMAD.HI.U32 R6, R6, R7.reuse, RZ ;  /* 0x0000000706067227 */ /* 0x080fe200078e00ff */
[----:B0-----:R-:W0:Y:S03]  /*3d10*/  MUFU.RCP R22, R22 ;  /* 0x0000001600167308 */ /* 0x001e260000001000 */
[----:B------:R-:W-:-:S04]  /*3d20*/  IMAD.HI.U32 R8, R8, R7, RZ ;  /* 0x0000000708087227 */ /* 0x000fc800078e00ff */
[--C-:B------:R-:W-:Y:S01]  /*3d30*/  IMAD R21, R6, R21, R7.reuse ;  /* 0x0000001506157224 */ /* 0x100fe200078e0207 */
[----:B-1----:R-:W1:Y:S01]  /*3d40*/  MUFU.RCP R23, R23 ;  /* 0x0000001700177308 */ /* 0x002e620000001000 */
[----:B------:R-:W-:-:S03]  /*3d50*/  IMAD R24, R8, R24, R7 ;  /* 0x0000001808187224 */ /* 0x000fc600078e0207 */
[----:B------:R-:W-:Y:S02]  /*3d60*/  ISETP.GT.U32.AND P5, PT, R20, R21, PT ;  /* 0x000000151400720c */ /* 0x000fe40003fa4070 */
[----:B------:R-:W-:Y:S02]  /*3d70*/  ISETP.GT.U32.AND P6, PT, R19, R24, PT ;  /* 0x000000181300720c */ /* 0x000fe40003fc4070 */
[----:B0-----:R-:W-:-:S06]  /*3d80*/  IADD3 R7, PT, PT, R22, 0xffffffe, RZ ;  /* 0x0ffffffe16077810 */ /* 0x001fcc0007ffe0ff */
[----:B------:R-:W0:Y:S03]  /*3d90*/  F2I.FTZ.U32.TRUNC.NTZ R7, R7 ;  /* 0x0000000700077305 */ /* 0x000e26000021f000 */
[----:B------:R-:W-:Y:S02]  /*3da0*/  @!P5 IMAD.IADD R21, R21, 0x1, -R20 ;  /* 0x000000011515d824 */ /* 0x000fe400078e0a14 */
[-C--:B------:R-:W-:Y:S01]  /*3db0*/  @!P6 IADD3 R24, PT, PT, R24, -R19.reuse, RZ ;  /* 0x800000131818e210 */ /* 0x080fe20007ffe0ff */
[----:B-1----:R-:W-:Y:S01]  /*3dc0*/  VIADD R9, R23, 0xffffffe ;  /* 0x0ffffffe17097836 */ /* 0x002fe20000000000 */
[----:B------:R-:W-:Y:S01]  /*3dd0*/  @!P6 IADD3 R8, PT, PT, R8, 0x1, RZ ;  /* 0x000000010808e810 */ /* 0x000fe20007ffe0ff */
[----:B------:R-:W-:Y:S01]  /*3de0*/  @!P5 VIADD R6, R6, 0x1 ;  /* 0x000000010606d836 */ /* 0x000fe20000000000 */
[----:B------:R-:W-:Y:S02]  /*3df0*/  ISETP.GE.U32.AND P0, PT, R21, R20, PT ;  /* 0x000000141500720c */ /* 0x000fe40003f06070 */
[----:B------:R-:W-:Y:S01]  /*3e00*/  ISETP.GE.U32.AND P1, PT, R24, R19, PT ;  /* 0x000000131800720c */ /* 0x000fe20003f26070 */
[----:B------:R-:W1:Y:S01]  /*3e10*/  F2I.FTZ.U32.TRUNC.NTZ R9, R9 ;  /* 0x0000000900097305 */ /* 0x000e62000021f000 */
[----:B------:R-:W-:-:S02]  /*3e20*/  LOP3.LUT R19, R0, R11, RZ, 0x3c, !PT ;  /* 0x0000000b00137212 */ /* 0x000fc400078e3cff */
[----:B------:R-:W-:Y:S01]  /*3e30*/  LOP3.LUT R20, R0, R17, RZ, 0x3c, !PT ;  /* 0x0000001100147212 */ /* 0x000fe200078e3cff */
[----:B0-----:R-:W-:Y:S01]  /*3e40*/  IMAD.MOV R21, RZ, RZ, -R7 ;  /* 0x000000ffff157224 */ /* 0x001fe200078e0a07 */
[----:B------:R-:W-:Y:S02]  /*3e50*/  ISETP.GE.AND P2, PT, R19, RZ, PT ;  /* 0x000000ff1300720c */ /* 0x000fe40003f46270 */
[----:B------:R-:W-:Y:S01]  /*3e60*/  ISETP.GE.AND P3, PT, R20, RZ, PT ;  /* 0x000000ff1400720c */ /* 0x000fe20003f66270 */
[----:B------:R-:W-:Y:S01]  /*3e70*/  IMAD R21, R21, R16, RZ ;  /* 0x0000001015157224 */ /* 0x000fe200078e02ff */
[----:B------:R-:W-:Y:S02]  /*3e80*/  ISETP.NE.AND P5, PT, R17, RZ, PT ;  /* 0x000000ff1100720c */ /* 0x000fe40003fa5270 */
[----:B------:R-:W-:Y:S01]  /*3e90*/  @P0 IADD3 R6, PT, PT, R6, 0x1, RZ ;  /* 0x0000000106060810 */ /* 0x000fe20007ffe0ff */
[----:B------:R-:W-:Y:S02]  /*3ea0*/  @P1 VIADD R8, R8, 0x1 ;  /* 0x0000000108081836 */ /* 0x000fe40000000000 */
[----:B-1----:R-:W-:-:S02]  /*3eb0*/  IMAD.MOV R23, RZ, RZ, -R9 ;  /* 0x000000ffff177224 */ /* 0x002fc400078e0a09 */
[----:B------:R-:W-:Y:S02]  /*3ec0*/  IMAD.MOV.U32 R20, RZ, RZ, R8 ;  /* 0x000000ffff147224 */ /* 0x000fe400078e0008 */
[----:B------:R-:W-:Y:S02]  /*3ed0*/  HFMA2 R8, -RZ, RZ, 0, 0 ;  /* 0x00000000ff087431 */ /* 0x000fe400000001ff */
[----:B------:R-:W-:Y:S01]  /*3ee0*/  IMAD.MOV.U32 R19, RZ, RZ, R6 ;  /* 0x000000ffff137224 */ /* 0x000fe200078e0006 */
[----:B------:R-:W-:Y:S01]  /*3ef0*/  MOV R6, RZ ;  /* 0x000000ff00067202 */ /* 0x000fe20000000f00 */
[----:B------:R-:W-:Y:S01]  /*3f00*/  @!P3 IMAD.MOV R20, RZ, RZ, -R20 ;  /* 0x000000ffff14b224 */ /* 0x000fe200078e0a14 */
[----:B------:R-:W-:Y:S01]  /*3f10*/  @!P5 LOP3.LUT R20, RZ, R17, RZ, 0x33, !PT ;  /* 0x00000011ff14d212 */ /* 0x000fe200078e33ff */
[----:B------:R-:W-:Y:S01]  /*3f20*/  @!P2 IMAD.MOV R19, RZ, RZ, -R19 ;  /* 0x000000ffff13a224 */ /* 0x000fe200078e0a13 */
[----:B------:R-:W-:Y:S01]  /*3f30*/  @!P4 LOP3.LUT R19, RZ, R11, RZ, 0x33, !PT ;  /* 0x0000000bff13c212 */ /* 0x000fe200078e33ff */
[----:B------:R-:W-:Y:S01]  /*3f40*/  IMAD.HI.U32 R6, R7, R21, R6 ;  /* 0x0000001507067227 */ /* 0x000fe200078e0006 */
[----:B------:R-:W-:-:S02]  /*3f50*/  IABS R21, R10 ;  /* 0x0000000a00157213 */ /* 0x000fc40000000000 */
[----:B------:R-:W-:Y:S01]  /*3f60*/  IABS R17, R20 ;  /* 0x0000001400117213 */ /* 0x000fe20000000000 */
[----:B------:R-:W-:Y:S01]  /*3f70*/  IMAD R7, R23, R18, RZ ;  /* 0x0000001217077224 */ /* 0x000fe200078e02ff */
[----:B------:R-:W-:Y:S01]  /*3f80*/  ISETP.GE.AND P2, PT, R19, RZ, PT ;  /* 0x000000ff1300720c */ /* 0x000fe20003f46270 */
[----:B------:R-:W-:Y:S01]  /*3f90*/  IMAD.MOV R21, RZ, RZ, -R21 ;  /* 0x000000ffff157224 */ /* 0x000fe200078e0a15 */
[----:B------:R-:W-:Y:S01]  /*3fa0*/  ISETP.GE.AND P4, PT, R20, RZ, PT ;  /* 0x000000ff1400720c */ /* 0x000fe20003f86270 */
[----:B------:R-:W-:Y:S01]  /*3fb0*/  IMAD.HI.U32 R8, R9, R7, R8 ;  /* 0x0000000709087227 */ /* 0x000fe200078e0008 */
[----:B------:R-:W-:Y:S02]  /*3fc0*/  IABS R9, R12 ;  /* 0x0000000c00097213 */ /* 0x000fe40000000000 */
[----:B------:R-:W-:-:S03]  /*3fd0*/  IABS R7, R19 ;  /* 0x0000001300077213 */ /* 0x000fc60000000000 */
[----:B------:R-:W-:Y:S02]  /*3fe0*/  IMAD.MOV R9, RZ, RZ, -R9 ;  /* 0x000000ffff097224 */ /* 0x000fe400078e0a09 */
        /* <DEDUP_REMOVED lines=25> */
.L_x_162:
[--C-:B-----5:R-:W-:Y:S01]  /*4180*/  IMAD.WIDE R8, R19, 0x8, R4.reuse ;  /* 0x0000000813087825 */ /* 0x120fe200078e0204 */
[----:B------:R-:W0:Y:S03]  /*4190*/  LDC.64 R16, c[0x4][0x108] ;  /* 0x01004200ff107b82 */ /* 0x000e260000000a00 */
[----:B------:R-:W-:Y:S02]  /*41a0*/  IMAD.WIDE R6, R0, 0x8, R4 ;  /* 0x0000000800067825 */ /* 0x000fe400078e0204 */
[----:B------:R-:W2:Y:S04]  /*41b0*/  LDG.E.64 R8, desc[UR4][R8.64] ;  /* 0x0000000408087981 */ /* 0x000ea8000c1e1b00 */
[----:B------:R-:W2:Y:S04]  /*41c0*/  LDG.E.64 R4, desc[UR4][R6.64] ;  /* 0x0000000406047981 */ /* 0x000ea8000c1e1b00 */
[----:B0-----:R-:W3:Y:S01]  /*41d0*/  LDG.E.64 R10, desc[UR4][R16.64] ;  /* 0x00000004100a7981 */ /* 0x001ee2000c1e1b00 */
[----:B------:R-:W0:Y:S01]  /*41e0*/  LDC.64 R14, c[0x4][0xc0] ;  /* 0x01003000ff0e7b82 */ /* 0x000e220000000a00 */
[----:B--2---:R-:W-:-:S06]  /*41f0*/  DSETP.NEU.AND P0, PT, R4, R8, PT ;  /* 0x000000080400722a */ /* 0x004fcc0003f0d000 */
[----:B------:R-:W-:-:S13]  /*4200*/  ISETP.GE.OR P0, PT, R0, R19, P0 ;  /* 0x000000130000720c */ /* 0x000fda0000706670 */
[----:B------:R-:W-:Y:S01]  /*4210*/  DSETP.GEU.AND P0, PT, R4, R8, P0 ;  /* 0x000000080400722a */ /* 0x000fe2000070e000 */
[----:B---3--:R-:W-:Y:S02]  /*4220*/  IMAD.WIDE R12, R0, 0x8, R10 ;  /* 0x00000008000c7825 */ /* 0x008fe400078e020a */
[----:B0-----:R0:W5:Y:S04]  /*4230*/  LDG.E.64 R10, desc[UR4][R14.64] ;  /* 0x000000040e0a7981 */ /* 0x001168000c1e1b00 */
[----:B------:R-:W5:Y:S07]  /*4240*/  LDG.E.64 R12, desc[UR4][R12.64] ;  /* 0x000000040c0c7981 */ /* 0x000f6e000c1e1b00 */
[----:B------:R-:W-:-:S05]  /*4250*/  @!P0 IMAD.MOV.U32 R17, RZ, RZ, -0x1 ;  /* 0xffffffffff118424 */ /* 0x000fca00078e00ff */
[----:B------:R0:W-:Y:S01]  /*4260*/  @!P0 STG.E desc[UR4][R2.64], R17 ;  /* 0x0000001102008986 */ /* 0x0001e2000c101904 */
[----:B------:R-:W-:Y:S05]  /*4270*/  @!P0 EXIT ;  /* 0x000000000000894d */ /* 0x000fea0003800000 */
[----:B0----5:R-:W-:Y:S01]  /*4280*/  DADD R2, R12, -R4 ;  /* 0x000000000c027229 */ /* 0x021fe20000000804 */
[----:B------:R-:W-:Y:S01]  /*4290*/  UMOV UR6, 0x97d889bc ;  /* 0x97d889bc00067882 */ /* 0x000fe20000000000 */
[----:B------:R-:W-:-:S06]  /*42a0*/  UMOV UR7, 0x3c9cd2b2 ;  /* 0x3c9cd2b200077882 */ /* 0x000fcc0000000000 */
[----:B------:R-:W-:-:S08]  /*42b0*/  DADD R14, R10, -R2 ;  /* 0x000000000a0e7229 */ /* 0x000fd00000000802 */
[----:B------:R-:W-:-:S08]  /*42c0*/  DMUL R14, R14, 0.5 ;  /* 0x3fe000000e0e7828 */ /* 0x000fd00000000000 */
[----:B------:R-:W-:-:S14]  /*42d0*/  DSETP.GE.AND P0, PT, R14, UR6, PT ;  /* 0x000000060e007e2a */ /* 0x000fdc000bf06000 */
[----:B------:R-:W-:Y:S05]  /*42e0*/  @!P0 BRA `(.L_x_163) ;  /* 0x00000000004c8947 */ /* 0x000fea0003800000 */
[----:B------:R-:W-:-:S14]  /*42f0*/  DSETP.GE.AND P0, PT, R4, R8, PT ;  /* 0x000000080400722a */ /* 0x000fdc0003f06000 */
[----:B------:R-:W-:Y:S05]  /*4300*/  @!P0 EXIT ;  /* 0x000000000000894d */ /* 0x000fea0003800000 */
[----:B------:R-:W-:Y:S01]  /*4310*/  UMOV UR6, 0x97d889bc ;  /* 0x97d889bc00067882 */ /* 0x000fe20000000000 */
[----:B------:R-:W-:Y:S01]  /*4320*/  UMOV UR7, 0x3cacd2b2 ;  /* 0x3cacd2b200077882 */ /* 0x000fe20000000000 */
[----:B------:R-:W-:Y:S02]  /*4330*/  DADD R8, R2, R14 ;  /* 0x0000000002087229 */ /* 0x000fe4000000000e */
[----:B------:R-:W-:-:S06]  /*4340*/  DSETP.GE.AND P0, PT, R14, UR6, PT ;  /* 0x000000060e007e2a */ /* 0x000fcc000bf06000 */
[----:B------:R-:W-:-:S14]  /*4350*/  DSETP.LEU.OR P0, PT, |R8|, R10, !P0 ;  /* 0x0000000a0800722a */ /* 0x000fdc000470b600 */
[----:B------:R-:W-:Y:S05]  /*4360*/  @P0 BRA `(.L_x_164) ;  /* 0x0000000000140947 */ /* 0x000fea0003800000 */
.L_x_165:
[----:B------:R-:W-:-:S08]  /*4370*/  DMUL R14, R14, 0.5 ;  /* 0x3fe000000e0e7828 */ /* 0x000fd00000000000 */
[----:B------:R-:W-:Y:S02]  /*4380*/  DADD R8, R2, R14 ;  /* 0x0000000002087229 */ /* 0x000fe4000000000e */
[----:B------:R-:W-:-:S06]  /*4390*/  DSETP.GE.AND P0, PT, R14, UR6, PT ;  /* 0x000000060e007e2a */ /* 0x000fcc000bf06000 */
[----:B------:R-:W-:-:S14]  /*43a0*/  DSETP.GT.AND P1, PT, |R8|, R10, PT ;  /* 0x0000000a0800722a */ /* 0x000fdc0003f24200 */
[----:B------:R-:W-:Y:S05]  /*43b0*/  @P0 BRA P1, `(.L_x_165) ;  /* 0xfffffffc00ec0947 */ /* 0x000fea000083ffff */
.L_x_164:
[----:B------:R-:W-:-:S08]  /*43c0*/  DADD R2, R2, R14 ;  /* 0x0000000002027229 */ /* 0x000fd0000000000e */
[----:B------:R-:W-:-:S14]  /*43d0*/  DSETP.GTU.AND P0, PT, |R2|, R10, PT ;  /* 0x0000000a0200722a */ /* 0x000fdc0003f0c200 */
[----:B------:R-:W-:Y:S05]  /*43e0*/  @P0 EXIT ;  /* 0x000000000000094d */ /* 0x000fea0003800000 */
[----:B------:R-:W-:-:S07]  /*43f0*/  DADD R4, R4, -R14 ;  /* 0x0000000004047229 */ /* 0x000fce000000080e */
[----:B------:R-:W-:Y:S01]  /*4400*/  STG.E.64 desc[UR4][R6.64], R4 ;  /* 0x0000000406007986 */ /* 0x000fe2000c101b04 */
[----:B------:R-:W-:Y:S05]  /*4410*/  EXIT ;  /* 0x000000000000794d */ /* 0x000fea0003800000 */
.L_x_163:
[----:B------:R-:W-:-:S14]  /*4420*/  DSETP.GE.AND P0, PT, R4, R8, PT ;  /* 0x000000080400722a */ /* 0x000fdc0003f06000 */
[----:B------:R-:W-:Y:S05]  /*4430*/  @!P0 EXIT ;  /* 0x000000000000894d */ /* 0x000fea0003800000 */
[----:B------:R-:W-:-:S07]  /*4440*/  DADD R10, -R10, R12 ;  /* 0x000000000a0a7229 */ /* 0x000fce000000010c */
[----:B------:R-:W-:Y:S01]  /*4450*/  STG.E.64 desc[UR4][R6.64], R10 ;  /* 0x0000000a06007986 */ /* 0x000fe2000c101b04 */
[----:B------:R-:W-:Y:S05]  /*4460*/  EXIT ;  /* 0x000000000000794d */ /* 0x000fea0003800000 */
.L_x_166:
        /* <DEDUP_REMOVED lines=9> */
.L_x_526:


//--------------------- .text._Z18fix_maxi_critical5i --------------------------
	.section	.text._Z18fix_maxi_critical5i,"ax",@progbits
	.align	128
        .global         _Z18fix_maxi_critical5i
        .type           _Z18fix_maxi_critical5i,@function
        .size           _Z18fix_maxi_critical5i,(.L_x_527 - _Z18fix_maxi_critical5i)
        .other          _Z18fix_maxi_critical5i,@"STO_CUDA_ENTRY STV_DEFAULT"
_Z18fix_maxi_critical5i:
.text._Z18fix_maxi_critical5i:
[----:B------:R-:W-:Y:S08]  /*0000*/  LDC R1, c[0x0][0x37c] ;  /* 0x0000df00ff017b82 */ /* 0x000ff00000000800 */
[----:B------:R-:W0:Y:S01]  /*0010*/  LDC.64 R2, c[0x4][0x88] ;  /* 0x01002200ff027b82 */ /* 0x000e220000000a00 */
[----:B------:R-:W0:Y:S01]  /*0020*/  LDCU.64 UR4, c[0x0][0x358] ;  /* 0x00006b00ff0477ac */ /* 0x000e220008000a00 */
[----:B------:R-:W1:Y:S06]  /*0030*/  S2R R0, SR_TID.X ;  /* 0x0000000000007919 */ /* 0x000e6c0000002100 */
[----:B------:R-:W1:Y:S08]  /*0040*/  S2UR UR6, SR_CTAID.X ;  /* 0x00000000000679c3 */ /* 0x000e700000002500 */
[----:B------:R-:W1:Y:S01]  /*0050*/  LDC R11, c[0x0][0x360] ;  /* 0x0000d800ff0b7b82 */ /* 0x000e620000000800 */
[----:B0-----:R-:W2:Y:S07]  /*0060*/  LDG.E R2, desc[UR4][R2.64] ;  /* 0x0000000402027981 */ /* 0x001eae000c1e1900 */
[----:B------:R-:W0:Y:S01]  /*0070*/  LDC R10, c[0x0][0x380] ;  /* 0x0000e000ff0a7b82 */ /* 0x000e220000000800 */
[----:B------:R-:W-:Y:S01]  /*0080*/  BSSY.RECONVERGENT B0, `(.L_x_167) ;  /* 0x00002b6000007945 */ /* 0x000fe20003800200 */
[----:B-1----:R-:W-:-:S05]  /*0090*/  IMAD R11, R11, UR6, R0 ;  /* 0x000000060b0b7c24 */ /* 0x002fca000f8e0200 */
[----:B--2---:R-:W-:-:S04]  /*00a0*/  ISETP.GE.AND P0, PT, R11, R2, PT ;  /* 0x000000020b00720c */ /* 0x004fc80003f06270 */
[----:B0-----:R-:W-:-:S13]  /*00b0*/  ISETP.NE.OR P0, PT, R10, RZ, P0 ;  /* 0x000000ff0a00720c */ /* 0x001fda0000705670 */
[----:B------:R-:W-:Y:S05]  /*00c0*/  @P0 BRA `(.L_x_168) ;  /* 0x0000002800c40947 */ /* 0x000fea0003800000 */
        /* <DEDUP_REMOVED lines=8> */
[----:B--2---:R-:W-:-:S13]  /*0150*/  ISETP.NE.AND P0, PT, R8, RZ, PT ;  /* 0x000000ff0800720c */ /* 0x004fda0003f05270 */
[----:B------:R-:W-:Y:S05]  /*0160*/  @P0 BRA `(.L_x_168) ;  /* 0x00000028009c0947 */ /* 0x000fea0003800000 */
[----:B------:R-:W0:Y:S02]  /*0170*/  LDC.64 R2, c[0x4][0xd0] ;  /* 0x01003400ff027b82 */ /* 0x000e240000000a00 */
[----:B0-----:R-:W2:Y:S02]  /*0180*/  LDG.E.64 R2, desc[UR4][R2.64] ;  /* 0x0000000402027981 */ /* 0x001ea4000c1e1b00 */
[----:B--2---:R-:W-:-:S06]  /*0190*/  IMAD.WIDE R12, R0, 0x4, R2 ;  /* 0x00000004000c7825 */ /* 0x004fcc00078e0202 */
[----:B------:R-:W2:Y:S02]  /*01a0*/  LDG.E R12, desc[UR4][R12.64] ;  /* 0x000000040c0c7981 */ /* 0x000ea4000c1e1900 */
[----:B--2---:R-:W-:-:S13]  /*01b0*/  ISETP.NE.AND P0, PT, R12, -0x1, PT ;  /* 0xffffffff0c00780c */ /* 0x004fda0003f05270 */
[----:B------:R-:W-:Y:S05]  /*01c0*/  @!P0 BRA `(.L_x_169) ;  /* 0x0000001c00b48947 */ /* 0x000fea0003800000 */
[----:B------:R-:W-:Y:S01]  /*01d0*/  VIADD R9, R12, 0xffffffff ;  /* 0xffffffff0c097836 */ /* 0x000fe20000000000 */
[----:B------:R-:W-:Y:S01]  /*01e0*/  BSSY.RECONVERGENT B1, `(.L_x_170) ;  /* 0x0000074000017945 */ /* 0x000fe20003800200 */
        /* <DEDUP_REMOVED lines=18> */
[----:B-1----:R-:W-:-:S04]  /*0310*/  IABS R15, R10 ;  /* 0x0000000a000f7213 */ /* 0x002fc80000000000 */
[-C--:B------:R-:W-:Y:S02]  /*0320*/  IABS R18, R17.reuse ;  /* 0x0000001100127213 */ /* 0x080fe40000000000 */
[----:B------:R-:W-:Y:S02]  /*0330*/  IABS R22, R17 ;  /* 0x0000001100167213 */ /* 0x000fe40000000000 */
[----:B------:R-:W1:Y:S08]  /*0340*/  I2F.RP R14, R18 ;  /* 0x00000012000e7306 */ /* 0x000e700000209400 */
[----:B---3--:R-:W3:Y:S08]  /*0350*/  MUFU.RCP R19, R19 ;  /* 0x0000001300137308 */ /* 0x008ef00000001000 */
[----:B-1----:R-:W1:Y:S01]  /*0360*/  MUFU.RCP R14, R14 ;  /* 0x0000000e000e7308 */ /* 0x002e620000001000 */
[----:B---3--:R-:W-:-:S07]  /*0370*/  VIADD R2, R19, 0xffffffe ;  /* 0x0ffffffe13027836 */ /* 0x008fce0000000000 */
[----:B------:R-:W-:Y:S01]  /*0380*/  I2F.RP R19, R15 ;  /* 0x0000000f00137306 */ /* 0x000fe20000209400 */
[----:B-1----:R-:W-:-:S07]  /*0390*/  IADD3 R4, PT, PT, R14, 0xffffffe, RZ ;  /* 0x0ffffffe0e047810 */ /* 0x002fce0007ffe0ff */
[----:B------:R1:W0:Y:S01]  /*03a0*/  F2I.FTZ.U32.TRUNC.NTZ R3, R2 ;  /* 0x0000000200037305 */ /* 0x000222000021f000 */
[----:B--2---:R-:W-:-:S07]  /*03b0*/  IABS R14, R8 ;  /* 0x00000008000e7213 */ /* 0x004fce0000000000 */
[----:B------:R2:W3:Y:S01]  /*03c0*/  F2I.FTZ.U32.TRUNC.NTZ R5, R4 ;  /* 0x0000000400057305 */ /* 0x0004e2000021f000 */
[----:B-1----:R-:W-:Y:S02]  /*03d0*/  IMAD.MOV.U32 R2, RZ, RZ, RZ ;  /* 0x000000ffff027224 */ /* 0x002fe400078e00ff */
[----:B0-----:R-:W-:-:S05]  /*03e0*/  IMAD.MOV R21, RZ, RZ, -R3 ;  /* 0x000000ffff157224 */ /* 0x001fca00078e0a03 */
[----:B------:R-:W0:Y:S01]  /*03f0*/  I2F.RP R20, R14 ;  /* 0x0000000e00147306 */ /* 0x000e220000209400 */
[----:B--2---:R-:W-:Y:S02]  /*0400*/  HFMA2 R4, -RZ, RZ, 0, 0 ;  /* 0x00000000ff047431 */ /* 0x004fe400000001ff */
[----:B------:R-:W-:Y:S02]  /*0410*/  IMAD R21, R21, R16, RZ ;  /* 0x0000001015157224 */ /* 0x000fe400078e02ff */
[----:B---3--:R-:W-:-:S03]  /*0420*/  IMAD.MOV R23, RZ, RZ, -R5 ;  /* 0x000000ffff177224 */ /* 0x008fc600078e0a05 */
[----:B------:R-:W-:Y:S01]  /*0430*/  MUFU.RCP R19, R19 ;  /* 0x0000001300137308 */ /* 0x000fe20000001000 */
[----:B------:R-:W-:Y:S01]  /*0440*/  IMAD.HI.U32 R2, R3, R21, R2 ;  /* 0x0000001503027227 */ /* 0x000fe200078e0002 */
[----:B------:R-:W-:-:S03]  /*0450*/  IABS R3, R0 ;  /* 0x0000000000037213 */ /* 0x000fc60000000000 */
[----:B------:R-:W-:Y:S02]  /*0460*/  IMAD R23, R23, R18, RZ ;  /* 0x0000001217177224 */ /* 0x000fe400078e02ff */
[----:B------:R-:W-:Y:S01]  /*0470*/  IMAD.HI.U32 R2, R2, R3, RZ ;  /* 0x0000000302027227 */ /* 0x000fe200078e00ff */
[----:B0-----:R-:W0:Y:S03]  /*0480*/  MUFU.RCP R20, R20 ;  /* 0x0000001400147308 */ /* 0x001e260000001000 */
[----:B------:R-:W-:Y:S01]  /*0490*/  IMAD.HI.U32 R4, R5, R23, R4 ;  /* 0x0000001705047227 */ /* 0x000fe200078e0004 */
[----:B------:R-:W-:-:S03]  /*04a0*/  IABS R5, R29 ;  /* 0x0000001d00057213 */ /* 0x000fc60000000000 */
[----:B------:R-:W-:Y:S02]  /*04b0*/  IMAD.MOV R23, RZ, RZ, -R22 ;  /* 0x000000ffff177224 */ /* 0x000fe400078e0a16 */
[----:B------:R-:W-:Y:S02]  /*04c0*/  IMAD.MOV R21, RZ, RZ, -R5 ;  /* 0x000000ffff157224 */ /* 0x000fe400078e0a05 */
[----:B------:R-:W-:-:S04]  /*04d0*/  IMAD.HI.U32 R4, R4, R3, RZ ;  /* 0x0000000304047227 */ /* 0x000fc800078e00ff */
[--C-:B------:R-:W-:Y:S02]  /*04e0*/  IMAD R21, R2, R21, R3.reuse ;  /* 0x0000001502157224 */ /* 0x100fe400078e0203 */
[----:B------:R-:W-:Y:S01]  /*04f0*/  IMAD R23, R4, R23, R3 ;  /* 0x0000001704177224 */ /* 0x000fe200078e0203 */
[----:B0-----:R-:W-:Y:S01]  /*0500*/  IADD3 R5, PT, PT, R20, 0xffffffe, RZ ;  /* 0x0ffffffe14057810 */ /* 0x001fe20007ffe0ff */
[----:B------:R-:W-:Y:S01]  /*0510*/  VIADD R3, R19, 0xffffffe ;  /* 0x0ffffffe13037836 */ /* 0x000fe20000000000 */
[----:B------:R-:W-:Y:S02]  /*0520*/  ISETP.GT.U32.AND P5, PT, R16, R21, PT ;  /* 0x000000151000720c */ /* 0x000fe40003fa4070 */
[----:B------:R-:W-:Y:S02]  /*0530*/  ISETP.GT.U32.AND P6, PT, R18, R23, PT ;  /* 0x000000171200720c */ /* 0x000fe40003fc4070 */
[----:B------:R-:W0:Y:S08]  /*0540*/  F2I.FTZ.U32.TRUNC.NTZ R5, R5 ;  /* 0x0000000500057305 */ /* 0x000e30000021f000 */
[----:B------:R-:W1:Y:S01]  /*0550*/  F2I.FTZ.U32.TRUNC.NTZ R3, R3 ;  /* 0x0000000300037305 */ /* 0x000e62000021f000 */
[----:B------:R-:W-:Y:S01]  /*0560*/  @!P5 IMAD.IADD R21, R21, 0x1, -R16 ;  /* 0x000000011515d824 */ /* 0x000fe200078e0a10 */
[----:B------:R-:W-:Y:S01]  /*0570*/  @!P5 IADD3 R2, PT, PT, R2, 0x1, RZ ;  /* 0x000000010202d810 */ /* 0x000fe20007ffe0ff */
[----:B------:R-:W-:Y:S01]  /*0580*/  @!P6 IMAD.IADD R23, R23, 0x1, -R18 ;  /* 0x000000011717e824 */ /* 0x000fe200078e0a12 */
[----:B------:R-:W-:Y:S01]  /*0590*/  ISETP.NE.AND P5, PT, R17, RZ, PT ;  /* 0x000000ff1100720c */ /* 0x000fe20003fa5270 */
[----:B------:R-:W-:Y:S01]  /*05a0*/  @!P6 VIADD R4, R4, 0x1 ;  /* 0x000000010404e836 */ /* 0x000fe20000000000 */
[----:B------:R-:W-:Y:S01]  /*05b0*/  ISETP.GE.U32.AND P0, PT, R21, R16, PT ;  /* 0x000000101500720c */ /* 0x000fe20003f06070 */
[----:B0-----:R-:W-:Y:S01]  /*05c0*/  IMAD.MOV R21, RZ, RZ, -R5 ;  /* 0x000000ffff157224 */ /* 0x001fe200078e0a05 */
[----:B------:R-:W-:-:S02]  /*05d0*/  ISETP.GE.U32.AND P1, PT, R23, R18, PT ;  /* 0x000000121700720c */ /* 0x000fc40003f26070 */
[C---:B------:R-:W-:Y:S02]  /*05e0*/  LOP3.LUT R16, R0.reuse, R29, RZ, 0x3c, !PT ;  /* 0x0000001d00107212 */ /* 0x040fe400078e3cff */
[----:B------:R-:W-:Y:S02]  /*05f0*/  LOP3.LUT R18, R0, R17, RZ, 0x3c, !PT ;  /* 0x0000001100127212 */ /* 0x000fe400078e3cff */
[----:B------:R-:W-:Y:S01]  /*0600*/  ISETP.GE.AND P2, PT, R16, RZ, PT ;  /* 0x000000ff1000720c */ /* 0x000fe20003f46270 */
[----:B-1----:R-:W-:Y:S01]  /*0610*/  IMAD.MOV R20, RZ, RZ, -R3 ;  /* 0x000000ffff147224 */ /* 0x002fe200078e0a03 */
[----:B------:R-:W-:-:S03]  /*0620*/  ISETP.GE.AND P3, PT, R18, RZ, PT ;  /* 0x000000ff1200720c */ /* 0x000fc60003f66270 */
[----:B------:R-:W-:Y:S01]  /*0630*/  @P0 IADD3 R2, PT, PT, R2, 0x1, RZ ;  /* 0x0000000102020810 */ /* 0x000fe20007ffe0ff */
[----:B------:R-:W-:Y:S02]  /*0640*/  IMAD R19, R20, R15, RZ ;  /* 0x0000000f14137224 */ /* 0x000fe400078e02ff */
[----:B------:R-:W-:Y:S02]  /*0650*/  @P1 VIADD R4, R4, 0x1 ;  /* 0x0000000104041836 */ /* 0x000fe40000000000 */
[----:B------:R-:W-:Y:S02]  /*0660*/  IMAD.MOV.U32 R16, RZ, RZ, R2 ;  /* 0x000000ffff107224 */ /* 0x000fe400078e0002 */
[----:B------:R-:W-:Y:S02]  /*0670*/  IMAD.MOV.U32 R2, RZ, RZ, RZ ;  /* 0x000000ffff027224 */ /* 0x000fe400078e00ff */
[----:B------:R-:W-:Y:S02]  /*0680*/  IMAD.MOV.U32 R18, RZ, RZ, R4 ;  /* 0x000000ffff127224 */ /* 0x000fe400078e0004 */
[----:B------:R-:W-:Y:S01]  /*0690*/  IMAD.HI.U32 R2, R3, R19, R2 ;  /* 0x0000001303027227 */ /* 0x000fe200078e0002 */
[----:B------:R-:W-:-:S02]  /*06a0*/  IABS R19, R8 ;  /* 0x0000000800137213 */ /* 0x000fc40000000000 */
[----:B------:R-:W-:Y:S01]  /*06b0*/  @!P3 IADD3 R18, PT, PT, -R18, RZ, RZ ;  /* 0x000000ff1212b210 */ /* 0x000fe20007ffe1ff */
[----:B------:R-:W-:Y:S01]  /*06c0*/  @!P2 IMAD.MOV R16, RZ, RZ, -R16 ;  /* 0x000000ffff10a224 */ /* 0x000fe200078e0a10 */
[----:B------:R-:W-:Y:S01]  /*06d0*/  @!P4 LOP3.LUT R16, RZ, R29, RZ, 0x33, !PT ;  /* 0x0000001dff10c212 */ /* 0x000fe200078e33ff */
[----:B------:R-:W-:Y:S01]  /*06e0*/  IMAD R3, R21, R14, RZ ;  /* 0x0000000e15037224 */ /* 0x000fe200078e02ff */
[----:B------:R-:W-:Y:S01]  /*06f0*/  @!P5 LOP3.LUT R18, RZ, R17, RZ, 0x33, !PT ;  /* 0x00000011ff12d212 */ /* 0x000fe200078e33ff */
[----:B------:R-:W-:Y:S01]  /*0700*/  IMAD.MOV.U32 R4, RZ, RZ, RZ ;  /* 0x000000ffff047224 */ /* 0x000fe200078e00ff */
[----:B------:R-:W-:Y:S02]  /*0710*/  IADD3 R19, PT, PT, RZ, -R19, RZ ;  /* 0x80000013ff137210 */ /* 0x000fe40007ffe0ff */
[----:B------:R-:W-:Y:S01]  /*0720*/  IABS R17, R18 ;  /* 0x0000001200117213 */ /* 0x000fe20000000000 */
[----:B------:R-:W-:Y:S01]  /*0730*/  IMAD.HI.U32 R4, R5, R3, R4 ;  /* 0x0000000305047227 */ /* 0x000fe200078e0004 */
[----:B------:R-:W-:-:S02]  /*0740*/  IABS R5, R10 ;  /* 0x0000000a00057213 */ /* 0x000fc40000000000 */
        /* <DEDUP_REMOVED lines=10> */
[----:B------:R-:W-:-:S11]  /*07f0*/  ISETP.GT.U32.AND P1, PT, R14, R3, PT ;  /* 0x000000030e00720c */ /* 0x000fd60003f24070 */
        /* <DEDUP_REMOVED lines=11> */
[----:B-----5:R-:W-:Y:S01]  /*08b0*/  IADD3 R13, PT, PT, R13, R2, RZ ;  /* 0x000000020d0d7210 */ /* 0x020fe20007ffe0ff */
[----:B------:R-:W-:-:S04]  /*08c0*/  IMAD R2, R29, R16, R0 ;  /* 0x000000101d027224 */ /* 0x000fc800078e0200 */
[----:B------:R-:W-:Y:S01]  /*08d0*/  @!P1 LOP3.LUT R3, RZ, R8, RZ, 0x33, !PT ;  /* 0x00000008ff039212 */ /* 0x000fe200078e33ff */
[----:B------:R-:W-:-:S04]  /*08e0*/  IMAD.IADD R2, R9, 0x1, R2 ;  /* 0x0000000109027824 */ /* 0x000fc800078e0202 */
[----:B------:R-:W-:-:S04]  /*08f0*/  IMAD.IADD R11, R11, 0x1, R3 ;  /* 0x000000010b0b7824 */ /* 0x000fc800078e0203 */
[----:B------:R-:W-:-:S04]  /*0900*/  IMAD R10, R10, R11, R13 ;  /* 0x0000000b0a0a7224 */ /* 0x000fc800078e020d */
[----:B------:R-:W-:-:S07]  /*0910*/  IMAD R29, R29, R10, R2 ;  /* 0x0000000a1d1d7224 */ /* 0x000fce00078e0202 */
.L_x_171:
[----:B------:R-:W-:Y:S05]  /*0920*/  BSYNC.RECONVERGENT B1 ;  /* 0x0000000000017941 */ /* 0x000fea0003800200 */
.L_x_170:
[----:B------:R-:W0:Y:S02]  /*0930*/  LDC.64 R10, c[0x4][0x38] ;  /* 0x01000e00ff0a7b82 */ /* 0x000e240000000a00 */
[----:B0-----:R-:W2:Y:S01]  /*0940*/  LDG.E.64 R8, desc[UR4][R10.64] ;  /* 0x000000040a087981 */ /* 0x001ea2000c1e1b00 */
[----:B------:R-:W-:-:S05]  /*0950*/  IMAD R5, R0, 0xc, RZ ;  /* 0x0000000c00057824 */ /* 0x000fca00078e02ff */
[----:B------:R-:W0:Y:S02]  /*0960*/  LDC.64 R2, c[0x4][0x108] ;  /* 0x01004200ff027b82 */ /* 0x000e240000000a00 */
[----:B0-----:R-:W3:Y:S01]  /*0970*/  LDG.E.64 R2, desc[UR4][R2.64] ;  /* 0x0000000402027981 */ /* 0x001ee2000c1e1b00 */
[----:B--2---:R-:W-:-:S05]  /*0980*/  IMAD.WIDE R8, R5, 0x4, R8 ;  /* 0x0000000405087825 */ /* 0x004fca00078e0208 */
[----:B------:R-:W2:Y:S01]  /*0990*/  LDG.E R13, desc[UR4][R8.64] ;  /* 0x00000004080d7981 */ /* 0x000ea2000c1e1900 */
[----:B---3--:R-:W-:-:S06]  /*09a0*/  IMAD.WIDE R4, R0, 0x8, R2 ;  /* 0x0000000800047825 */ /* 0x008fcc00078e0202 */
[----:B------:R-:W5:Y:S01]  /*09b0*/  LDG.E.64 R4, desc[UR4][R4.64] ;  /* 0x0000000404047981 */ /* 0x000f62000c1e1b00 */
[----:B--2---:R-:W-:-:S06]  /*09c0*/  IMAD.WIDE R14, R13, 0x4, R6 ;  /* 0x000000040d0e7825 */ /* 0x004fcc00078e0206 */
[----:B------:R-:W2:Y:S01]  /*09d0*/  LDG.E R14, desc[UR4][R14.64] ;  /* 0x000000040e0e7981 */ /* 0x000ea2000c1e1900 */
[----:B------:R-:W-:Y:S04]  /*09e0*/  BSSY.RECONVERGENT B2, `(.L_x_172) ;  /* 0x00000da000027945 */ /* 0x000fe80003800200 */
[----:B------:R-:W-:Y:S01]  /*09f0*/  BSSY.RELIABLE B1, `(.L_x_173) ;  /* 0x0000016000017945 */ /* 0x000fe20003800100 */
[----:B------:R-:W-:Y:S01]  /*0a00*/  IMAD.MOV.U32 R10, RZ, RZ, -0x1 ;  /* 0xffffffffff0a7424 */ /* 0x000fe200078e00ff */
[----:B------:R-:W-:Y:S01]  /*0a10*/  MOV R11, 0xffefffff ;  /* 0xffefffff000b7802 */ /* 0x000fe20000000f00 */
[----:B------:R-:W-:Y:S01]  /*0a20*/  IMAD.MOV.U32 R28, RZ, RZ, R29 ;  /* 0x000000ffff1c7224 */ /* 0x000fe200078e001d */
[----:B--2---:R-:W-:-:S13]  /*0a30*/  ISETP.NE.AND P0, PT, R14, 0x1, PT ;  /* 0x000000010e00780c */ /* 0x004fda0003f05270 */
[----:B------:R-:W-:Y:S05]  /*0a40*/  @!P0 BRA `(.L_x_174) ;  /* 0x0000000000408947 */ /* 0x000fea0003800000 */
[----:B------:R-:W-:Y:S01]  /*0a50*/  ISETP.NE.AND P0, PT, R13, -0x1, PT ;  /* 0xffffffff0d00780c */ /* 0x000fe20003f05270 */
[----:B------:R-:W-:-:S12]  /*0a60*/  IMAD.MOV.U32 R28, RZ, RZ, R29 ;  /* 0x000000ffff1c7224 */ /* 0x000fd800078e001d */
[----:B------:R-:W-:Y:S05]  /*0a70*/  @!P0 BREAK.RELIABLE B1 ;  /* 0x0000000000018942 */ /* 0x000fea0003800100 */
[----:B------:R-:W-:Y:S05]  /*0a80*/  @!P0 BRA `(.L_x_175) ;  /* 0x0000000c003c8947 */ /* 0x000fea0003800000 */
[----:B------:R-:W-:-:S06]  /*0a90*/  IMAD.WIDE R14, R13, 0x8, R2 ;  /* 0x000000080d0e7825 */ /* 0x000fcc00078e0202 */
[----:B------:R-:W2:Y:S01]  /*0aa0*/  LDG.E.64 R14, desc[UR4][R14.64] ;  /* 0x000000040e0e7981 */ /* 0x000ea2000c1e1b00 */
[----:B------:R-:W-:Y:S01]  /*0ab0*/  UMOV UR6, 0xffffffff ;  /* 0xffffffff00067882 */ /* 0x000fe20000000000 */
[----:B------:R-:W-:Y:S01]  /*0ac0*/  UMOV UR7, 0x7fefffff ;  /* 0x7fefffff00077882 */ /* 0x000fe20000000000 */
[----:B------:R-:W-:Y:S01]  /*0ad0*/  ISETP.NE.AND P1, PT, R13, R29, PT ;  /* 0x0000001d0d00720c */ /* 0x000fe20003f25270 */
[----:B--2---:R-:W-:-:S03]  /*0ae0*/  DSETP.GT.AND P0, PT, R14, -UR6, PT ;  /* 0x800000060e007e2a */ /* 0x004fc6000bf04000 */
[----:B------:R-:W-:Y:S02]  /*0af0*/  FSEL R10, R14, -QNAN , P1 ;  /* 0xffffffff0e0a7808 */ /* 0x000fe40000800000 */
[----:B------:R-:W-:Y:S01]  /*0b00*/  FSEL R11, R15, -QNAN , P1 ;  /* 0xffefffff0f0b7808 */ /* 0x000fe20000800000 */
[----:B-----5:R-:W-:-:S06]  /*0b10*/  DSETP.LT.AND P0, PT, R14, R4, P0 ;  /* 0x000000040e00722a */ /* 0x020fcc0000701000 */
[----:B------:R-:W-:Y:S02]  /*0b20*/  SEL R28, R13, R29, P0 ;  /* 0x0000001d0d1c7207 */ /* 0x000fe40000000000 */
[----:B------:R-:W-:Y:S02]  /*0b30*/  FSEL R10, R10, -QNAN , P0 ;  /* 0xffffffff0a0a7808 */ /* 0x000fe40000000000 */
[----:B------:R-:W-:-:S07]  /*0b40*/  FSEL R11, R11, -QNAN , P0 ;  /* 0xffefffff0b0b7808 */ /* 0x000fce0000000000 */
.L_x_174:
[----:B------:R-:W-:Y:S05]  /*0b50*/  BSYNC.RELIABLE B1 ;  /* 0x0000000000017941 */ /* 0x000fea0003800100 */
.L_x_173:
[----:B------:R-:W2:Y:S02]  /*0b60*/  LDG.E R13, desc[UR4][R8.64+0x4] ;  /* 0x00000404080d7981 */ /* 0x000ea4000c1e1900 */
[----:B--2---:R-:W-:-:S06]  /*0b70*/  IMAD.WIDE R14, R13, 0x4, R6 ;  /* 0x000000040d0e7825 */ /* 0x004fcc00078e0206 */
[----:B------:R-:W2:Y:S01]  /*0b80*/  LDG.E R14, desc[UR4][R14.64] ;  /* 0x000000040e0e7981 */ /* 0x000ea2000c1e1900 */
[----:B------:R-:W-:Y:S01]  /*0b90*/  BSSY.RELIABLE B3, `(.L_x_176) ;  /* 0x000000e000037945 */ /* 0x000fe20003800100 */
[----:B--2---:R-:W-:-:S13]  /*0ba0*/  ISETP.NE.AND P0, PT, R14, 0x1, PT ;  /* 0x000000010e00780c */ /* 0x004fda0003f05270 */
[----:B------:R-:W-:Y:S05]  /*0bb0*/  @!P0 BRA `(.L_x_177) ;  /* 0x00000000002c8947 */ /* 0x000fea0003800000 */
[----:B------:R-:W-:-:S13]  /*0bc0*/  ISETP.NE.AND P0, PT, R13, -0x1, PT ;  /* 0xffffffff0d00780c */ /* 0x000fda0003f05270 */
[----:B------:R-:W-:Y:S05]  /*0bd0*/  @!P0 BREAK.RELIABLE B3 ;  /* 0x0000000000038942 */ /* 0x000fea0003800100 */
[----:B------:R-:W-:Y:S05]  /*0be0*/  @!P0 BRA `(.L_x_175) ;  /* 0x0000000800e48947 */ /* 0x000fea0003800000 */
[----:B------:R-:W-:-:S06]  /*0bf0*/  IMAD.WIDE R14, R13, 0x8, R2 ;  /* 0x000000080d0e7825 */ /* 0x000fcc00078e0202 */
[----:B------:R-:W2:Y:S02]  /*0c00*/  LDG.E.64 R14, desc[UR4][R14.64] ;  /* 0x000000040e0e7981 */ /* 0x000ea4000c1e1b00 */
[----:B--2---:R-:W-:-:S06]  /*0c10*/  DSETP.GT.AND P0, PT, R14, R10, PT ;  /* 0x0000000a0e00722a */ /* 0x004fcc0003f04000 */
[----:B-----5:R-:W-:-:S06]  /*0c20*/  DSETP.LT.AND P0, PT, R14, R4, P0 ;  /* 0x000000040e00722a */ /* 0x020fcc0000701000 */
[----:B------:R-:W-:-:S04]  /*0c30*/  ISETP.NE.AND P0, PT, R13, R29, P0 ;  /* 0x0000001d0d00720c */ /* 0x000fc80000705270 */
[----:B------:R-:W-:Y:S02]  /*0c40*/  FSEL R10, R14, R10, P0 ;  /* 0x0000000a0e0a7208 */ /* 0x000fe40000000000 */
[----:B------:R-:W-:Y:S02]  /*0c50*/  FSEL R11, R15, R11, P0 ;  /* 0x0000000b0f0b7208 */ /* 0x000fe40000000000 */
[----:B------:R-:W-:-:S07]  /*0c60*/  SEL R28, R13, R28, P0 ;  /* 0x0000001c0d1c7207 */ /* 0x000fce0000000000 */
.L_x_177:
[----:B------:R-:W-:Y:S05]  /*0c70*/  BSYNC.RELIABLE B3 ;  /* 0x0000000000037941 */ /* 0x000fea0003800100 */
.L_x_176:
        /* <DEDUP_REMOVED lines=17> */
.L_x_179:
[----:B------:R-:W-:Y:S05]  /*0d90*/  BSYNC.RELIABLE B3 ;  /* 0x0000000000037941 */ /* 0x000fea0003800100 */
.L_x_178:
        /* <DEDUP_REMOVED lines=17> */
.L_x_181:
[----:B------:R-:W-:Y:S05]  /*0eb0*/  BSYNC.RELIABLE B3 ;  /* 0x0000000000037941 */ /* 0x000fea0003800100 */
.L_x_180:
        /* <DEDUP_REMOVED lines=17> */
.L_x_183:
[----:B------:R-:W-:Y:S05]  /*0fd0*/  BSYNC.RELIABLE B3 ;  /* 0x0000000000037941 */ /* 0x000fea0003800100 */
.L_x_182:
        /* <DEDUP_REMOVED lines=17> */
.L_x_185:
[----:B------:R-:W-:Y:S05]  /*10f0*/  BSYNC.RELIABLE B3 ;  /* 0x0000000000037941 */ /* 0x000fea0003800100 */
.L_x_184:
        /* <DEDUP_REMOVED lines=17> */
.L_x_187:
[----:B------:R-:W-:Y:S05]  /*1210*/  BSYNC.RELIABLE B3 ;  /* 0x0000000000037941 */ /* 0x000fea0003800100 */
.L_x_186:
        /* <DEDUP_REMOVED lines=17> */
.L_x_189:
[----:B------:R-:W-:Y:S05]  /*1330*/  BSYNC.RELIABLE B3 ;  /* 0x0000000000037941 */ /* 0x000fea0003800100 */
.L_x_188:
        /* <DEDUP_REMOVED lines=17> */
.L_x_191:
[----:B------:R-:W-:Y:S05]  /*1450*/  BSYNC.RELIABLE B3 ;  /* 0x0000000000037941 */ /* 0x000fea0003800100 */
.L_x_190:
        /* <DEDUP_REMOVED lines=17> */
.L_x_193:
[----:B------:R-:W-:Y:S05]  /*1570*/  BSYNC.RELIABLE B3 ;  /* 0x0000000000037941 */ /* 0x000fea0003800100 */
.L_x_192:
        /* <DEDUP_REMOVED lines=17> */
.L_x_195:
[----:B------:R-:W-:Y:S05]  /*1690*/  BSYNC.RELIABLE B3 ;  /* 0x0000000000037941 */ /* 0x000fea0003800100 */
.L_x_194:
[----:B------:R-:W2:Y:S02]  /*16a0*/  LDG.E R9, desc[UR4][R8.64+0x2c] ;  /* 0x00002c0408097981 */ /* 0x000ea4000c1e1900 */
[----:B--2---:R-:W-:-:S06]  /*16b0*/  IMAD.WIDE R6, R9, 0x4, R6 ;  /* 0x0000000409067825 */ /* 0x004fcc00078e0206 */
[----:B------:R-:W2:Y:S01]  /*16c0*/  LDG.E R6, desc[UR4][R6.64] ;  /* 0x0000000406067981 */ /* 0x000ea2000c1e1900 */
[----:B------:R-:W-:-:S04]  /*16d0*/  ISETP.NE.AND P1, PT, R9, -0x1, PT ;  /* 0xffffffff0900780c */ /* 0x000fc80003f25270 */
[----:B--2---:R-:W-:-:S13]  /*16e0*/  ISETP.EQ.OR P1, PT, R6, 0x1, !P1 ;  /* 0x000000010600780c */ /* 0x004fda0004f22670 */
[----:B------:R-:W-:-:S06]  /*16f0*/  @!P1 IMAD.WIDE R14, R9, 0x8, R2 ;  /* 0x00000008090e9825 */ /* 0x000fcc00078e0202 */
[----:B------:R-:W2:Y:S01]  /*1700*/  @!P1 LDG.E.64 R14, desc[UR4][R14.64] ;  /* 0x000000040e0e9981 */ /* 0x000ea2000c1e1b00 */
[----:B------:R-:W-:Y:S02]  /*1710*/  PLOP3.LUT P0, PT, PT, PT, PT, 0x80, 0x8 ;  /* 0x000000000008781c */ /* 0x000fe40003f0f070 */
[----:B------:R-:W-:-:S04]  /*1720*/  @!P1 ISETP.NE.AND P3, PT, R9, R29, PT ;  /* 0x0000001d0900920c */ /* 0x000fc80003f65270 */
[----:B------:R-:W-:Y:S01]  /*1730*/  @!P1 SEL R9, R9, R28, P3 ;  /* 0x0000001c09099207 */ /* 0x000fe20001800000 */
[----:B--2--5:R-:W-:-:S06]  /*1740*/  @!P1 DSETP.GEU.AND P2, PT, R14, R4, PT ;  /* 0x000000040e00922a */ /* 0x024fcc0003f4e000 */
[----:B------:R-:W-:Y:S01]  /*1750*/  @!P1 PLOP3.LUT P0, PT, P2, PT, PT, 0x80, 0x8 ;  /* 0x000000000008981c */ /* 0x000fe2000170f070 */
[----:B------:R-:W-:-:S12]  /*1760*/  @!P1 DSETP.GT.AND P2, PT, R14, R10, PT ;  /* 0x0000000a0e00922a */ /* 0x000fd80003f44000 */
[----:B------:R-:W-:-:S07]  /*1770*/  @!P0 SEL R28, R9, R28, P2 ;  /* 0x0000001c091c8207 */ /* 0x000fce0001000000 */
.L_x_175:
[----:B------:R-:W-:Y:S05]  /*1780*/  BSYNC.RECONVERGENT B2 ;  /* 0x0000000000027941 */ /* 0x000fea0003800200 */
.L_x_172:
[----:B------:R-:W0:Y:S02]  /*1790*/  LDC.64 R22, c[0x4][RZ] ;  /* 0x01000000ff167b82 */ /* 0x000e240000000a00 */
[----:B0-----:R-:W2:Y:S01]  /*17a0*/  LDG.E.64 R22, desc[UR4][R22.64] ;  /* 0x0000000416167981 */ /* 0x001ea2000c1e1b00 */
[----:B------:R-:W-:Y:S01]  /*17b0*/  ISETP.GE.AND P0, PT, R0, R29, PT ;  /* 0x0000001d0000720c */ /* 0x000fe20003f06270 */
[----:B--2---:R-:W-:-:S04]  /*17c0*/  IMAD.WIDE R6, R29, 0x8, R22 ;  /* 0x000000081d067825 */ /* 0x004fc800078e0216 */
[--C-:B------:R-:W-:Y:S02]  /*17d0*/  IMAD.WIDE R24, R0, 0x8, R22.reuse ;  /* 0x0000000800187825 */ /* 0x100fe400078e0216 */
[----:B------:R-:W2:Y:S04]  /*17e0*/  LDG.E.64 R6, desc[UR4][R6.64] ;  /* 0x0000000406067981 */ /* 0x000ea8000c1e1b00 */
[----:B------:R-:W2:Y:S01]  /*17f0*/  LDG.E.64 R20, desc[UR4][R24.64] ;  /* 0x0000000418147981 */ /* 0x000ea2000c1e1b00 */
[----:B------:R-:W0:Y:S01]  /*1800*/  LDC.64 R18, c[0x4][0xc0] ;  /* 0x01003000ff127b82 */ /* 0x000e220000000a00 */
[----:B------:R-:W-:-:S05]  /*1810*/  IMAD.WIDE R8, R28, 0x8, R22 ;  /* 0x000000081c087825 */ /* 0x000fca00078e0216 */
[----:B------:R1:W5:Y:S04]  /*1820*/  LDG.E.64 R10, desc[UR4][R8.64] ;  /* 0x00000004080a7981 */ /* 0x000368000c1e1b00 */
        /* <DEDUP_REMOVED lines=8> */
[----:B-1---5:R-:W-:Y:S01]  /*18b0*/  DADD R12, R4, -R20 ;  /* 0x00000000040c7229 */ /* 0x022fe20000000814 */
[----:B------:R-:W-:Y:S01]  /*18c0*/  IMAD.MOV.U32 R16, RZ, RZ, -0x68277644 ;  /* 0x97d889bcff107424 */ /* 0x000fe200078e00ff */
[----:B------:R-:W-:-:S06]  /*18d0*/  MOV R17, 0x3c9cd2b2 ;  /* 0x3c9cd2b200117802 */ /* 0x000fcc0000000f00 */
[----:B------:R-:W-:-:S08]  /*18e0*/  DADD R14, R18, -R12 ;  /* 0x00000000120e7229 */ /* 0x000fd0000000080c */
[----:B------:R-:W-:-:S08]  /*18f0*/  DMUL R14, R14, 0.5 ;  /* 0x3fe000000e0e7828 */ /* 0x000fd00000000000 */
[----:B------:R-:W-:-:S14]  /*1900*/  DSETP.GE.AND P0, PT, R14, R16, PT ;  /* 0x000000100e00722a */ /* 0x000fdc0003f06000 */
[----:B------:R-:W-:Y:S05]  /*1910*/  @!P0 BRA `(.L_x_196) ;  /* 0x0000000400a88947 */ /* 0x000fea0003800000 */
[----:B------:R-:W-:-:S14]  /*1920*/  DSETP.NEU.AND P0, PT, R20, R6, PT ;  /* 0x000000061400722a */ /* 0x000fdc0003f0d000 */
[----:B------:R-:W-:Y:S05]  /*1930*/  @P0 BRA `(.L_x_197) ;  /* 0x00000000004c0947 */ /* 0x000fea0003800000 */
[----:B------:R-:W-:Y:S01]  /*1940*/  IMAD.MOV.U32 R4, RZ, RZ, -0x68277644 ;  /* 0x97d889bcff047424 */ /* 0x000fe200078e00ff */
[----:B------:R-:W-:Y:S01]  /*1950*/  DADD R2, R12, R14 ;  /* 0x000000000c027229 */ /* 0x000fe2000000000e */
[----:B------:R-:W-:Y:S01]  /*1960*/  IMAD.MOV.U32 R5, RZ, RZ, 0x3cacd2b2 ;  /* 0x3cacd2b2ff057424 */ /* 0x000fe200078e00ff */
[----:B------:R-:W-:Y:S05]  /*1970*/  BSSY.RECONVERGENT B2, `(.L_x_198) ;  /* 0x0000009000027945 */ /* 0x000fea0003800200 */
[----:B------:R-:W-:-:S06]  /*1980*/  DSETP.GE.AND P0, PT, R14, R4, PT ;  /* 0x000000040e00722a */ /* 0x000fcc0003f06000 */
[----:B------:R-:W-:-:S14]  /*1990*/  DSETP.LEU.OR P0, PT, |R2|, R18, !P0 ;  /* 0x000000120200722a */ /* 0x000fdc000470b600 */
[----:B------:R-:W-:Y:S05]  /*19a0*/  @P0 BRA `(.L_x_199) ;  /* 0x0000000000140947 */ /* 0x000fea0003800000 */
.L_x_200:
[----:B------:R-:W-:-:S08]  /*19b0*/  DMUL R14, R14, 0.5 ;  /* 0x3fe000000e0e7828 */ /* 0x000fd00000000000 */
[----:B------:R-:W-:Y:S02]  /*19c0*/  DADD R2, R12, R14 ;  /* 0x000000000c027229 */ /* 0x000fe4000000000e */
[----:B------:R-:W-:-:S06]  /*19d0*/  DSETP.GE.AND P0, PT, R14, R4, PT ;  /* 0x000000040e00722a */ /* 0x000fcc0003f06000 */
[----:B------:R-:W-:-:S14]  /*19e0*/  DSETP.GT.AND P1, PT, |R2|, R18, PT ;  /* 0x000000120200722a */ /* 0x000fdc0003f24200 */
[----:B------:R-:W-:Y:S05]  /*19f0*/  @P0 BRA P1, `(.L_x_200) ;  /* 0xfffffffc00ec0947 */ /* 0x000fea000083ffff */
.L_x_199:
[----:B------:R-:W-:Y:S05]  /*1a00*/  BSYNC.RECONVERGENT B2 ;  /* 0x0000000000027941 */ /* 0x000fea0003800200 */
.L_x_198:
[----:B------:R-:W-:-:S08]  /*1a10*/  DADD R12, R12, R14 ;  /* 0x000000000c0c7229 */ /* 0x000fd0000000000e */
[----:B------:R-:W-:-:S14]  /*1a20*/  DSETP.GTU.AND P0, PT, |R12|, R18, PT ;  /* 0x000000120c00722a */ /* 0x000fdc0003f0c200 */
[----:B------:R-:W-:Y:S05]  /*1a30*/  @P0 EXIT ;  /* 0x000000000000094d */ /* 0x000fea0003800000 */
[----:B------:R-:W-:-:S07]  /*1a40*/  DADD R14, R20, -R14 ;  /* 0x00000000140e7229 */ /* 0x000fce000000080e */
[----:B------:R-:W-:Y:S01]  /*1a50*/  STG.E.64 desc[UR4][R24.64], R14 ;  /* 0x0000000e18007986 */ /* 0x000fe2000c101b04 */
[----:B------:R-:W-:Y:S05]  /*1a60*/  EXIT ;  /* 0x000000000000794d */ /* 0x000fea0003800000 */
.L_x_197:
[----:B------:R-:W-:-:S14]  /*1a70*/  DSETP.GE.AND P0, PT, R20, R6, PT ;  /* 0x000000061400722a */ /* 0x000fdc0003f06000 */
[----:B------:R-:W-:Y:S05]  /*1a80*/  @!P0 EXIT ;  /* 0x000000000000894d */ /* 0x000fea0003800000 */
[----:B------:R-:W-:Y:S01]  /*1a90*/  IMAD.MOV.U32 R24, RZ, RZ, -0x68277644 ;  /* 0x97d889bcff187424 */ /* 0x000fe200078e00ff */
[----:B------:R-:W-:Y:S01]  /*1aa0*/  MOV R25, 0x3cacd2b2 ;  /* 0x3cacd2b200197802 */ /* 0x000fe20000000f00 */
[----:B------:R-:W-:Y:S01]  /*1ab0*/  DADD R26, R12, R14 ;  /* 0x000000000c1a7229 */ /* 0x000fe2000000000e */
[----:B------:R-:W-:Y:S04]  /*1ac0*/  BSSY.RECONVERGENT B2, `(.L_x_201) ;  /* 0x0000009000027945 */ /* 0x000fe80003800200 */
[----:B------:R-:W-:-:S06]  /*1ad0*/  DSETP.GE.AND P0, PT, R14, R24, PT ;  /* 0x000000180e00722a */ /* 0x000fcc0003f06000 */
[----:B------:R-:W-:-:S14]  /*1ae0*/  DSETP.LEU.OR P0, PT, |R26|, R18, !P0 ;  /* 0x000000121a00722a */ /* 0x000fdc000470b600 */
[----:B------:R-:W-:Y:S05]  /*1af0*/  @P0 BRA `(.L_x_202) ;  /* 0x0000000000140947 */ /* 0x000fea0003800000 */
.L_x_203:
[----:B------:R-:W-:-:S08]  /*1b00*/  DMUL R14, R14, 0.5 ;  /* 0x3fe000000e0e7828 */ /* 0x000fd00000000000 */
[----:B------:R-:W-:Y:S02]  /*1b10*/  DADD R26, R12, R14 ;  /* 0x000000000c1a7229 */ /* 0x000fe4000000000e */
[----:B------:R-:W-:-:S06]  /*1b20*/  DSETP.GE.AND P0, PT, R14, R24, PT ;  /* 0x000000180e00722a */ /* 0x000fcc0003f06000 */
[----:B------:R-:W-:-:S14]  /*1b30*/  DSETP.GT.AND P1, PT, |R26|, R18, PT ;  /* 0x000000121a00722a */ /* 0x000fdc0003f24200 */
[----:B------:R-:W-:Y:S05]  /*1b40*/  @P0 BRA P1, `(.L_x_203) ;  /* 0xfffffffc00ec0947 */ /* 0x000fea000083ffff */
.L_x_202:
[----:B------:R-:W-:Y:S05]  /*1b50*/  BSYNC.RECONVERGENT B2 ;  /* 0x0000000000027941 */ /* 0x000fea0003800200 */
.L_x_201:
[----:B------:R-:W-:Y:S01]  /*1b60*/  DSETP.GTU.AND P0, PT, R10, R6, PT ;  /* 0x000000060a00722a */ /* 0x000fe20003f0c000 */
[----:B------:R-:W-:Y:S05]  /*1b70*/  BSSY.RECONVERGENT B2, `(.L_x_204) ;  /* 0x0000039000027945 */ /* 0x000fea0003800200 */
[----:B------:R-:W-:-:S14]  /*1b80*/  DSETP.LTU.OR P0, PT, R20, R10, P0 ;  /* 0x0000000a1400722a */ /* 0x000fdc0000709400 */
[----:B------:R-:W-:Y:S05]  /*1b90*/  @P0 BRA `(.L_x_205) ;  /* 0x0000000000300947 */ /* 0x000fea0003800000 */
[----:B------:R-:W-:Y:S01]  /*1ba0*/  DADD R2, R20, -R14 ;  /* 0x0000000014027229 */ /* 0x000fe2000000080e */
[----:B------:R-:W-:Y:S07]  /*1bb0*/  BSSY.RECONVERGENT B3, `(.L_x_206) ;  /* 0x0000009000037945 */ /* 0x000fee0003800200 */
[----:B------:R-:W-:-:S06]  /*1bc0*/  DSETP.GEU.AND P0, PT, R2, R10, PT ;  /* 0x0000000a0200722a */ /* 0x000fcc0003f0e000 */
[----:B------:R-:W-:-:S14]  /*1bd0*/  DSETP.LTU.OR P0, PT, R14, R24, P0 ;  /* 0x000000180e00722a */ /* 0x000fdc0000709400 */
[----:B------:R-:W-:Y:S05]  /*1be0*/  @P0 BRA `(.L_x_207) ;  /* 0x0000000000140947 */ /* 0x000fea0003800000 */
.L_x_208:
[----:B------:R-:W-:-:S08]  /*1bf0*/  DMUL R14, R14, 0.5 ;  /* 0x3fe000000e0e7828 */ /* 0x000fd00000000000 */
[----:B------:R-:W-:Y:S02]  /*1c00*/  DADD R2, R20, -R14 ;  /* 0x0000000014027229 */ /* 0x000fe4000000080e */
[----:B------:R-:W-:-:S06]  /*1c10*/  DSETP.GE.AND P1, PT, R14, R24, PT ;  /* 0x000000180e00722a */ /* 0x000fcc0003f26000 */
[----:B------:R-:W-:-:S14]  /*1c20*/  DSETP.GEU.AND P0, PT, R2, R10, PT ;  /* 0x0000000a0200722a */ /* 0x000fdc0003f0e000 */
[----:B------:R-:W-:Y:S05]  /*1c30*/  @!P0 BRA P1, `(.L_x_208) ;  /* 0xfffffffc00ec8947 */ /* 0x000fea000083ffff */
.L_x_207:
[----:B------:R-:W-:Y:S05]  /*1c40*/  BSYNC.RECONVERGENT B3 ;  /* 0x0000000000037941 */ /* 0x000fea0003800200 */
.L_x_206:
[----:B------:R-:W-:Y:S05]  /*1c50*/  BRA `(.L_x_209) ;  /* 0x0000000000a87947 */ /* 0x000fea0003800000 */
.L_x_205:
[----:B------:R-:W-:-:S14]  /*1c60*/  DSETP.GT.AND P0, PT, R10, R6, PT ;  /* 0x000000060a00722a */ /* 0x000fdc0003f04000 */
[----:B------:R-:W-:Y:S05]  /*1c70*/  @!P0 BRA `(.L_x_209) ;  /* 0x0000000000a08947 */ /* 0x000fea0003800000 */
[----:B------:R-:W-:-:S05]  /*1c80*/  IMAD.WIDE R12, R28, 0x8, R2 ;  /* 0x000000081c0c7825 */ /* 0x000fca00078e0202 */
[----:B------:R-:W2:Y:S02]  /*1c90*/  LDG.E.64 R2, desc[UR4][R12.64] ;  /* 0x000000040c027981 */ /* 0x000ea4000c1e1b00 */
[----:B--2---:R-:W-:-:S08]  /*1ca0*/  DADD R2, -R10, R2 ;  /* 0x000000000a027229 */ /* 0x004fd00000000102 */
[----:B------:R-:W-:-:S08]  /*1cb0*/  DADD R26, R18, -R2 ;  /* 0x00000000121a7229 */ /* 0x000fd00000000802 */
[----:B------:R-:W-:-:S08]  /*1cc0*/  DMUL R26, R26, 0.5 ;  /* 0x3fe000001a1a7828 */ /* 0x000fd00000000000 */
[----:B------:R-:W-:-:S14]  /*1cd0*/  DSETP.GT.AND P0, PT, R26, R16, PT ;  /* 0x000000101a00722a */ /* 0x000fdc0003f04000 */
[----:B------:R-:W-:Y:S05]  /*1ce0*/  @!P0 BRA `(.L_x_209) ;  /* 0x0000000000848947 */ /* 0x000fea0003800000 */
[----:B------:R-:W-:Y:S01]  /*1cf0*/  IMAD.MOV.U32 R12, RZ, RZ, R26 ;  /* 0x000000ffff0c7224 */ /* 0x000fe200078e001a */
[----:B------:R-:W-:Y:S01]  /*1d00*/  BSSY.RECONVERGENT B3, `(.L_x_210) ;  /* 0x0000010000037945 */ /* 0x000fe20003800200 */
[----:B------:R-:W-:-:S06]  /*1d10*/  IMAD.MOV.U32 R13, RZ, RZ, R27 ;  /* 0x000000ffff0d7224 */ /* 0x000fcc00078e001b */
[----:B------:R-:W-:Y:S02]  /*1d20*/  DADD R16, R2, R12 ;  /* 0x0000000002107229 */ /* 0x000fe4000000000c */
[----:B------:R-:W-:-:S06]  /*1d30*/  DSETP.GE.AND P0, PT, R12, R24, PT ;  /* 0x000000180c00722a */ /* 0x000fcc0003f06000 */
[----:B------:R-:W-:-:S14]  /*1d40*/  DSETP.LEU.OR P0, PT, |R16|, R18, !P0 ;  /* 0x000000121000722a */ /* 0x000fdc000470b600 */
[----:B------:R-:W-:Y:S05]  /*1d50*/  @P0 BRA `(.L_x_211) ;  /* 0x0000000000280947 */ /* 0x000fea0003800000 */
[----:B------:R-:W-:Y:S01]  /*1d60*/  IMAD.MOV.U32 R16, RZ, RZ, -0x68277644 ;  /* 0x97d889bcff107424 */ /* 0x000fe200078e00ff */
[----:B------:R-:W-:-:S07]  /*1d70*/  MOV R17, 0x3cacd2b2 ;  /* 0x3cacd2b200117802 */ /* 0x000fce0000000f00 */
.L_x_212:
[----:B------:R-:W-:-:S08]  /*1d80*/  DADD R24, R10, -R12 ;  /* 0x000000000a187229 */ /* 0x000fd0000000080c */
[----:B------:R-:W-:-:S14]  /*1d90*/  DSETP.GT.AND P0, PT, R24, R6, PT ;  /* 0x000000061800722a */ /* 0x000fdc0003f04000 */
[----:B------:R-:W-:Y:S05]  /*1da0*/  @!P0 BRA `(.L_x_211) ;  /* 0x0000000000148947 */ /* 0x000fea0003800000 */
[----:B------:R-:W-:-:S08]  /*1db0*/  DMUL R12, R12, 0.5 ;  /* 0x3fe000000c0c7828 */ /* 0x000fd00000000000 */
[----:B------:R-:W-:Y:S02]  /*1dc0*/  DADD R24, R2, R12 ;  /* 0x0000000002187229 */ /* 0x000fe4000000000c */
[----:B------:R-:W-:-:S06]  /*1dd0*/  DSETP.GE.AND P0, PT, R12, R16, PT ;  /* 0x000000100c00722a */ /* 0x000fcc0003f06000 */
[----:B------:R-:W-:-:S14]  /*1de0*/  DSETP.GT.AND P1, PT, |R24|, R18, PT ;  /* 0x000000121800722a */ /* 0x000fdc0003f24200 */
[----:B------:R-:W-:Y:S05]  /*1df0*/  @P0 BRA P1, `(.L_x_212) ;  /* 0xfffffffc00e00947 */ /* 0x000fea000083ffff */
.L_x_211:
[----:B------:R-:W-:Y:S05]  /*1e00*/  BSYNC.RECONVERGENT B3 ;  /* 0x0000000000037941 */ /* 0x000fea0003800200 */
.L_x_210:
[----:B------:R-:W-:-:S08]  /*1e10*/  DADD R2, R2, R12 ;  /* 0x0000000002027229 */ /* 0x000fd0000000000c */
[----:B------:R-:W-:-:S14]  /*1e20*/  DSETP.GTU.AND P0, PT, |R2|, R18, PT ;  /* 0x000000120200722a */ /* 0x000fdc0003f0c200 */
[----:B------:R-:W-:Y:S05]  /*1e30*/  @P0 BRA `(.L_x_209) ;  /* 0x0000000000300947 */ /* 0x000fea0003800000 */
[----:B------:R-:W0:Y:S01]  /*1e40*/  LDC.64 R22, c[0x4][RZ] ;  /* 0x01000000ff167b82 */ /* 0x000e220000000a00 */
[----:B------:R-:W-:-:S07]  /*1e50*/  DADD R10, R10, -R12 ;  /* 0x000000000a0a7229 */ /* 0x000fce000000080c */
[----:B------:R-:W1:Y:S01]  /*1e60*/  LDC.64 R6, c[0x4][0x108] ;  /* 0x01004200ff067b82 */ /* 0x000e620000000a00 */
[----:B------:R2:W-:Y:S04]  /*1e70*/  STG.E.64 desc[UR4][R8.64], R10 ;  /* 0x0000000a08007986 */ /* 0x0005e8000c101b04 */
[----:B0-----:R-:W3:Y:S04]  /*1e80*/  LDG.E.64 R22, desc[UR4][R22.64] ;  /* 0x0000000416167981 */ /* 0x001ee8000c1e1b00 */
[----:B-1----:R-:W4:Y:S01]  /*1e90*/  LDG.E.64 R2, desc[UR4][R6.64] ;  /* 0x0000000406027981 */ /* 0x002f22000c1e1b00 */
[----:B------:R-:W0:Y:S03]  /*1ea0*/  LDC.64 R18, c[0x4][0xc0] ;  /* 0x01003000ff127b82 */ /* 0x000e260000000a00 */
[----:B0-----:R-:W5:Y:S01]  /*1eb0*/  LDG.E.64 R18, desc[UR4][R18.64] ;  /* 0x0000000412127981 */ /* 0x001f62000c1e1b00 */
[----:B---3--:R-:W-:-:S06]  /*1ec0*/  IMAD.WIDE R20, R0, 0x8, R22 ;  /* 0x0000000800147825 */ /* 0x008fcc00078e0216 */
[----:B------:R-:W5:Y:S01]  /*1ed0*/  LDG.E.64 R20, desc[UR4][R20.64] ;  /* 0x0000000414147981 */ /* 0x000f62000c1e1b00 */
[----:B----4-:R-:W-:-:S05]  /*1ee0*/  IMAD.WIDE R2, R0, 0x8, R2 ;  /* 0x0000000800027825 */ /* 0x010fca00078e0202 */
[----:B------:R2:W5:Y:S02]  /*1ef0*/  LDG.E.64 R4, desc[UR4][R2.64] ;  /* 0x0000000402047981 */ /* 0x000564000c1e1b00 */
.L_x_209:
[----:B------:R-:W-:Y:S05]  /*1f00*/  BSYNC.RECONVERGENT B2 ;  /* 0x0000000000027941 */ /* 0x000fea0003800200 */
.L_x_204:
[----:B-----5:R-:W-:-:S08]  /*1f10*/  DADD R14, -R14, R20 ;  /* 0x000000000e0e7229 */ /* 0x020fd00000000114 */
[----:B------:R-:W-:-:S08]  /*1f20*/  DADD R4, -R14, R4 ;  /* 0x000000000e047229 */ /* 0x000fd00000000104 */
[----:B------:R-:W-:-:S14]  /*1f30*/  DSETP.GTU.AND P0, PT, |R4|, R18, PT ;  /* 0x000000120400722a */ /* 0x000fdc0003f0c200 */
[----:B------:R-:W-:Y:S05]  /*1f40*/  @P0 EXIT ;  /* 0x000000000000094d */ /* 0x000fea0003800000 */
[----:B--2---:R-:W-:-:S06]  /*1f50*/  IMAD.WIDE R2, R29, 0x8, R22 ;  /* 0x000000081d027825 */ /* 0x004fcc00078e0216 */
[----:B------:R-:W2:Y:S01]  /*1f60*/  LDG.E.64 R2, desc[UR4][R2.64] ;  /* 0x0000000402027981 */ /* 0x000ea2000c1e1b00 */
[----:B------:R-:W-:Y:S01]  /*1f70*/  IMAD.WIDE R22, R0, 0x8, R22 ;  /* 0x0000000800167825 */ /* 0x000fe200078e0216 */
[----:B--2---:R-:W-:-:S14]  /*1f80*/  DSETP.GE.AND P0, PT, R20, R2, PT ;  /* 0x000000021400722a */ /* 0x004fdc0003f06000 */
[----:B------:R-:W-:Y:S05]  /*1f90*/  @!P0 EXIT ;  /* 0x000000000000894d */ /* 0x000fea0003800000 */
[----:B------:R-:W-:Y:S01]  /*1fa0*/  STG.E.64 desc[UR4][R22.64], R14 ;  /* 0x0000000e16007986 */ /* 0x000fe2000c101b04 */
[----:B------:R-:W-:Y:S05]  /*1fb0*/  EXIT ;  /* 0x000000000000794d */ /* 0x000fea0003800000 */
.L_x_196:
[----:B------:R-:W-:-:S14]  /*1fc0*/  DSETP.GE.AND P0, PT, R20, R6, PT ;  /* 0x000000061400722a */ /* 0x000fdc0003f06000 */
[----:B------:R-:W-:Y:S05]  /*1fd0*/  @!P0 EXIT ;  /* 0x000000000000894d */ /* 0x000fea0003800000 */
[----:B------:R-:W-:-:S06]  /*1fe0*/  IMAD.WIDE R2, R29, 0x8, R2 ;  /* 0x000000081d027825 */ /* 0x000fcc00078e0202 */
[----:B------:R-:W2:Y:S02]  /*1ff0*/  LDG.E.64 R2, desc[UR4][R2.64] ;  /* 0x0000000402027981 */ /* 0x000ea4000c1e1b00 */
[----:B--2---:R-:W-:-:S08]  /*2000*/  DADD R6, -R18, R2 ;  /* 0x0000000012067229 */ /* 0x004fd00000000102 */
[----:B------:R-:W-:-:S08]  /*2010*/  DADD R6, R20, R6 ;  /* 0x0000000014067229 */ /* 0x000fd00000000006 */
[----:B------:R-:W-:-:S08]  /*2020*/  DMUL R8, R6, 0.5 ;  /* 0x3fe0000006087828 */ /* 0x000fd00000000000 */
[----:B------:R-:W-:-:S08]  /*2030*/  DADD R6, R4, -R8 ;  /* 0x0000000004067229 */ /* 0x000fd00000000808 */
[----:B------:R-:W-:-:S14]  /*2040*/  DSETP.GTU.AND P0, PT, |R6|, R18, PT ;  /* 0x000000120600722a */ /* 0x000fdc0003f0c200 */
[----:B------:R0:W-:Y:S01]  /*2050*/  @!P0 STG.E.64 desc[UR4][R24.64], R8 ;  /* 0x0000000818008986 */ /* 0x0001e2000c101b04 */
[----:B------:R-:W-:Y:S05]  /*2060*/  @!P0 EXIT ;  /* 0x000000000000894d */ /* 0x000fea0003800000 */
[----:B------:R-:W-:-:S07]  /*2070*/  DADD R4, R4, -R18 ;  /* 0x0000000004047229 */ /* 0x000fce0000000812 */
[----:B------:R-:W-:Y:S01]  /*2080*/  STG.E.64 desc[UR4][R24.64], R4 ;  /* 0x0000000418007986 */ /* 0x000fe2000c101b04 */
[----:B------:R-:W-:Y:S05]  /*2090*/  EXIT ;  /* 0x000000000000794d */ /* 0x000fea0003800000 */
.L_x_169:
[----:B------:R-:W0:Y:S02]  /*20a0*/  LDC.64 R6, c[0x4][0x110] ;  /* 0x01004400ff067b82 */ /* 0x000e240000000a00 */
[----:B0-----:R-:W2:Y:S02]  /*20b0*/  LDG.E.64 R2, desc[UR4][R6.64] ;  /* 0x0000000406027981 */ /* 0x001ea4000c1e1b00 */
[----:B--2---:R-:W-:-:S05]  /*20c0*/  IMAD.WIDE R2, R0, 0x4, R2 ;  /* 0x0000000400027825 */ /* 0x004fca00078e0202 */
[----:B------:R-:W2:Y:S01]  /*20d0*/  LDG.E R8, desc[UR4][R2.64] ;  /* 0x0000000402087981 */ /* 0x000ea2000c1e1900 */
[----:B------:R-:W0:Y:S01]  /*20e0*/  LDC.64 R4, c[0x4][RZ] ;  /* 0x01000000ff047b82 */ /* 0x000e220000000a00 */
[----:B------:R-:W-:Y:S01]  /*20f0*/  BSSY.RECONVERGENT B1, `(.L_x_213) ;  /* 0x0000078000017945 */ /* 0x000fe20003800200 */
[----:B------:R-:W-:Y:S01]  /*2100*/  IMAD.MOV.U32 R11, RZ, RZ, R0 ;  /* 0x000000ffff0b7224 */ /* 0x000fe200078e0000 */
        /* <DEDUP_REMOVED lines=28> */
[----:B-1----:R-:W-:Y:S02]  /*22d0*/  IADD3 R21, PT, PT, R18, 0xffffffe, RZ ;  /* 0x0ffffffe12157810 */ /* 0x002fe40007ffe0ff */
[----:B-----5:R-:W-:-:S05]  /*22e0*/  IABS R18, R10 ;  /* 0x0000000a00127213 */ /* 0x020fca0000000000 */
[----:B0-----:R-:W0:Y:S01]  /*22f0*/  F2I.FTZ.U32.TRUNC.NTZ R7, R21 ;  /* 0x0000001500077305 */ /* 0x001e22000021f000 */
[----:B--2---:R-:W-:-:S07]  /*2300*/  VIADD R8, R22, 0xffffffe ;  /* 0x0ffffffe16087836 */ /* 0x004fce0000000000 */
[----:B------:R1:W2:Y:S01]  /*2310*/  F2I.FTZ.U32.TRUNC.NTZ R9, R8 ;  /* 0x0000000800097305 */ /* 0x0002a2000021f000 */
[----:B0-----:R-:W-:-:S07]  /*2320*/  IMAD.MOV R23, RZ, RZ, -R7 ;  /* 0x000000ffff177224 */ /* 0x001fce00078e0a07 */
[----:B------:R-:W0:Y:S01]  /*2330*/  I2F.RP R22, R16 ;  /* 0x0000001000167306 */ /* 0x000e220000209400 */
[----:B-1----:R-:W-:Y:S02]  /*2340*/  IMAD.MOV.U32 R8, RZ, RZ, RZ ;  /* 0x000000ffff087224 */ /* 0x002fe400078e00ff */
[----:B------:R-:W-:Y:S02]  /*2350*/  IMAD R21, R23, R20, RZ ;  /* 0x0000001417157224 */ /* 0x000fe400078e02ff */
[----:B--2---:R-:W-:-:S04]  /*2360*/  IMAD.MOV R6, RZ, RZ, -R9 ;  /* 0x000000ffff067224 */ /* 0x004fc800078e0a09 */
[----:B------:R-:W-:Y:S02]  /*2370*/  IMAD R23, R6, R19, RZ ;  /* 0x0000001306177224 */ /* 0x000fe400078e02ff */
[----:B------:R-:W-:Y:S02]  /*2380*/  HFMA2 R6, -RZ, RZ, 0, 0 ;  /* 0x00000000ff067431 */ /* 0x000fe400000001ff */
[----:B------:R-:W-:Y:S01]  /*2390*/  IMAD.HI.U32 R8, R9, R23, R8 ;  /* 0x0000001709087227 */ /* 0x000fe200078e0008 */
[----:B------:R-:W-:Y:S01]  /*23a0*/  IABS R9, R11 ;  /* 0x0000000b00097213 */ /* 0x000fe20000000000 */
[----:B------:R-:W1:Y:S02]  /*23b0*/  I2F.RP R23, R18 ;  /* 0x0000001200177306 */ /* 0x000e640000209400 */
[----:B------:R-:W-:Y:S01]  /*23c0*/  IMAD.HI.U32 R6, R7, R21, R6 ;  /* 0x0000001507067227 */ /* 0x000fe200078e0006 */
[----:B------:R-:W-:-:S05]  /*23d0*/  IABS R7, R0 ;  /* 0x0000000000077213 */ /* 0x000fca0000000000 */
[----:B0-----:R-:W0:Y:S01]  /*23e0*/  MUFU.RCP R22, R22 ;  /* 0x0000001600167308 */ /* 0x001e220000001000 */
[----:B------:R-:W-:Y:S02]  /*23f0*/  IMAD.MOV R21, RZ, RZ, -R9 ;  /* 0x000000ffff157224 */ /* 0x000fe400078e0a09 */
[----:B------:R-:W-:-:S04]  /*2400*/  IMAD.HI.U32 R6, R6, R7, RZ ;  /* 0x0000000706067227 */ /* 0x000fc800078e00ff */
[----:B------:R-:W-:Y:S01]  /*2410*/  IMAD R21, R6, R21, R7 ;  /* 0x0000001506157224 */ /* 0x000fe200078e0207 */
[----:B-1----:R-:W1:Y:S01]  /*2420*/  MUFU.RCP R23, R23 ;  /* 0x0000001700177308 */ /* 0x002e620000001000 */
[----:B------:R-:W-:-:S03]  /*2430*/  IMAD.HI.U32 R8, R8, R7, RZ ;  /* 0x0000000708087227 */ /* 0x000fc600078e00ff */
[----:B------:R-:W-:Y:S01]  /*2440*/  ISETP.GT.U32.AND P5, PT, R20, R21, PT ;  /* 0x000000151400720c */ /* 0x000fe20003fa4070 */
[----:B------:R-:W-:Y:S01]  /*2450*/  IMAD R24, R8, R24, R7 ;  /* 0x0000001808187224 */ /* 0x000fe200078e0207 */
[----:B0-----:R-:W-:-:S04]  /*2460*/  IADD3 R7, PT, PT, R22, 0xffffffe, RZ ;  /* 0x0ffffffe16077810 */ /* 0x001fc80007ffe0ff */
[----:B------:R-:W-:Y:S02]  /*2470*/  ISETP.GT.U32.AND P6, PT, R19, R24, PT ;  /* 0x000000181300720c */ /* 0x000fe40003fc4070 */
[----:B------:R-:W0:Y:S05]  /*2480*/  F2I.FTZ.U32.TRUNC.NTZ R7, R7 ;  /* 0x0000000700077305 */ /* 0x000e2a000021f000 */
[----:B------:R-:W-:Y:S02]  /*2490*/  @!P5 IMAD.IADD R21, R21, 0x1, -R20 ;  /* 0x000000011515d824 */ /* 0x000fe400078e0a14 */
[----:B-1----:R-:W-:Y:S02]  /*24a0*/  VIADD R9, R23, 0xffffffe ;  /* 0x0ffffffe17097836 */ /* 0x002fe40000000000 */
[----:B------:R-:W-:Y:S01]  /*24b0*/  @!P5 VIADD R6, R6, 0x1 ;  /* 0x000000010606d836 */ /* 0x000fe20000000000 */
[----:B------:R-:W-:Y:S01]  /*24c0*/  ISETP.GE.U32.AND P0, PT, R21, R20, PT ;  /* 0x000000141500720c */ /* 0x000fe20003f06070 */
[----:B------:R-:W-:-:S02]  /*24d0*/  @!P6 IMAD.IADD R24, R24, 0x1, -R19 ;  /* 0x000000011818e824 */ /* 0x000fc400078e0a13 */
[----:B------:R-:W1:Y:S01]  /*24e0*/  F2I.FTZ.U32.TRUNC.NTZ R9, R9 ;  /* 0x0000000900097305 */ /* 0x000e62000021f000 */
[----:B------:R-:W-:Y:S01]  /*24f0*/  LOP3.LUT R20, R0, R17, RZ, 0x3c, !PT ;  /* 0x0000001100147212 */ /* 0x000fe200078e3cff */
[----:B------:R-:W-:Y:S01]  /*2500*/  @!P6 VIADD R8, R8, 0x1 ;  /* 0x000000010808e836 */ /* 0x000fe20000000000 */
[----:B------:R-:W-:Y:S02]  /*2510*/  ISETP.NE.AND P5, PT, R17, RZ, PT ;  /* 0x000000ff1100720c */ /* 0x000fe40003fa5270 */
[----:B------:R-:W-:Y:S02]  /*2520*/  ISETP.GE.U32.AND P1, PT, R24, R19, PT ;  /* 0x000000131800720c */ /* 0x000fe40003f26070 */
[----:B------:R-:W-:Y:S02]  /*2530*/  LOP3.LUT R19, R0, R11, RZ, 0x3c, !PT ;  /* 0x0000000b00137212 */ /* 0x000fe400078e3cff */
[----:B0-----:R-:W-:Y:S01]  /*2540*/  IADD3 R21, PT, PT, RZ, -R7, RZ ;  /* 0x80000007ff157210 */ /* 0x001fe20007ffe0ff */
[----:B------:R-:W-:Y:S01]  /*2550*/  @P0 VIADD R6, R6, 0x1 ;  /* 0x0000000106060836 */ /* 0x000fe20000000000 */
[----:B------:R-:W-:-:S02]  /*2560*/  ISETP.GE.AND P2, PT, R19, RZ, PT ;  /* 0x000000ff1300720c */ /* 0x000fc40003f46270 */
[----:B------:R-:W-:Y:S01]  /*2570*/  ISETP.GE.AND P3, PT, R20, RZ, PT ;  /* 0x000000ff1400720c */ /* 0x000fe20003f66270 */
[----:B------:R-:W-:Y:S01]  /*2580*/  IMAD.MOV.U32 R19, RZ, RZ, R6 ;  /* 0x000000ffff137224 */ /* 0x000fe200078e0006 */
[----:B------:R-:W-:Y:S01]  /*2590*/  MOV R6, RZ ;  /* 0x000000ff00067202 */ /* 0x000fe20000000f00 */
[----:B------:R-:W-:Y:S02]  /*25a0*/  IMAD R21, R21, R16, RZ ;  /* 0x0000001015157224 */ /* 0x000fe400078e02ff */
[----:B------:R-:W-:Y:S01]  /*25b0*/  @P1 IADD3 R8, PT, PT, R8, 0x1, RZ ;  /* 0x0000000108081810 */ /* 0x000fe20007ffe0ff */
[----:B-1----:R-:W-:Y:S02]  /*25c0*/  IMAD.MOV R23, RZ, RZ, -R9 ;  /* 0x000000ffff177224 */ /* 0x002fe400078e0a09 */
[----:B------:R-:W-:Y:S01]  /*25d0*/  IMAD.HI.U32 R6, R7, R21, R6 ;  /* 0x0000001507067227 */ /* 0x000fe200078e0006 */
[----:B------:R-:W-:-:S03]  /*25e0*/  IABS R21, R10 ;  /* 0x0000000a00157213 */ /* 0x000fc60000000000 */
[----:B------:R-:W-:Y:S02]  /*25f0*/  IMAD.MOV.U32 R20, RZ, RZ, R8 ;  /* 0x000000ffff147224 */ /* 0x000fe400078e0008 */
[----:B------:R-:W-:Y:S01]  /*2600*/  @!P2 IMAD.MOV R19, RZ, RZ, -R19 ;  /* 0x000000ffff13a224 */ /* 0x000fe200078e0a13 */
[----:B------:R-:W-:Y:S01]  /*2610*/  @!P4 LOP3.LUT R19, RZ, R11, RZ, 0x33, !PT ;  /* 0x0000000bff13c212 */ /* 0x000fe200078e33ff */
[----:B------:R-:W-:Y:S02]  /*2620*/  IMAD R7, R23, R18, RZ ;  /* 0x0000001217077224 */ /* 0x000fe400078e02ff */
[----:B------:R-:W-:Y:S01]  /*2630*/  IMAD.MOV.U32 R8, RZ, RZ, RZ ;  /* 0x000000ffff087224 */ /* 0x000fe200078e00ff */
[----:B------:R-:W-:Y:S01]  /*2640*/  ISETP.GE.AND P2, PT, R19, RZ, PT ;  /* 0x000000ff1300720c */ /* 0x000fe20003f46270 */
[----:B------:R-:W-:Y:S01]  /*2650*/  @!P3 IMAD.MOV R20, RZ, RZ, -R20 ;  /* 0x000000ffff14b224 */ /* 0x000fe200078e0a14 */
[----:B------:R-:W-:Y:S01]  /*2660*/  @!P5 LOP3.LUT R20, RZ, R17, RZ, 0x33, !PT ;  /* 0x00000011ff14d212 */ /* 0x000fe200078e33ff */
[----:B------:R-:W-:Y:S01]  /*2670*/  IMAD.HI.U32 R8, R9, R7, R8 ;  /* 0x0000000709087227 */ /* 0x000fe200078e0008 */
[----:B------:R-:W-:-:S02]  /*2680*/  IABS R9, R12 ;  /* 0x0000000c00097213 */ /* 0x000fc40000000000 */
[----:B------:R-:W-:Y:S01]  /*2690*/  IABS R7, R19 ;  /* 0x0000001300077213 */ /* 0x000fe20000000000 */
[----:B------:R-:W-:Y:S01]  /*26a0*/  IMAD.MOV R21, RZ, RZ, -R21 ;  /* 0x000000ffff157224 */ /* 0x000fe200078e0a15 */
[----:B------:R-:W-:Y:S02]  /*26b0*/  IABS R17, R20 ;  /* 0x0000001400117213 */ /* 0x000fe40000000000 */
[----:B------:R-:W-:Y:S01]  /*26c0*/  IADD3 R9, PT, PT, RZ, -R9, RZ ;  /* 0x80000009ff097210 */ /* 0x000fe20007ffe0ff */
[----:B------:R-:W-:Y:S01]  /*26d0*/  IMAD.HI.U32 R6, R6, R7, RZ ;  /* 0x0000000706067227 */ /* 0x000fe200078e00ff */
[----:B------:R-:W-:-:S03]  /*26e0*/  ISETP.GE.AND P4, PT, R20, RZ, PT ;  /* 0x000000ff1400720c */ /* 0x000fc60003f86270 */
[----:B------:R-:W-:-:S04]  /*26f0*/  IMAD.HI.U32 R8, R8, R17, RZ ;  /* 0x0000001108087227 */ /* 0x000fc800078e00ff */
[----:B------:R-:W-:Y:S01]  /*2700*/  IMAD R7, R6, R9, R7 ;  /* 0x0000000906077224 */ /* 0x000fe200078e0207 */
[----:B------:R-:W-:Y:S01]  /*2710*/  IADD3 R6, PT, PT, -R19, RZ, RZ ;  /* 0x000000ff13067210 */ /* 0x000fe20007ffe1ff */
[----:B------:R-:W-:-:S03]  /*2720*/  IMAD R9, R8, R21, R17 ;  /* 0x0000001508097224 */ /* 0x000fc600078e0211 */
[----:B------:R-:W-:Y:S01]  /*2730*/  ISETP.GT.U32.AND P0, PT, R16, R7, PT ;  /* 0x000000071000720c */ /* 0x000fe20003f04070 */
[----:B------:R-:W-:Y:S01]  /*2740*/  IMAD R6, R11, R6, R0 ;  /* 0x000000060b067224 */ /* 0x000fe200078e0200 */
[----:B------:R-:W-:-:S03]  /*2750*/  ISETP.GT.U32.AND P1, PT, R18, R9, PT ;  /* 0x000000091200720c */ /* 0x000fc60003f24070 */
[----:B------:R-:W-:-:S08]  /*2760*/  IMAD.IADD R6, R13, 0x1, R6 ;  /* 0x000000010d067824 */ /* 0x000fd000078e0206 */
[----:B------:R-:W-:Y:S01]  /*2770*/  @!P0 IMAD.IADD R7, R7, 0x1, -R16 ;  /* 0x0000000107078824 */ /* 0x000fe200078e0a10 */
[----:B------:R-:W-:Y:S01]  /*2780*/  ISETP.NE.AND P0, PT, R12, RZ, PT ;  /* 0x000000ff0c00720c */ /* 0x000fe20003f05270 */
[----:B------:R-:W-:-:S03]  /*2790*/  @!P1 IMAD.IADD R9, R9, 0x1, -R18 ;  /* 0x0000000109099824 */ /* 0x000fc600078e0a12 */
[----:B------:R-:W-:Y:S02]  /*27a0*/  ISETP.GT.U32.AND P1, PT, R16, R7, PT ;  /* 0x000000071000720c */ /* 0x000fe40003f24070 */
[----:B------:R-:W-:-:S11]  /*27b0*/  ISETP.GT.U32.AND P3, PT, R18, R9, PT ;  /* 0x000000091200720c */ /* 0x000fd60003f64070 */
[----:B------:R-:W-:Y:S02]  /*27c0*/  @!P1 IADD3 R7, PT, PT, R7, -R16, RZ ;  /* 0x8000001007079210 */ /* 0x000fe40007ffe0ff */
[----:B------:R-:W-:Y:S01]  /*27d0*/  ISETP.NE.AND P1, PT, R10, RZ, PT ;  /* 0x000000ff0a00720c */ /* 0x000fe20003f25270 */
[----:B------:R-:W-:Y:S02]  /*27e0*/  @!P3 IMAD.IADD R9, R9, 0x1, -R18 ;  /* 0x000000010909b824 */ /* 0x000fe400078e0a12 */
[----:B------:R-:W-:Y:S01]  /*27f0*/  @!P2 IMAD.MOV R7, RZ, RZ, -R7 ;  /* 0x000000ffff07a224 */ /* 0x000fe200078e0a07 */
[----:B------:R-:W-:Y:S01]  /*2800*/  @!P0 LOP3.LUT R7, RZ, R12, RZ, 0x33, !PT ;  /* 0x0000000cff078212 */ /* 0x000fe200078e33ff */
[----:B------:R-:W-:-:S04]  /*2810*/  @!P4 IMAD.MOV R9, RZ, RZ, -R9 ;  /* 0x000000ffff09c224 */ /* 0x000fc800078e0a09 */
[----:B------:R-:W-:-:S04]  /*2820*/  IMAD.IADD R15, R15, 0x1, R7 ;  /* 0x000000010f0f7824 */ /* 0x000fc800078e0207 */
[----:B------:R-:W-:-:S05]  /*2830*/  @!P1 LOP3.LUT R9, RZ, R10, RZ, 0x33, !PT ;  /* 0x0000000aff099212 */ /* 0x000fca00078e33ff */
[----:B------:R-:W-:-:S04]  /*2840*/  IMAD.IADD R9, R14, 0x1, R9 ;  /* 0x000000010e097824 */ /* 0x000fc800078e0209 */
[----:B------:R-:W-:-:S04]  /*2850*/  IMAD R12, R12, R9, R15 ;  /* 0x000000090c0c7224 */ /* 0x000fc800078e020f */
[----:B------:R-:W-:-:S07]  /*2860*/  IMAD R11, R11, R12, R6 ;  /* 0x0000000c0b0b7224 */ /* 0x000fce00078e0206 */
.L_x_214:
[----:B------:R-:W-:Y:S05]  /*2870*/  BSYNC.RECONVERGENT B1 ;  /* 0x0000000000017941 */ /* 0x000fea0003800200 */
.L_x_213:
        /* <DEDUP_REMOVED lines=19> */
[----:B------:R-:W-:-:S05]  /*29b0*/  @!P0 MOV R17, 0xffffffff ;  /* 0xffffffff00118802 */ /* 0x000fca0000000f00 */
        /* <DEDUP_REMOVED lines=20> */
.L_x_215:
        /* <DEDUP_REMOVED lines=14> */
.L_x_168:
[----:B------:R-:W-:Y:S05]  /*2be0*/  BSYNC.RECONVERGENT B0 ;  /* 0x0000000000007941 */ /* 0x000fea0003800200 */
.L_x_167:
[----:B------:R-:W0:Y:S02]  /*2bf0*/  LDC.64 R2, c[0x4][0x90] ;  /* 0x01002400ff027b82 */ /* 0x000e240000000a00 */
[----:B0-----:R-:W2:Y:S02]  /*2c00*/  LDG.E R2, desc[UR4][R2.64] ;  /* 0x0000000402027981 */ /* 0x001ea4000c1e1900 */
[----:B--2---:R-:W-:-:S04]  /*2c10*/  ISETP.GE.AND P0, PT, R11, R2, PT ;  /* 0x000000020b00720c */ /* 0x004fc80003f06270 */
[----:B------:R-:W-:-:S13]  /*2c20*/  ISETP.NE.OR P0, PT, R10, 0x1, P0 ;  /* 0x000000010a00780c */ /* 0x000fda0000705670 */
        /* <DEDUP_REMOVED lines=10> */
[----:B------:R-:W-:Y:S05]  /*2cd0*/  @P0 EXIT ;  /* 0x000000000000094d */ /* 0x000fea0003800000 */
[----:B------:R-:W0:Y:S02]  /*2ce0*/  LDC.64 R4, c[0x4][0xd8] ;  /* 0x01003600ff047b82 */ /* 0x000e240000000a00 */
[----:B0-----:R-:W2:Y:S02]  /*2cf0*/  LDG.E.64 R4, desc[UR4][R4.64] ;  /* 0x0000000404047981 */ /* 0x001ea4000c1e1b00 */
[----:B--2---:R-:W-:-:S06]  /*2d00*/  IMAD.WIDE R2, R0, 0x4, R4 ;  /* 0x0000000400027825 */ /* 0x004fcc00078e0204 */
[----:B------:R-:W2:Y:S02]  /*2d10*/  LDG.E R2, desc[UR4][R2.64] ;  /* 0x0000000402027981 */ /* 0x000ea4000c1e1900 */
[----:B--2---:R-:W-:-:S13]  /*2d20*/  ISETP.NE.AND P0, PT, R2, -0x1, PT ;  /* 0xffffffff0200780c */ /* 0x004fda0003f05270 */
[----:B------:R-:W-:Y:S05]  /*2d30*/  @!P0 BRA `(.L_x_216) ;  /* 0x0000000c00508947 */ /* 0x000fea0003800000 */
[----:B------:R-:W0:Y:S02]  /*2d40*/  LDC.64 R4, c[0x4][RZ] ;  /* 0x01000000ff047b82 */ /* 0x000e240000000a00 */
[----:B0-----:R-:W5:Y:S01]  /*2d50*/  LDG.E.64 R4, desc[UR4][R4.64] ;  /* 0x0000000404047981 */ /* 0x001f62000c1e1b00 */
        /* <DEDUP_REMOVED lines=13> */
[----:B------:R-:W2:Y:S04]  /*2e30*/  LDG.E R13, desc[UR4][R6.64+0x8] ;  /* 0x00000804060d7981 */ /* 0x000ea8000c1e1900 */
[----:B------:R-:W2:Y:S04]  /*2e40*/  LDG.E R14, desc[UR4][R6.64+0x4] ;  /* 0x00000404060e7981 */ /* 0x000ea8000c1e1900 */
[----:B------:R0:W2:Y:S01]  /*2e50*/  LDG.E R11, desc[UR4][R6.64] ;  /* 0x00000004060b7981 */ /* 0x0000a2000c1e1900 */
        /* <DEDUP_REMOVED lines=10> */
[----:B------:R1:W3:Y:S01]  /*2f00*/  F2I.FTZ.U32.TRUNC.NTZ R9, R8 ;  /* 0x0000000800097305 */ /* 0x0002e2000021f000 */
[----:B------:R-:W-:Y:S01]  /*2f10*/  IABS R16, R12 ;  /* 0x0000000c00107213 */ /* 0x000fe20000000000 */
[----:B0-----:R-:W-:Y:S02]  /*2f20*/  IMAD.MOV R23, RZ, RZ, -R7 ;  /* 0x000000ffff177224 */ /* 0x001fe400078e0a07 */
[----:B-1----:R-:W-:Y:S02]  /*2f30*/  HFMA2 R8, -RZ, RZ, 0, 0 ;  /* 0x00000000ff087431 */ /* 0x002fe400000001ff */
[----:B------:R-:W-:Y:S02]  /*2f40*/  IMAD R21, R23, R18, RZ ;  /* 0x0000001217157224 */ /* 0x000fe400078e02ff */
[----:B---3--:R-:W-:Y:S01]  /*2f50*/  IMAD.MOV R6, RZ, RZ, -R9 ;  /* 0x000000ffff067224 */ /* 0x008fe200078e0a09 */
[----:B------:R-:W0:Y:S01]  /*2f60*/  I2F.RP R20, R16 ;  /* 0x0000001000147306 */ /* 0x000e220000209400 */
[----:B--2---:R-:W-:-:S02]  /*2f70*/  IABS R15, R10 ;  /* 0x0000000a000f7213 */ /* 0x004fc40000000000 */
[----:B------:R-:W-:Y:S02]  /*2f80*/  IMAD R23, R6, R19, RZ ;  /* 0x0000001306177224 */ /* 0x000fe400078e02ff */
[----:B------:R-:W-:Y:S02]  /*2f90*/  IMAD.MOV.U32 R6, RZ, RZ, RZ ;  /* 0x000000ffff067224 */ /* 0x000fe400078e00ff */
[----:B------:R-:W-:Y:S01]  /*2fa0*/  IMAD.HI.U32 R8, R9, R23, R8 ;  /* 0x0000001709087227 */ /* 0x000fe200078e0008 */
[----:B------:R-:W-:-:S03]  /*2fb0*/  IABS R9, R3 ;  /* 0x0000000300097213 */ /* 0x000fc60000000000 */
[----:B------:R-:W-:Y:S01]  /*2fc0*/  IMAD.HI.U32 R6, R7, R21, R6 ;  /* 0x0000001507067227 */ /* 0x000fe200078e0006 */
[----:B------:R-:W-:Y:S01]  /*2fd0*/  IABS R7, R0 ;  /* 0x0000000000077213 */ /* 0x000fe20000000000 */
[----:B------:R-:W1:Y:S01]  /*2fe0*/  I2F.RP R21, R15 ;  /* 0x0000000f00157306 */ /* 0x000e620000209400 */
[----:B------:R-:W-:Y:S01]  /*2ff0*/  IABS R22, R17 ;  /* 0x0000001100167213 */ /* 0x000fe20000000000 */
[----:B------:R-:W-:Y:S02]  /*3000*/  IMAD.MOV R23, RZ, RZ, -R9 ;  /* 0x000000ffff177224 */ /* 0x000fe400078e0a09 */
[----:B------:R-:W-:-:S04]  /*3010*/  IMAD.HI.U32 R6, R6, R7, RZ ;  /* 0x0000000706067227 */ /* 0x000fc800078e00ff */
[----:B0-----:R-:W0:Y:S01]  /*3020*/  MUFU.RCP R20, R20 ;  /* 0x0000001400147308 */ /* 0x001e220000001000 */
[--C-:B------:R-:W-:Y:S02]  /*3030*/  IMAD R23, R6, R23, R7.reuse ;  /* 0x0000001706177224 */ /* 0x100fe400078e0207 */
[----:B------:R-:W-:Y:S02]  /*3040*/  IMAD.MOV R22, RZ, RZ, -R22 ;  /* 0x000000ffff167224 */ /* 0x000fe400078e0a16 */
[----:B------:R-:W-:Y:S01]  /*3050*/  IMAD.HI.U32 R8, R8, R7, RZ ;  /* 0x0000000708087227 */ /* 0x000fe200078e00ff */
[----:B------:R-:W-:Y:S02]  /*3060*/  ISETP.GT.U32.AND P5, PT, R18, R23, PT ;  /* 0x000000171200720c */ /* 0x000fe40003fa4070 */
[----:B-1----:R-:W1:Y:S01]  /*3070*/  MUFU.RCP R21, R21 ;  /* 0x0000001500157308 */ /* 0x002e620000001000 */
[----:B------:R-:W-:-:S05]  /*3080*/  IMAD R22, R8, R22, R7 ;  /* 0x0000001608167224 */ /* 0x000fca00078e0207 */
[----:B------:R-:W-:Y:S01]  /*3090*/  ISETP.GT.U32.AND P6, PT, R19, R22, PT ;  /* 0x000000161300720c */ /* 0x000fe20003fc4070 */
[----:B0-----:R-:W-:-:S04]  /*30a0*/  VIADD R7, R20, 0xffffffe ;  /* 0x0ffffffe14077836 */ /* 0x001fc80000000000 */
[----:B------:R-:W-:Y:S02]  /*30b0*/  @!P5 IMAD.IADD R23, R23, 0x1, -R18 ;  /* 0x000000011717d824 */ /* 0x000fe400078e0a12 */
[----:B------:R-:W0:Y:S03]  /*30c0*/  F2I.FTZ.U32.TRUNC.NTZ R7, R7 ;  /* 0x0000000700077305 */ /* 0x000e26000021f000 */
[----:B------:R-:W-:Y:S02]  /*30d0*/  ISETP.GE.U32.AND P0, PT, R23, R18, PT ;  /* 0x000000121700720c */ /* 0x000fe40003f06070 */
[----:B-1----:R-:W-:Y:S01]  /*30e0*/  IADD3 R9, PT, PT, R21, 0xffffffe, RZ ;  /* 0x0ffffffe15097810 */ /* 0x002fe20007ffe0ff */
[----:B------:R-:W-:Y:S01]  /*30f0*/  @!P6 IMAD.IADD R22, R22, 0x1, -R19 ;  /* 0x000000011616e824 */ /* 0x000fe200078e0a13 */
[----:B------:R-:W-:-:S04]  /*3100*/  LOP3.LUT R18, R0, R3, RZ, 0x3c, !PT ;  /* 0x0000000300127212 */ /* 0x000fc800078e3cff */
[----:B------:R-:W1:Y:S01]  /*3110*/  F2I.FTZ.U32.TRUNC.NTZ R9, R9 ;  /* 0x0000000900097305 */ /* 0x000e62000021f000 */
[----:B------:R-:W-:Y:S02]  /*3120*/  ISETP.GE.U32.AND P1, PT, R22, R19, PT ;  /* 0x000000131600720c */ /* 0x000fe40003f26070 */
[----:B------:R-:W-:Y:S02]  /*3130*/  @!P5 IADD3 R6, PT, PT, R6, 0x1, RZ ;  /* 0x000000010606d810 */ /* 0x000fe40007ffe0ff */
[----:B------:R-:W-:Y:S02]  /*3140*/  LOP3.LUT R19, R0, R17, RZ, 0x3c, !PT ;  /* 0x0000001100137212 */ /* 0x000fe400078e3cff */
[----:B------:R-:W-:Y:S01]  /*3150*/  ISETP.GE.AND P2, PT, R18, RZ, PT ;  /* 0x000000ff1200720c */ /* 0x000fe20003f46270 */
[----:B------:R-:W-:Y:S01]  /*3160*/  @!P6 VIADD R8, R8, 0x1 ;  /* 0x000000010808e836 */ /* 0x000fe20000000000 */
[----:B------:R-:W-:Y:S01]  /*3170*/  ISETP.NE.AND P4, PT, R3, RZ, PT ;  /* 0x000000ff0300720c */ /* 0x000fe20003f85270 */
[----:B------:R-:W-:Y:S01]  /*3180*/  @P0 VIADD R6, R6, 0x1 ;  /* 0x0000000106060836 */ /* 0x000fe20000000000 */
[----:B------:R-:W-:Y:S01]  /*3190*/  ISETP.GE.AND P3, PT, R19, RZ, PT ;  /* 0x000000ff1300720c */ /* 0x000fe20003f66270 */
[----:B0-----:R-:W-:Y:S01]  /*31a0*/  IMAD.MOV R21, RZ, RZ, -R7 ;  /* 0x000000ffff157224 */ /* 0x001fe200078e0a07 */
[----:B------:R-:W-:-:S02]  /*31b0*/  ISETP.NE.AND P5, PT, R17, RZ, PT ;  /* 0x000000ff1100720c */ /* 0x000fc40003fa5270 */
[----:B------:R-:W-:Y:S01]  /*31c0*/  @P1 IADD3 R8, PT, PT, R8, 0x1, RZ ;  /* 0x0000000108081810 */ /* 0x000fe20007ffe0ff */
[----:B------:R-:W-:Y:S01]  /*31d0*/  IMAD R21, R21, R16, RZ ;  /* 0x0000001015157224 */ /* 0x000fe200078e02ff */
[----:B------:R-:W-:Y:S01]  /*31e0*/  MOV R18, R6 ;  /* 0x0000000600127202 */ /* 0x000fe20000000f00 */
[----:B------:R-:W-:Y:S02]  /*31f0*/  IMAD.MOV.U32 R6, RZ, RZ, RZ ;  /* 0x000000ffff067224 */ /* 0x000fe400078e00ff */
[----:B-1----:R-:W-:Y:S01]  /*3200*/  IMAD.MOV R20, RZ, RZ, -R9 ;  /* 0x000000ffff147224 */ /* 0x002fe200078e0a09 */
[----:B------:R-:W-:Y:S01]  /*3210*/  @!P2 IADD3 R18, PT, PT, -R18, RZ, RZ ;  /* 0x000000ff1212a210 */ /* 0x000fe20007ffe1ff */
[----:B------:R-:W-:Y:S02]  /*3220*/  IMAD.MOV.U32 R19, RZ, RZ, R8 ;  /* 0x000000ffff137224 */ /* 0x000fe400078e0008 */
[----:B------:R-:W-:Y:S01]  /*3230*/  IMAD.HI.U32 R6, R7, R21, R6 ;  /* 0x0000001507067227 */ /* 0x000fe200078e0006 */
[----:B------:R-:W-:-:S03]  /*3240*/  @!P4 LOP3.LUT R18, RZ, R3, RZ, 0x33, !PT ;  /* 0x00000003ff12c212 */ /* 0x000fc600078e33ff */
[----:B------:R-:W-:Y:S02]  /*3250*/  IMAD R7, R20, R15, RZ ;  /* 0x0000000f14077224 */ /* 0x000fe400078e02ff */
[----:B------:R-:W-:Y:S02]  /*3260*/  IMAD.MOV.U32 R8, RZ, RZ, RZ ;  /* 0x000000ffff087224 */ /* 0x000fe400078e00ff */
[----:B------:R-:W-:Y:S01]  /*3270*/  @!P3 IMAD.MOV R19, RZ, RZ, -R19 ;  /* 0x000000ffff13b224 */ /* 0x000fe200078e0a13 */
[----:B------:R-:W-:Y:S01]  /*3280*/  @!P5 LOP3.LUT R19, RZ, R17, RZ, 0x33, !PT ;  /* 0x00000011ff13d212 */ /* 0x000fe200078e33ff */
[----:B------:R-:W-:Y:S01]  /*3290*/  IMAD.HI.U32 R8, R9, R7, R8 ;  /* 0x0000000709087227 */ /* 0x000fe200078e0008 */
[----:B------:R-:W-:Y:S02]  /*32a0*/  IABS R9, R12 ;  /* 0x0000000c00097213 */ /* 0x000fe40000000000 */
        /* <DEDUP_REMOVED lines=26> */
[----:B------:R-:W-:Y:S02]  /*3450*/  IMAD.IADD R14, R14, 0x1, R7 ;  /* 0x000000010e0e7824 */ /* 0x000fe400078e0207 */
[----:B------:R-:W-:Y:S01]  /*3460*/  IMAD R6, R3, R6, R0 ;  /* 0x0000000603067224 */ /* 0x000fe200078e0200 */
[----:B------:R-:W-:-:S03]  /*3470*/  IADD3 R13, PT, PT, R13, R8, RZ ;  /* 0x000000080d0d7210 */ /* 0x000fc60007ffe0ff */
[----:B------:R-:W-:Y:S02]  /*3480*/  IMAD.IADD R6, R11, 0x1, R6 ;  /* 0x000000010b067824 */ /* 0x000fe400078e0206 */
[----:B------:R-:W-:-:S04]  /*3490*/  IMAD R12, R12, R13, R14 ;  /* 0x0000000d0c0c7224 */ /* 0x000fc800078e020e */
[----:B------:R-:W-:-:S07]  /*34a0*/  IMAD R3, R3, R12, R6 ;  /* 0x0000000c03037224 */ /* 0x000fce00078e0206 */
.L_x_218:
[----:B------:R-:W-:Y:S05]  /*34b0*/  BSYNC.RECONVERGENT B0 ;  /* 0x0000000000007941 */ /* 0x000fea0003800200 */
.L_x_217:
        /* <DEDUP_REMOVED lines=29> */
[----:B------:R-:W-:Y:S01]  /*3690*/  IMAD.MOV.U32 R0, RZ, RZ, R23 ;  /* 0x000000ffff007224 */ /* 0x000fe200078e0017 */
[----:B------:R-:W-:-:S04]  /*36a0*/  MOV R25, R21 ;  /* 0x0000001500197202 */ /* 0x000fc80000000f00 */
[----:B------:R-:W-:Y:S01]  /*36b0*/  FSEL R27, R0, R25, P0 ;  /* 0x00000019001b7208 */ /* 0x000fe20000000000 */
[----:B------:R-:W-:-:S07]  /*36c0*/  IMAD.MOV.U32 R0, RZ, RZ, R22 ;  /* 0x000000ffff007224 */ /* 0x000fce00078e0016 */
[----:B------:R-:W-:Y:S01]  /*36d0*/  @P2 LOP3.LUT R27, R25, 0x80000, RZ, 0xfc, !PT ;  /* 0x00080000191b2812 */ /* 0x000fe200078efcff */
[----:B------:R-:W-:-:S05]  /*36e0*/  IMAD.MOV.U32 R25, RZ, RZ, R20 ;  /* 0x000000ffff197224 */ /* 0x000fca00078e0014 */
[----:B------:R-:W-:Y:S02]  /*36f0*/  SEL R24, R0, R25, P0 ;  /* 0x0000001900187207 */ /* 0x000fe40000000000 */
[----:B------:R-:W-:-:S06]  /*3700*/  MOV R25, R27 ;  /* 0x0000001b00197202 */ /* 0x000fcc0000000f00 */
[----:B------:R-:W-:-:S14]  /*3710*/  DSETP.GE.AND P0, PT, R24, UR6, PT ;  /* 0x0000000618007e2a */ /* 0x000fdc000bf06000 */
[----:B------:R-:W-:Y:S05]  /*3720*/  @!P0 BRA `(.L_x_219) ;  /* 0x0000000000a48947 */ /* 0x000fea0003800000 */
[----:B------:R-:W-:Y:S05]  /*3730*/  @P1 BRA `(.L_x_220) ;  /* 0x00000000004c1947 */ /* 0x000fea0003800000 */
[----:B------:R-:W-:Y:S01]  /*3740*/  IMAD.MOV.U32 R8, RZ, RZ, -0x68277644 ;  /* 0x97d889bcff087424 */ /* 0x000fe200078e00ff */
[----:B------:R-:W-:Y:S01]  /*3750*/  DADD R4, R2, -R20 ;  /* 0x0000000002047229 */ /* 0x000fe20000000814 */
[----:B------:R-:W-:Y:S01]  /*3760*/  IMAD.MOV.U32 R9, RZ, RZ, 0x3cacd2b2 ;  /* 0x3cacd2b2ff097424 */ /* 0x000fe200078e00ff */
[----:B------:R-:W-:Y:S05]  /*3770*/  BSSY.RECONVERGENT B0, `(.L_x_221) ;  /* 0x0000009000007945 */ /* 0x000fea0003800200 */
[----:B------:R-:W-:-:S06]  /*3780*/  DSETP.GE.AND P0, PT, R20, R8, PT ;  /* 0x000000081400722a */ /* 0x000fcc0003f06000 */
[----:B------:R-:W-:-:S14]  /*3790*/  DSETP.LEU.OR P0, PT, |R4|, R16, !P0 ;  /* 0x000000100400722a */ /* 0x000fdc000470b600 */
[----:B------:R-:W-:Y:S05]  /*37a0*/  @P0 BRA `(.L_x_222) ;  /* 0x0000000000140947 */ /* 0x000fea0003800000 */
.L_x_223:
[----:B------:R-:W-:-:S08]  /*37b0*/  DMUL R20, R20, 0.5 ;  /* 0x3fe0000014147828 */ /* 0x000fd00000000000 */
[----:B------:R-:W-:Y:S02]  /*37c0*/  DADD R4, R2, -R20 ;  /* 0x0000000002047229 */ /* 0x000fe40000000814 */
[----:B------:R-:W-:-:S06]  /*37d0*/  DSETP.GE.AND P0, PT, R20, R8, PT ;  /* 0x000000081400722a */ /* 0x000fcc0003f06000 */
[----:B------:R-:W-:-:S14]  /*37e0*/  DSETP.GT.AND P1, PT, |R4|, R16, PT ;  /* 0x000000100400722a */ /* 0x000fdc0003f24200 */
[----:B------:R-:W-:Y:S05]  /*37f0*/  @P0 BRA P1, `(.L_x_223) ;  /* 0xfffffffc00ec0947 */ /* 0x000fea000083ffff */
.L_x_222:
[----:B------:R-:W-:Y:S05]  /*3800*/  BSYNC.RECONVERGENT B0 ;  /* 0x0000000000007941 */ /* 0x000fea0003800200 */
.L_x_221:
[----:B------:R-:W-:-:S08]  /*3810*/  DADD R18, R18, -R20 ;  /* 0x0000000012127229 */ /* 0x000fd00000000814 */
[----:B------:R-:W-:-:S14]  /*3820*/  DSETP.GTU.AND P0, PT, |R18|, R16, PT ;  /* 0x000000101200722a */ /* 0x000fdc0003f0c200 */
[----:B------:R-:W-:Y:S05]  /*3830*/  @P0 EXIT ;  /* 0x000000000000094d */ /* 0x000fea0003800000 */
[----:B------:R-:W-:-:S07]  /*3840*/  DADD R12, R12, R20 ;  /* 0x000000000c0c7229 */ /* 0x000fce0000000014 */
[----:B------:R-:W-:Y:S01]  /*3850*/  STG.E.64 desc[UR4][R6.64], R12 ;  /* 0x0000000c06007986 */ /* 0x000fe2000c101b04 */
[----:B------:R-:W-:Y:S05]  /*3860*/  EXIT ;  /* 0x000000000000794d */ /* 0x000fea0003800000 */
.L_x_220:
[----:B------:R-:W-:-:S14]  /*3870*/  DSETP.GTU.AND P0, PT, R12, R14, PT ;  /* 0x0000000e0c00722a */ /* 0x000fdc0003f0c000 */
[----:B------:R-:W-:Y:S05]  /*3880*/  @P0 EXIT ;  /* 0x000000000000094d */ /* 0x000fea0003800000 */
[----:B------:R-:W-:Y:S01]  /*3890*/  MOV R6, 0x97d889bc ;  /* 0x97d889bc00067802 */ /* 0x000fe20000000f00 */
[----:B------:R-:W-:Y:S01]  /*38a0*/  IMAD.MOV.U32 R7, RZ, RZ, 0x3cacd2b2 ;  /* 0x3cacd2b2ff077424 */ /* 0x000fe200078e00ff */
[C---:B------:R-:W-:Y:S01]  /*38b0*/  DADD R4, R2.reuse, R22 ;  /* 0x0000000002047229 */ /* 0x040fe20000000016 */
[----:B------:R-:W-:Y:S01]  /*38c0*/  BSSY.RECONVERGENT B0, `(.L_x_224) ;  /* 0x000000b000007945 */ /* 0x000fe20003800200 */
[----:B------:R-:W-:-:S03]  /*38d0*/  DADD R20, R2, R20 ;  /* 0x0000000002147229 */ /* 0x000fc60000000014 */
[----:B------:R-:W-:-:S05]  /*38e0*/  DSETP.GE.AND P0, PT, R22, R6, PT ;  /* 0x000000061600722a */ /* 0x000fca0003f06000 */
[--C-:B------:R-:W-:Y:S02]  /*38f0*/  DSETP.GTU.AND P1, PT, |R20|, R16.reuse, PT ;  /* 0x000000101400722a */ /* 0x100fe40003f2c200 */
[----:B------:R-:W-:-:S14]  /*3900*/  DSETP.LEU.OR P0, PT, |R4|, R16, !P0 ;  /* 0x000000100400722a */ /* 0x000fdc000470b600 */
[----:B------:R-:W-:Y:S05]  /*3910*/  @P0 BRA `(.L_x_225) ;  /* 0x0000000000140947 */ /* 0x000fea0003800000 */
.L_x_226:
[----:B------:R-:W-:-:S08]  /*3920*/  DMUL R22, R22, 0.5 ;  /* 0x3fe0000016167828 */ /* 0x000fd00000000000 */
[----:B------:R-:W-:Y:S02]  /*3930*/  DADD R4, R2, R22 ;  /* 0x0000000002047229 */ /* 0x000fe40000000016 */
[----:B------:R-:W-:-:S06]  /*3940*/  DSETP.GE.AND P0, PT, R22, R6, PT ;  /* 0x000000061600722a */ /* 0x000fcc0003f06000 */
[----:B------:R-:W-:-:S14]  /*3950*/  DSETP.GT.AND P2, PT, |R4|, R16, PT ;  /* 0x000000100400722a */ /* 0x000fdc0003f44200 */
[----:B------:R-:W-:Y:S05]  /*3960*/  @P0 BRA P2, `(.L_x_226) ;  /* 0xfffffffc00ec0947 */ /* 0x000fea000103ffff */
.L_x_225:
[----:B------:R-:W-:Y:S05]  /*3970*/  BSYNC.RECONVERGENT B0 ;  /* 0x0000000000007941 */ /* 0x000fea0003800200 */
.L_x_224:
[----:B------:R-:W-:Y:S05]  /*3980*/  @P1 EXIT ;  /* 0x000000000000194d */ /* 0x000fea0003800000 */
[----:B------:R-:W-:-:S07]  /*3990*/  DADD R12, R12, -R22 ;  /* 0x000000000c0c7229 */ /* 0x000fce0000000816 */
[----:B------:R-:W-:Y:S01]  /*39a0*/  STG.E.64 desc[UR4][R10.64], R12 ;  /* 0x0000000c0a007986 */ /* 0x000fe2000c101b04 */
[----:B------:R-:W-:Y:S05]  /*39b0*/  EXIT ;  /* 0x000000000000794d */ /* 0x000fea0003800000 */
.L_x_219:
[----:B------:R-:W-:-:S14]  /*39c0*/  DSETP.GTU.AND P0, PT, R12, R14, PT ;  /* 0x0000000e0c00722a */ /* 0x000fdc0003f0c000 */
[----:B------:R-:W-:Y:S05]  /*39d0*/  @P0 EXIT ;  /* 0x000000000000094d */ /* 0x000fea0003800000 */
[----:B------:R-:W-:-:S08]  /*39e0*/  DADD R8, R16, R8 ;  /* 0x0000000010087229 */ /* 0x000fd00000000008 */
[----:B------:R-:W-:-:S08]  /*39f0*/  DADD R8, R12, R8 ;  /* 0x000000000c087229 */ /* 0x000fd00000000008 */
[----:B------:R-:W-:-:S08]  /*3a00*/  DMUL R8, R8, 0.5 ;  /* 0x3fe0000008087828 */ /* 0x000fd00000000000 */
[----:B------:R-:W-:-:S08]  /*3a10*/  DADD R2, R4, -R8 ;  /* 0x0000000004027229 */ /* 0x000fd00000000808 */
[----:B------:R-:W-:-:S14]  /*3a20*/  DSETP.GTU.AND P0, PT, |R2|, R16, PT ;  /* 0x000000100200722a */ /* 0x000fdc0003f0c200 */
[----:B------:R0:W-:Y:S01]  /*3a30*/  @!P0 STG.E.64 desc[UR4][R6.64], R8 ;  /* 0x0000000806008986 */ /* 0x0001e2000c101b04 */
[----:B------:R-:W-:Y:S05]  /*3a40*/  @!P0 EXIT ;  /* 0x000000000000894d */ /* 0x000fea0003800000 */
[----:B------:R-:W-:-:S07]  /*3a50*/  DADD R4, R16, R4 ;  /* 0x0000000010047229 */ /* 0x000fce0000000004 */
[----:B------:R-:W-:Y:S01]  /*3a60*/  STG.E.64 desc[UR4][R6.64], R4 ;  /* 0x0000000406007986 */ /* 0x000fe2000c101b04 */
[----:B------:R-:W-:Y:S05]  /*3a70*/  EXIT ;  /* 0x000000000000794d */ /* 0x000fea0003800000 */
.L_x_216:
[----:B------:R-:W0:Y:S02]  /*3a80*/  LDC.64 R6, c[0x4][0x118] ;  /* 0x01004600ff067b82 */ /* 0x000e240000000a00 */
[----:B0-----:R-:W2:Y:S06]  /*3a90*/  LDG.E.64 R2, desc[UR4][R6.64] ;  /* 0x0000000406027981 */ /* 0x001eac000c1e1b00 */
[----:B------:R-:W0:Y:S02]  /*3aa0*/  LDC.64 R4, c[0x4][RZ] ;  /* 0x01000000ff047b82 */ /* 0x000e240000000a00 */
[----:B0-----:R-:W5:Y:S01]  /*3ab0*/  LDG.E.64 R4, desc[UR4][R4.64] ;  /* 0x0000000404047981 */ /* 0x001f62000c1e1b00 */
[----:B--2---:R-:W-:-:S05]  /*3ac0*/  IMAD.WIDE R2, R0, 0x4, R2 ;  /* 0x0000000400027825 */ /* 0x004fca00078e0202 */
        /* <DEDUP_REMOVED lines=20> */
[----:B---3--:R-:W-:Y:S01]  /*3c10*/  IABS R20, R11 ;  /* 0x0000000b00147213 */ /* 0x008fe20000000000 */
[----:B----4-:R-:W-:-:S03]  /*3c20*/  IMAD R17, R11, R12, RZ ;  /* 0x0000000c0b117224 */ /* 0x010fc600078e02ff */
[----:B------:R-:W3:Y:S02]  /*3c30*/  I2F.RP R18, R20 ;  /* 0x0000001400127306 */ /* 0x000ee40000209400 */
[----:B------:R-:W-:-:S06]  /*3c40*/  IABS R19, R17 ;  /* 0x0000001100137213 */ /* 0x000fcc0000000000 */
[----:B-1----:R-:W1:Y:S08]  /*3c50*/  I2F.RP R22, R19 ;  /* 0x0000001300167306 */ /* 0x002e700000209400 */
[----:B---3--:R-:W3:Y:S08]  /*3c60*/  MUFU.RCP R18, R18 ;  /* 0x0000001200127308 */ /* 0x008ef00000001000 */
[----:B-1----:R-:W1:Y:S01]  /*3c70*/  MUFU.RCP R22, R22 ;  /* 0x0000001600167308 */ /* 0x002e620000001000 */
[----:B---3--:R-:W-:-:S07]  /*3c80*/  VIADD R21, R18, 0xffffffe ;  /* 0x0ffffffe12157836 */ /* 0x008fce0000000000 */
[----:B0-----:R-:W0:Y:S01]  /*3c90*/  F2I.FTZ.U32.TRUNC.NTZ R7, R21 ;  /* 0x0000001500077305 */ /* 0x001e22000021f000 */
[----:B-1----:R-:W-:-:S07]  /*3ca0*/  IADD3 R8, PT, PT, R22, 0xffffffe, RZ ;  /* 0x0ffffffe16087810 */ /* 0x002fce0007ffe0ff */
[----:B------:R-:W1:Y:S01]  /*3cb0*/  F2I.FTZ.U32.TRUNC.NTZ R9, R8 ;  /* 0x0000000800097305 */ /* 0x000e62000021f000 */
[----:B------:R-:W-:Y:S01]  /*3cc0*/  IABS R16, R12 ;  /* 0x0000000c00107213 */ /* 0x000fe20000000000 */
[----:B0-----:R-:W-:-:S04]  /*3cd0*/  IMAD.MOV R23, RZ, RZ, -R7 ;  /* 0x000000ffff177224 */ /* 0x001fc800078e0a07 */
[----:B------:R-:W-:Y:S02]  /*3ce0*/  IMAD R21, R23, R20, RZ ;  /* 0x0000001417157224 */ /* 0x000fe400078e02ff */
[----:B-1----:R-:W-:-:S04]  /*3cf0*/  IMAD.MOV R6, RZ, RZ, -R9 ;  /* 0x000000ffff067224 */ /* 0x002fc800078e0a09 */
[----:B------:R-:W-:Y:S02]  /*3d00*/  IMAD R23, R6, R19, RZ ;  /* 0x0000001306177224 */ /* 0x000fe400078e02ff */
[----:B------:R-:W-:Y:S01]  /*3d10*/  HFMA2 R6, -RZ, RZ, 0, 0 ;  /* 0x00000000ff067431 */ /* 0x000fe200000001ff */
[----:B------:R-:W0:Y:S01]  /*3d20*/  I2F.RP R22, R16 ;  /* 0x0000001000167306 */ /* 0x000e220000209400 */
[----:B------:R-:W-:Y:S01]  /*3d30*/  IMAD.MOV.U32 R8, RZ, RZ, RZ ;  /* 0x000000ffff087224 */ /* 0x000fe200078e00ff */
[----:B--2---:R-:W-:-:S03]  /*3d40*/  IABS R18, R10 ;  /* 0x0000000a00127213 */ /* 0x004fc60000000000 */
[----:B------:R-:W-:Y:S01]  /*3d50*/  IMAD.HI.U32 R8, R9, R23, R8 ;  /* 0x0000001709087227 */ /* 0x000fe200078e0008 */
[----:B------:R-:W-:Y:S02]  /*3d60*/  IABS R9, R11 ;  /* 0x0000000b00097213 */ /* 0x000fe40000000000 */
[----:B------:R-:W1:Y:S01]  /*3d70*/  I2F.RP R23, R18 ;  /* 0x0000001200177306 */ /* 0x000e620000209400 */
[----:B------:R-:W-:Y:S01]  /*3d80*/  IMAD.HI.U32 R6, R7, R21, R6 ;  /* 0x0000001507067227 */ /* 0x000fe200078e0006 */
[----:B------:R-:W-:Y:S02]  /*3d90*/  IABS R7, R0 ;  /* 0x0000000000077213 */ /* 0x000fe40000000000 */
[----:B------:R-:W-:Y:S01]  /*3da0*/  IABS R24, R17 ;  /* 0x0000001100187213 */ /* 0x000fe20000000000 */
[----:B------:R-:W-:Y:S02]  /*3db0*/  IMAD.MOV R21, RZ, RZ, -R9 ;  /* 0x000000ffff157224 */ /* 0x000fe400078e0a09 */
[-C--:B------:R-:W-:Y:S01]  /*3dc0*/  IMAD.HI.U32 R6, R6, R7.reuse, RZ ;  /* 0x0000000706067227 */ /* 0x080fe200078e00ff */
[----:B------:R-:W-:Y:S01]  /*3dd0*/  IADD3 R24, PT, PT, RZ, -R24, RZ ;  /* 0x80000018ff187210 */ /* 0x000fe20007ffe0ff */
[----:B0-----:R-:W0:Y:S02]  /*3de0*/  MUFU.RCP R22, R22 ;  /* 0x0000001600167308 */ /* 0x001e240000001000 */
[----:B------:R-:W-:-:S04]  /*3df0*/  IMAD.HI.U32 R8, R8, R7, RZ ;  /* 0x0000000708087227 */ /* 0x000fc800078e00ff */
[--C-:B------:R-:W-:Y:S02]  /*3e00*/  IMAD R21, R6, R21, R7.reuse ;  /* 0x0000001506157224 */ /* 0x100fe400078e0207 */
[----:B-1----:R-:W1:Y:S01]  /*3e10*/  MUFU.RCP R23, R23 ;  /* 0x0000001700177308 */ /* 0x002e620000001000 */
[----:B------:R-:W-:Y:S02]  /*3e20*/  IMAD R24, R8, R24, R7 ;  /* 0x0000001808187224 */ /* 0x000fe400078e0207 */
[----:B------:R-:W-:-:S03]  /*3e30*/  ISETP.GT.U32.AND P5, PT, R20, R21, PT ;  /* 0x000000151400720c */ /* 0x000fc60003fa4070 */
[----:B------:R-:W-:Y:S01]  /*3e40*/  ISETP.GT.U32.AND P6, PT, R19, R24, PT ;  /* 0x000000181300720c */ /* 0x000fe20003fc4070 */
[----:B0-----:R-:W-:-:S09]  /*3e50*/  VIADD R7, R22, 0xffffffe ;  /* 0x0ffffffe16077836 */ /* 0x001fd20000000000 */
[-C--:B------:R-:W-:Y:S01]  /*3e60*/  @!P5 IADD3 R21, PT, PT, R21, -R20.reuse, RZ ;  /* 0x800000141515d210 */ /* 0x080fe20007ffe0ff */
[----:B-1----:R-:W-:Y:S01]  /*3e70*/  VIADD R9, R23, 0xffffffe ;  /* 0x0ffffffe17097836 */ /* 0x002fe20000000000 */
[----:B------:R-:W0:Y:S01]  /*3e80*/  F2I.FTZ.U32.TRUNC.NTZ R7, R7 ;  /* 0x0000000700077305 */ /* 0x000e22000021f000 */
[----:B------:R-:W-:Y:S01]  /*3e90*/  @!P6 IMAD.IADD R24, R24, 0x1, -R19 ;  /* 0x000000011818e824 */ /* 0x000fe200078e0a13 */
[----:B------:R-:W-:-:S04]  /*3ea0*/  ISETP.GE.U32.AND P0, PT, R21, R20, PT ;  /* 0x000000141500720c */ /* 0x000fc80003f06070 */
[----:B------:R-:W-:Y:S02]  /*3eb0*/  ISETP.GE.U32.AND P1, PT, R24, R19, PT ;  /* 0x000000131800720c */ /* 0x000fe40003f26070 */
[----:B------:R-:W1:Y:S01]  /*3ec0*/  F2I.FTZ.U32.TRUNC.NTZ R9, R9 ;  /* 0x0000000900097305 */ /* 0x000e62000021f000 */
[----:B------:R-:W-:Y:S02]  /*3ed0*/  LOP3.LUT R19, R0, R11, RZ, 0x3c, !PT ;  /* 0x0000000b00137212 */ /* 0x000fe400078e3cff */
        /* <DEDUP_REMOVED lines=56> */
.L_x_228:
[----:B------:R-:W-:Y:S05]  /*4260*/  BSYNC.RECONVERGENT B0 ;  /* 0x0000000000007941 */ /* 0x000fea0003800200 */
.L_x_227:
        /* <DEDUP_REMOVED lines=25> */
[----:B------:R-:W-:Y:S01]  /*4400*/  MOV R12, 0x97d889bc ;  /* 0x97d889bc000c7802 */ /* 0x000fe20000000f00 */
[----:B------:R-:W-:Y:S01]  /*4410*/  IMAD.MOV.U32 R13, RZ, RZ, 0x3cacd2b2 ;  /* 0x3cacd2b2ff0d7424 */ /* 0x000fe200078e00ff */
[----:B------:R-:W-:Y:S01]  /*4420*/  DADD R10, R2, R14 ;  /* 0x00000000020a7229 */ /* 0x000fe2000000000e */
[----:B------:R-:W-:Y:S04]  /*4430*/  BSSY.RECONVERGENT B0, `(.L_x_230) ;  /* 0x0000009000007945 */ /* 0x000fe80003800200 */
[----:B------:R-:W-:-:S06]  /*4440*/  DSETP.GE.AND P0, PT, R14, R12, PT ;  /* 0x0000000c0e00722a */ /* 0x000fcc0003f06000 */
[----:B------:R-:W-:-:S14]  /*4450*/  DSETP.LEU.OR P0, PT, |R10|, R8, !P0 ;  /* 0x000000080a00722a */ /* 0x000fdc000470b600 */
[----:B------:R-:W-:Y:S05]  /*4460*/  @P0 BRA `(.L_x_231) ;  /* 0x0000000000140947 */ /* 0x000fea0003800000 */
.L_x_232:
[----:B------:R-:W-:-:S08]  /*4470*/  DMUL R14, R14, 0.5 ;  /* 0x3fe000000e0e7828 */ /* 0x000fd00000000000 */
[----:B------:R-:W-:Y:S02]  /*4480*/  DADD R10, R2, R14 ;  /* 0x00000000020a7229 */ /* 0x000fe4000000000e */
[----:B------:R-:W-:-:S06]  /*4490*/  DSETP.GE.AND P0, PT, R14, R12, PT ;  /* 0x0000000c0e00722a */ /* 0x000fcc0003f06000 */
[----:B------:R-:W-:-:S14]  /*44a0*/  DSETP.GT.AND P1, PT, |R10|, R8, PT ;  /* 0x000000080a00722a */ /* 0x000fdc0003f24200 */
[----:B------:R-:W-:Y:S05]  /*44b0*/  @P0 BRA P1, `(.L_x_232) ;  /* 0xfffffffc00ec0947 */ /* 0x000fea000083ffff */
.L_x_231:
[----:B------:R-:W-:Y:S05]  /*44c0*/  BSYNC.RECONVERGENT B0 ;  /* 0x0000000000007941 */ /* 0x000fea0003800200 */
.L_x_230:
[----:B------:R-:W-:-:S08]  /*44d0*/  DADD R2, R2, R14 ;  /* 0x0000000002027229 */ /* 0x000fd0000000000e */
[----:B------:R-:W-:-:S14]  /*44e0*/  DSETP.GTU.AND P0, PT, |R2|, R8, PT ;  /* 0x000000080200722a */ /* 0x000fdc0003f0c200 */
[----:B------:R-:W-:Y:S05]  /*44f0*/  @P0 EXIT ;  /* 0x000000000000094d */ /* 0x000fea0003800000 */
[----:B------:R-:W-:-:S07]  /*4500*/  DADD R4, R4, -R14 ;  /* 0x0000000004047229 */ /* 0x000fce000000080e */
[----:B------:R-:W-:Y:S01]  /*4510*/  STG.E.64 desc[UR4][R6.64], R4 ;  /* 0x0000000406007986 */ /* 0x000fe2000c101b04 */
[----:B------:R-:W-:Y:S05]  /*4520*/  EXIT ;  /* 0x000000000000794d */ /* 0x000fea0003800000 */
.L_x_229:
[----:B------:R-:W-:-:S14]  /*4530*/  DSETP.GE.AND P0, PT, R4, R10, PT ;  /* 0x0000000a0400722a */ /* 0x000fdc0003f06000 */
[----:B------:R-:W-:Y:S05]  /*4540*/  @!P0 EXIT ;  /* 0x000000000000894d */ /* 0x000fea0003800000 */
[----:B------:R-:W-:-:S07]  /*4550*/  DADD R8, -R8, R12 ;  /* 0x0000000008087229 */ /* 0x000fce000000010c */
[----:B------:R-:W-:Y:S01]  /*4560*/  STG.E.64 desc[UR4][R6.64], R8 ;  /* 0x0000000806007986 */ /* 0x000fe2000c101b04 */
[----:B------:R-:W-:Y:S05]  /*4570*/  EXIT ;  /* 0x000000000000794d */ /* 0x000fea0003800000 */
.L_x_233:
        /* <DEDUP_REMOVED lines=16> */
.L_x_527:


//--------------------- .text._Z18fix_maxi_critical1ii --------------------------
	.section	.text._Z18fix_maxi_critical1ii,"ax",@progbits
	.align	128
        .global         _Z18fix_maxi_critical1ii
        .type           _Z18fix_maxi_critical1ii,@function
        .size           _Z18fix_maxi_critical1ii,(.L_x_528 - _Z18fix_maxi_critical1ii)
        .other          _Z18fix_maxi_critical1ii,@"STO_CUDA_ENTRY STV_DEFAULT"
_Z18fix_maxi_critical1ii:
.text._Z18fix_maxi_critical1ii:
[----:B------:R-:W-:Y:S08]  /*0000*/  LDC R1, c[0x0][0x37c] ;  /* 0x0000df00ff017b82 */ /* 0x000ff00000000800 */
[----:B------:R-:W0:Y:S01]  /*0010*/  LDC.64 R2, c[0x4][0x88] ;  /* 0x01002200ff027b82 */ /* 0x000e220000000a00 */
[----:B------:R-:W0:Y:S01]  /*0020*/  LDCU.64 UR4, c[0x0][0x358] ;  /* 0x00006b00ff0477ac */ /* 0x000e220008000a00 */
[----:B------:R-:W1:Y:S01]  /*0030*/  S2R R0, SR_TID.X ;  /* 0x0000000000007919 */ /* 0x000e620000002100 */
[----:B------:R-:W2:Y:S01]  /*0040*/  LDCU UR7, c[0x0][0x380] ;  /* 0x00007000ff0777ac */ /* 0x000ea20008000800 */
[----:B0-----:R-:W3:Y:S04]  /*0050*/  LDG.E R2, desc[UR4][R2.64] ;  /* 0x0000000402027981 */ /* 0x001ee8000c1e1900 */
[----:B------:R-:W1:Y:S01]  /*0060*/  S2UR UR6, SR_CTAID.X ;  /* 0x00000000000679c3 */ /* 0x000e620000002500 */
[----:B------:R-:W-:Y:S07]  /*0070*/  BSSY.RECONVERGENT B0, `(.L_x_234) ;  /* 0x000033e000007945 */ /* 0x000fee0003800200 */
[----:B------:R-:W1:Y:S02]  /*0080*/  LDC R11, c[0x0][0x360] ;  /* 0x0000d800ff0b7b82 */ /* 0x000e640000000800 */
[----:B-1----:R-:W-:-:S05]  /*0090*/  IMAD R11, R11, UR6, R0 ;  /* 0x000000060b0b7c24 */ /* 0x002fca000f8e0200 */
[----:B---3--:R-:W-:-:S04]  /*00a0*/  ISETP.GE.AND P0, PT, R11, R2, PT ;  /* 0x000000020b00720c */ /* 0x008fc80003f06270 */
[----:B--2---:R-:W-:-:S13]  /*00b0*/  ISETP.NE.OR P0, PT, RZ, UR7, P0 ;  /* 0x00000007ff007c0c */ /* 0x004fda0008705670 */
[----:B------:R-:W-:Y:S05]  /*00c0*/  @P0 BRA `(.L_x_235) ;  /* 0x0000003000e00947 */ /* 0x000fea0003800000 */
        /* <DEDUP_REMOVED lines=9> */
[----:B------:R-:W-:Y:S05]  /*0160*/  @P0 BRA `(.L_x_235) ;  /* 0x0000003000b80947 */ /* 0x000fea0003800000 */
[----:B------:R-:W0:Y:S02]  /*0170*/  LDC.64 R4, c[0x4][0xd0] ;  /* 0x01003400ff047b82 */ /* 0x000e240000000a00 */
[----:B0-----:R-:W2:Y:S02]  /*0180*/  LDG.E.64 R4, desc[UR4][R4.64] ;  /* 0x0000000404047981 */ /* 0x001ea4000c1e1b00 */
[----:B--2---:R-:W-:-:S06]  /*0190*/  IMAD.WIDE R6, R0, 0x4, R4 ;  /* 0x0000000400067825 */ /* 0x004fcc00078e0204 */
[----:B------:R-:W2:Y:S02]  /*01a0*/  LD.E R6, desc[UR4][R6.64] ;  /* 0x0000000406067980 */ /* 0x000ea4000c101900 */
        /* <DEDUP_REMOVED lines=25> */
[----:B-1----:R-:W-:Y:S02]  /*0340*/  IABS R19, R17 ;  /* 0x0000001100137213 */ /* 0x002fe40000000000 */
[----:B0-----:R-:W-:Y:S08]  /*0350*/  I2F.RP R22, R16 ;  /* 0x0000001000167306 */ /* 0x001ff00000209400 */
[----:B------:R-:W0:Y:S08]  /*0360*/  I2F.RP R18, R19 ;  /* 0x0000001300127306 */ /* 0x000e300000209400 */
[----:B---3--:R-:W1:Y:S08]  /*0370*/  MUFU.RCP R21, R21 ;  /* 0x0000001500157308 */ /* 0x008e700000001000 */
[----:B0-----:R-:W0:Y:S08]  /*0380*/  MUFU.RCP R18, R18 ;  /* 0x0000001200127308 */ /* 0x001e300000001000 */
[----:B------:R-:W-:Y:S01]  /*0390*/  MUFU.RCP R22, R22 ;  /* 0x0000001600167308 */ /* 0x000fe20000001000 */
[----:B-1----:R-:W-:-:S07]  /*03a0*/  VIADD R6, R21, 0xffffffe ;  /* 0x0ffffffe15067836 */ /* 0x002fce0000000000 */
[----:B------:R1:W3:Y:S01]  /*03b0*/  F2I.FTZ.U32.TRUNC.NTZ R7, R6 ;  /* 0x0000000600077305 */ /* 0x0002e2000021f000 */
[----:B0-----:R-:W-:Y:S01]  /*03c0*/  VIADD R8, R18, 0xffffffe ;  /* 0x0ffffffe12087836 */ /* 0x001fe20000000000 */
[----:B--2---:R-:W-:-:S06]  /*03d0*/  IABS R18, R10 ;  /* 0x0000000a00127213 */ /* 0x004fcc0000000000 */
[----:B------:R0:W2:Y:S01]  /*03e0*/  F2I.FTZ.U32.TRUNC.NTZ R9, R8 ;  /* 0x0000000800097305 */ /* 0x0000a2000021f000 */
[----:B-1----:R-:W-:Y:S02]  /*03f0*/  IMAD.MOV.U32 R6, RZ, RZ, RZ ;  /* 0x000000ffff067224 */ /* 0x002fe400078e00ff */
[----:B---3--:R-:W-:Y:S02]  /*0400*/  IMAD.MOV R23, RZ, RZ, -R7 ;  /* 0x000000ffff177224 */ /* 0x008fe400078e0a07 */
[----:B0-----:R-:W-:Y:S02]  /*0410*/  IMAD.MOV.U32 R8, RZ, RZ, RZ ;  /* 0x000000ffff087224 */ /* 0x001fe400078e00ff */
[----:B------:R-:W-:Y:S01]  /*0420*/  IMAD R21, R23, R20, RZ ;  /* 0x0000001417157224 */ /* 0x000fe200078e02ff */
[----:B--2---:R-:W-:-:S03]  /*0430*/  IADD3 R24, PT, PT, RZ, -R9, RZ ;  /* 0x80000009ff187210 */ /* 0x004fc60007ffe0ff */
[----:B------:R-:W-:Y:S01]  /*0440*/  IMAD.HI.U32 R6, R7, R21, R6 ;  /* 0x0000001507067227 */ /* 0x000fe200078e0006 */
[----:B------:R-:W-:-:S03]  /*0450*/  IABS R7, R0 ;  /* 0x0000000000077213 */ /* 0x000fc60000000000 */
[----:B------:R-:W-:Y:S01]  /*0460*/  IMAD R23, R24, R19, RZ ;  /* 0x0000001318177224 */ /* 0x000fe200078e02ff */
[----:B------:R-:W-:Y:S01]  /*0470*/  IABS R24, R17 ;  /* 0x0000001100187213 */ /* 0x000fe20000000000 */
[----:B------:R-:W-:-:S04]  /*0480*/  IMAD.HI.U32 R6, R6, R7, RZ ;  /* 0x0000000706067227 */ /* 0x000fc800078e00ff */
[----:B------:R-:W-:Y:S01]  /*0490*/  IMAD.HI.U32 R8, R9, R23, R8 ;  /* 0x0000001709087227 */ /* 0x000fe200078e0008 */
[----:B------:R-:W-:Y:S01]  /*04a0*/  IABS R9, R11 ;  /* 0x0000000b00097213 */ /* 0x000fe20000000000 */
[----:B------:R-:W0:Y:S02]  /*04b0*/  I2F.RP R23, R18 ;  /* 0x0000001200177306 */ /* 0x000e240000209400 */
[----:B------:R-:W-:Y:S02]  /*04c0*/  IMAD.MOV R24, RZ, RZ, -R24 ;  /* 0x000000ffff187224 */ /* 0x000fe400078e0a18 */
[----:B------:R-:W-:Y:S02]  /*04d0*/  IMAD.MOV R21, RZ, RZ, -R9 ;  /* 0x000000ffff157224 */ /* 0x000fe400078e0a09 */
[----:B------:R-:W-:-:S04]  /*04e0*/  IMAD.HI.U32 R8, R8, R7, RZ ;  /* 0x0000000708087227 */ /* 0x000fc800078e00ff */
[--C-:B------:R-:W-:Y:S02]  /*04f0*/  IMAD R21, R6, R21, R7.reuse ;  /* 0x0000001506157224 */ /* 0x100fe400078e0207 */
[----:B------:R-:W-:Y:S02]  /*0500*/  IMAD R24, R8, R24, R7 ;  /* 0x0000001808187224 */ /* 0x000fe400078e0207 */
[----:B------:R-:W-:Y:S01]  /*0510*/  VIADD R7, R22, 0xffffffe ;  /* 0x0ffffffe16077836 */ /* 0x000fe20000000000 */
[----:B0-----:R-:W0:Y:S01]  /*0520*/  MUFU.RCP R23, R23 ;  /* 0x0000001700177308 */ /* 0x001e220000001000 */
[----:B------:R-:W-:Y:S02]  /*0530*/  ISETP.GT.U32.AND P5, PT, R20, R21, PT ;  /* 0x000000151400720c */ /* 0x000fe40003fa4070 */
[----:B------:R-:W-:-:S05]  /*0540*/  ISETP.GT.U32.AND P6, PT, R19, R24, PT ;  /* 0x000000181300720c */ /* 0x000fca0003fc4070 */
[----:B------:R-:W1:Y:S06]  /*0550*/  F2I.FTZ.U32.TRUNC.NTZ R7, R7 ;  /* 0x0000000700077305 */ /* 0x000e6c000021f000 */
[----:B------:R-:W-:Y:S02]  /*0560*/  @!P5 IMAD.IADD R21, R21, 0x1, -R20 ;  /* 0x000000011515d824 */ /* 0x000fe400078e0a14 */
[----:B------:R-:W-:Y:S01]  /*0570*/  @!P6 IMAD.IADD R24, R24, 0x1, -R19 ;  /* 0x000000011818e824 */ /* 0x000fe200078e0a13 */
[----:B0-----:R-:W-:Y:S01]  /*0580*/  IADD3 R9, PT, PT, R23, 0xffffffe, RZ ;  /* 0x0ffffffe17097810 */ /* 0x001fe20007ffe0ff */
[----:B------:R-:W-:Y:S01]  /*0590*/  @!P5 VIADD R6, R6, 0x1 ;  /* 0x000000010606d836 */ /* 0x000fe20000000000 */
[----:B------:R-:W-:Y:S01]  /*05a0*/  ISETP.GE.U32.AND P0, PT, R21, R20, PT ;  /* 0x000000141500720c */ /* 0x000fe20003f06070 */
[----:B------:R-:W-:Y:S01]  /*05b0*/  @!P6 VIADD R8, R8, 0x1 ;  /* 0x000000010808e836 */ /* 0x000fe20000000000 */
[----:B------:R-:W-:-:S02]  /*05c0*/  ISETP.GE.U32.AND P1, PT, R24, R19, PT ;  /* 0x000000131800720c */ /* 0x000fc40003f26070 */
[----:B------:R-:W0:Y:S01]  /*05d0*/  F2I.FTZ.U32.TRUNC.NTZ R9, R9 ;  /* 0x0000000900097305 */ /* 0x000e22000021f000 */
[C---:B------:R-:W-:Y:S01]  /*05e0*/  LOP3.LUT R19, R0.reuse, R11, RZ, 0x3c, !PT ;  /* 0x0000000b00137212 */ /* 0x040fe200078e3cff */
[----:B-1----:R-:W-:Y:S01]  /*05f0*/  IMAD.MOV R21, RZ, RZ, -R7 ;  /* 0x000000ffff157224 */ /* 0x002fe200078e0a07 */
[----:B------:R-:W-:Y:S02]  /*0600*/  LOP3.LUT R20, R0, R17, RZ, 0x3c, !PT ;  /* 0x0000001100147212 */ /* 0x000fe400078e3cff */
[----:B------:R-:W-:Y:S01]  /*0610*/  ISETP.GE.AND P2, PT, R19, RZ, PT ;  /* 0x000000ff1300720c */ /* 0x000fe20003f46270 */
[----:B------:R-:W-:Y:S01]  /*0620*/  IMAD R21, R21, R16, RZ ;  /* 0x0000001015157224 */ /* 0x000fe200078e02ff */
[----:B------:R-:W-:Y:S02]  /*0630*/  ISETP.GE.AND P3, PT, R20, RZ, PT ;  /* 0x000000ff1400720c */ /* 0x000fe40003f66270 */
[----:B------:R-:W-:Y:S01]  /*0640*/  @P0 VIADD R6, R6, 0x1 ;  /* 0x0000000106060836 */ /* 0x000fe20000000000 */
[----:B------:R-:W-:Y:S01]  /*0650*/  ISETP.NE.AND P5, PT, R17, RZ, PT ;  /* 0x000000ff1100720c */ /* 0x000fe20003fa5270 */
[----:B------:R-:W-:-:S02]  /*0660*/  @P1 VIADD R8, R8, 0x1 ;  /* 0x0000000108081836 */ /* 0x000fc40000000000 */
[----:B------:R-:W-:Y:S01]  /*0670*/  IMAD.MOV.U32 R19, RZ, RZ, R6 ;  /* 0x000000ffff137224 */ /* 0x000fe200078e0006 */
[----:B0-----:R-:W-:Y:S01]  /*0680*/  IADD3 R23, PT, PT, RZ, -R9, RZ ;  /* 0x80000009ff177210 */ /* 0x001fe20007ffe0ff */
        /* <DEDUP_REMOVED lines=10> */
[----:B------:R-:W-:Y:S01]  /*0730*/  ISETP.GE.AND P2, PT, R19, RZ, PT ;  /* 0x000000ff1300720c */ /* 0x000fe20003f46270 */
[----:B------:R-:W-:Y:S01]  /*0740*/  IMAD.MOV R21, RZ, RZ, -R21 ;  /* 0x000000ffff157224 */ /* 0x000fe200078e0a15 */
[----:B------:R-:W-:Y:S01]  /*0750*/  IABS R17, R20 ;  /* 0x0000001400117213 */ /* 0x000fe20000000000 */
[----:B------:R-:W-:Y:S01]  /*0760*/  IMAD.HI.U32 R8, R9, R7, R8 ;  /* 0x0000000709087227 */ /* 0x000fe200078e0008 */
[----:B------:R-:W-:-:S02]  /*0770*/  IABS R9, R12 ;  /* 0x0000000c00097213 */ /* 0x000fc40000000000 */
[----:B------:R-:W-:Y:S02]  /*0780*/  IABS R7, R19 ;  /* 0x0000001300077213 */ /* 0x000fe40000000000 */
[----:B------:R-:W-:Y:S01]  /*0790*/  ISETP.GE.AND P4, PT, R20, RZ, PT ;  /* 0x000000ff1400720c */ /* 0x000fe20003f86270 */
[----:B------:R-:W-:Y:S02]  /*07a0*/  IMAD.MOV R9, RZ, RZ, -R9 ;  /* 0x000000ffff097224 */ /* 0x000fe400078e0a09 */
        /* <DEDUP_REMOVED lines=10> */
[----:B------:R-:W-:Y:S02]  /*0850*/  ISETP.NE.AND P0, PT, R12, RZ, PT ;  /* 0x000000ff0c00720c */ /* 0x000fe40003f05270 */
[----:B------:R-:W-:Y:S02]  /*0860*/  @!P1 IADD3 R9, PT, PT, R9, -R18, RZ ;  /* 0x8000001209099210 */ /* 0x000fe40007ffe0ff */
[----:B------:R-:W-:Y:S02]  /*0870*/  ISETP.GT.U32.AND P1, PT, R16, R7, PT ;  /* 0x000000071000720c */ /* 0x000fe40003f24070 */
[----:B------:R-:W-:-:S11]  /*0880*/  ISETP.GT.U32.AND P3, PT, R18, R9, PT ;  /* 0x000000091200720c */ /* 0x000fd60003f64070 */
[----:B------:R-:W-:Y:S01]  /*0890*/  @!P1 IMAD.IADD R7, R7, 0x1, -R16 ;  /* 0x0000000107079824 */ /* 0x000fe200078e0a10 */
[----:B------:R-:W-:Y:S01]  /*08a0*/  ISETP.NE.AND P1, PT, R10, RZ, PT ;  /* 0x000000ff0a00720c */ /* 0x000fe20003f25270 */
[----:B------:R-:W-:Y:S02]  /*08b0*/  @!P3 IMAD.IADD R9, R9, 0x1, -R18 ;  /* 0x000000010909b824 */ /* 0x000fe400078e0a12 */
[----:B------:R-:W-:Y:S01]  /*08c0*/  @!P2 IMAD.MOV R7, RZ, RZ, -R7 ;  /* 0x000000ffff07a224 */ /* 0x000fe200078e0a07 */
[----:B------:R-:W-:Y:S01]  /*08d0*/  @!P0 LOP3.LUT R7, RZ, R12, RZ, 0x33, !PT ;  /* 0x0000000cff078212 */ /* 0x000fe200078e33ff */
[----:B------:R-:W-:-:S03]  /*08e0*/  @!P4 IMAD.MOV R9, RZ, RZ, -R9 ;  /* 0x000000ffff09c224 */ /* 0x000fc600078e0a09 */
[----:B------:R-:W-:-:S05]  /*08f0*/  IADD3 R15, PT, PT, R15, R7, RZ ;  /* 0x000000070f0f7210 */ /* 0x000fca0007ffe0ff */
[----:B------:R-:W-:-:S05]  /*0900*/  @!P1 LOP3.LUT R9, RZ, R10, RZ, 0x33, !PT ;  /* 0x0000000aff099212 */ /* 0x000fca00078e33ff */
[----:B------:R-:W-:-:S04]  /*0910*/  IMAD.IADD R9, R14, 0x1, R9 ;  /* 0x000000010e097824 */ /* 0x000fc800078e0209 */
[----:B------:R-:W-:-:S04]  /*0920*/  IMAD R12, R12, R9, R15 ;  /* 0x000000090c0c7224 */ /* 0x000fc800078e020f */
[----:B------:R-:W-:-:S07]  /*0930*/  IMAD R7, R11, R12, R6 ;  /* 0x0000000c0b077224 */ /* 0x000fce00078e0206 */
.L_x_238:
[----:B------:R-:W-:Y:S05]  /*0940*/  BSYNC.RECONVERGENT B1 ;  /* 0x0000000000017941 */ /* 0x000fea0003800200 */
.L_x_237:
[----:B------:R-:W0:Y:S01]  /*0950*/  LDC.64 R10, c[0x4][0x108] ;  /* 0x01004200ff0a7b82 */ /* 0x000e220000000a00 */
[----:B------:R-:W-:-:S04]  /*0960*/  IMAD R13, R0, 0xc, RZ ;  /* 0x0000000c000d7824 */ /* 0x000fc800078e02ff */
[----:B-----5:R-:W-:-:S05]  /*0970*/  IMAD.WIDE R12, R13, 0x4, R4 ;  /* 0x000000040d0c7825 */ /* 0x020fca00078e0204 */
[----:B------:R-:W2:Y:S04]  /*0980*/  LD.E R14, desc[UR4][R12.64] ;  /* 0x000000040c0e7980 */ /* 0x000ea8000c101900 */
[----:B0-----:R-:W3:Y:S01]  /*0990*/  LDG.E.64 R4, desc[UR4][R10.64] ;  /* 0x000000040a047981 */ /* 0x001ee2000c1e1b00 */
[----:B------:R-:W-:Y:S01]  /*09a0*/  BSSY.RECONVERGENT B1, `(.L_x_239) ;  /* 0x00000d2000017945 */ /* 0x000fe20003800200 */
[----:B------:R-:W-:Y:S01]  /*09b0*/  IMAD.MOV.U32 R6, RZ, RZ, R7 ;  /* 0x000000ffff067224 */ /* 0x000fe200078e0007 */
[----:B--2---:R-:W-:Y:S01]  /*09c0*/  ISETP.NE.AND P0, PT, R14, -0x1, PT ;  /* 0xffffffff0e00780c */ /* 0x004fe20003f05270 */
[----:B---3--:R-:W-:-:S12]  /*09d0*/  IMAD.WIDE R8, R0, 0x8, R4 ;  /* 0x0000000800087825 */ /* 0x008fd800078e0204 */
[----:B------:R-:W-:Y:S05]  /*09e0*/  @!P0 BRA `(.L_x_240) ;  /* 0x0000000c00348947 */ /* 0x000fea0003800000 */
[----:B------:R-:W-:Y:S01]  /*09f0*/  IMAD.WIDE R10, R14, 0x4, R2 ;  /* 0x000000040e0a7825 */ /* 0x000fe200078e0202 */
[----:B------:R-:W2:Y:S05]  /*0a00*/  LD.E R15, desc[UR4][R12.64+0x4] ;  /* 0x000004040c0f7980 */ /* 0x000eaa000c101900 */
[----:B------:R-:W3:Y:S02]  /*0a10*/  LD.E R10, desc[UR4][R10.64] ;  /* 0x000000040a0a7980 */ /* 0x000ee4000c101900 */
[----:B---3--:R-:W-:-:S13]  /*0a20*/  ISETP.NE.AND P2, PT, R10, 0x1, PT ;  /* 0x000000010a00780c */ /* 0x008fda0003f45270 */
[C---:B------:R-:W-:Y:S01]  /*0a30*/  @P2 IMAD.WIDE R16, R14.reuse, 0x8, R4 ;  /* 0x000000080e102825 */ /* 0x040fe200078e0204 */
[----:B------:R-:W3:Y:S05]  /*0a40*/  @P2 LD.E.64 R18, desc[UR4][R8.64] ;  /* 0x0000000408122980 */ /* 0x000eea000c101b00 */
[----:B------:R-:W4:Y:S01]  /*0a50*/  @P2 LD.E.64 R16, desc[UR4][R16.64] ;  /* 0x0000000410102980 */ /* 0x000f22000c101b00 */
[----:B------:R-:W-:Y:S02]  /*0a60*/  @P2 IMAD.MOV.U32 R20, RZ, RZ, -0x1 ;  /* 0xffffffffff142424 */ /* 0x000fe400078e00ff */
[----:B------:R-:W-:Y:S01]  /*0a70*/  @P2 IMAD.MOV.U32 R21, RZ, RZ, 0x7fefffff ;  /* 0x7fefffffff152424 */ /* 0x000fe200078e00ff */
[-C--:B------:R-:W-:Y:S01]  /*0a80*/  @P2 ISETP.NE.AND P1, PT, R14, R7.reuse, PT ;  /* 0x000000070e00220c */ /* 0x080fe20003f25270 */
[----:B------:R-:W-:Y:S01]  /*0a90*/  IMAD.MOV.U32 R10, RZ, RZ, -0x1 ;  /* 0xffffffffff0a7424 */ /* 0x000fe200078e00ff */
[----:B------:R-:W-:Y:S01]  /*0aa0*/  MOV R6, R7 ;  /* 0x0000000700067202 */ /* 0x000fe20000000f00 */
[----:B------:R-:W-:-:S02]  /*0ab0*/  IMAD.MOV.U32 R11, RZ, RZ, -0x100001 ;  /* 0xffefffffff0b7424 */ /* 0x000fc400078e00ff */
[----:B----4-:R-:W-:-:S06]  /*0ac0*/  @P2 DSETP.GT.AND P0, PT, R16, -R20, PT ;  /* 0x800000141000222a */ /* 0x010fcc0003f04000 */
[----:B---3--:R-:W-:Y:S01]  /*0ad0*/  @P2 DSETP.LT.AND P0, PT, R16, R18, P0 ;  /* 0x000000121000222a */ /* 0x008fe20000701000 */
[----:B------:R-:W-:Y:S02]  /*0ae0*/  @P2 FSEL R18, R16, -QNAN , P1 ;  /* 0xffffffff10122808 */ /* 0x000fe40000800000 */
[----:B------:R-:W-:Y:S02]  /*0af0*/  @P2 FSEL R19, R17, -QNAN , P1 ;  /* 0xffefffff11132808 */ /* 0x000fe40000800000 */
[----:B--2---:R-:W-:Y:S02]  /*0b00*/  ISETP.NE.AND P1, PT, R15, -0x1, PT ;  /* 0xffffffff0f00780c */ /* 0x004fe40003f25270 */
[----:B------:R-:W-:Y:S02]  /*0b10*/  @P2 FSEL R10, R18, -QNAN , P0 ;  /* 0xffffffff120a2808 */ /* 0x000fe40000000000 */
[----:B------:R-:W-:Y:S02]  /*0b20*/  @P2 FSEL R11, R19, -QNAN , P0 ;  /* 0xffefffff130b2808 */ /* 0x000fe40000000000 */
[----:B------:R-:W-:-:S07]  /*0b30*/  @P2 SEL R6, R14, R7, P0 ;  /* 0x000000070e062207 */ /* 0x000fce0000000000 */
[----:B------:R-:W-:Y:S05]  /*0b40*/  @!P1 BRA `(.L_x_240) ;  /* 0x0000000800dc9947 */ /* 0x000fea0003800000 */
[----:B------:R-:W-:Y:S01]  /*0b50*/  IMAD.WIDE R16, R15, 0x4, R2 ;  /* 0x000000040f107825 */ /* 0x000fe200078e0202 */
[----:B------:R-:W2:Y:S05]  /*0b60*/  LD.E R19, desc[UR4][R12.64+0x8] ;  /* 0x000008040c137980 */ /* 0x000eaa000c101900 */
[----:B------:R-:W3:Y:S02]  /*0b70*/  LD.E R16, desc[UR4][R16.64] ;  /* 0x0000000410107980 */ /* 0x000ee4000c101900 */
[----:B---3--:R-:W-:-:S13]  /*0b80*/  ISETP.NE.AND P1, PT, R16, 0x1, PT ;  /* 0x000000011000780c */ /* 0x008fda0003f25270 */
[----:B------:R-:W-:Y:S01]  /*0b90*/  @P1 IMAD.WIDE R20, R15, 0x8, R4 ;  /* 0x000000080f141825 */ /* 0x000fe200078e0204 */
[----:B------:R-:W3:Y:S05]  /*0ba0*/  @P1 LD.E.64 R22, desc[UR4][R8.64] ;  /* 0x0000000408161980 */ /* 0x000eea000c101b00 */
[----:B------:R-:W4:Y:S01]  /*0bb0*/  @P1 LD.E.64 R20, desc[UR4][R20.64] ;  /* 0x0000000414141980 */ /* 0x000f22000c101b00 */
[----:B--2---:R-:W-:Y:S01]  /*0bc0*/  ISETP.NE.AND P2, PT, R19, -0x1, PT ;  /* 0xffffffff1300780c */ /* 0x004fe20003f45270 */
[----:B----4-:R-:W-:-:S06]  /*0bd0*/  @P1 DSETP.GT.AND P0, PT, R20, R10, PT ;  /* 0x0000000a1400122a */ /* 0x010fcc0003f04000 */
[----:B---3--:R-:W-:-:S06]  /*0be0*/  @P1 DSETP.LT.AND P0, PT, R20, R22, P0 ;  /* 0x000000161400122a */ /* 0x008fcc0000701000 */
[----:B------:R-:W-:-:S04]  /*0bf0*/  @P1 ISETP.NE.AND P0, PT, R15, R7, P0 ;  /* 0x000000070f00120c */ /* 0x000fc80000705270 */
[----:B------:R-:W-:Y:S02]  /*0c00*/  @P1 FSEL R14, R20, R10, P0 ;  /* 0x0000000a140e1208 */ /* 0x000fe40000000000 */
[----:B------:R-:W-:Y:S02]  /*0c10*/  @P1 FSEL R17, R21, R11, P0 ;  /* 0x0000000b15111208 */ /* 0x000fe40000000000 */
[----:B------:R-:W-:Y:S01]  /*0c20*/  @P1 SEL R6, R15, R6, P0 ;  /* 0x000000060f061207 */ /* 0x000fe20000000000 */
[----:B------:R-:W-:Y:S02]  /*0c30*/  @P1 IMAD.MOV.U32 R10, RZ, RZ, R14 ;  /* 0x000000ffff0a1224 */ /* 0x000fe400078e000e */
[----:B------:R-:W-:Y:S01]  /*0c40*/  @P1 IMAD.MOV.U32 R11, RZ, RZ, R17 ;  /* 0x000000ffff0b1224 */ /* 0x000fe200078e0011 */
[----:B------:R-:W-:Y:S06]  /*0c50*/  @!P2 BRA `(.L_x_240) ;  /* 0x000000080098a947 */ /* 0x000fec0003800000 */
        /* <DEDUP_REMOVED lines=14> */
[----:B------:R-:W-:Y:S01]  /*0d40*/  @P1 IMAD.MOV.U32 R10, RZ, RZ, R16 ;  /* 0x000000ffff0a1224 */ /* 0x000fe200078e0010 */
[----:B------:R-:W-:Y:S01]  /*0d50*/  @P1 MOV R11, R15 ;  /* 0x0000000f000b1202 */ /* 0x000fe20000000f00 */
        /* <DEDUP_REMOVED lines=137> */
[----:B------:R-:W-:-:S06]  /*15f0*/  IMAD.WIDE R2, R23, 0x4, R2 ;  /* 0x0000000417027825 */ /* 0x000fcc00078e0202 */
[----:B------:R-:W2:Y:S02]  /*1600*/  LD.E R2, desc[UR4][R2.64] ;  /* 0x0000000402027980 */ /* 0x000ea4000c101900 */
[----:B--2---:R-:W-:-:S13]  /*1610*/  ISETP.NE.AND P3, PT, R2, 0x1, PT ;  /* 0x000000010200780c */ /* 0x004fda0003f65270 */
[C---:B------:R-:W-:Y:S01]  /*1620*/  @P3 IMAD.WIDE R12, R23.reuse, 0x8, R4 ;  /* 0x00000008170c3825 */ /* 0x040fe200078e0204 */
[----:B------:R-:W2:Y:S05]  /*1630*/  @P3 LD.E.64 R14, desc[UR4][R8.64] ;  /* 0x00000004080e3980 */ /* 0x000eaa000c101b00 */
[----:B------:R-:W2:Y:S01]  /*1640*/  @P3 LD.E.64 R12, desc[UR4][R12.64] ;  /* 0x000000040c0c3980 */ /* 0x000ea2000c101b00 */
[----:B------:R-:W-:Y:S02]  /*1650*/  PLOP3.LUT P0, PT, PT, PT, PT, 0x80, 0x8 ;  /* 0x000000000008781c */ /* 0x000fe40003f0f070 */
[----:B------:R-:W-:-:S04]  /*1660*/  @P3 ISETP.NE.AND P2, PT, R23, R7, PT ;  /* 0x000000071700320c */ /* 0x000fc80003f45270 */
[----:B------:R-:W-:Y:S01]  /*1670*/  @P3 SEL R23, R23, R6, P2 ;  /* 0x0000000617173207 */ /* 0x000fe20001000000 */
[----:B--2---:R-:W-:-:S06]  /*1680*/  @P3 DSETP.GEU.AND P1, PT, R12, R14, PT ;  /* 0x0000000e0c00322a */ /* 0x004fcc0003f2e000 */
[----:B------:R-:W-:Y:S01]  /*1690*/  @P3 PLOP3.LUT P0, PT, P1, PT, PT, 0x80, 0x8 ;  /* 0x000000000008381c */ /* 0x000fe20000f0f070 */
[----:B------:R-:W-:-:S12]  /*16a0*/  @P3 DSETP.GT.AND P1, PT, R12, R10, PT ;  /* 0x0000000a0c00322a */ /* 0x000fd80003f24000 */
[----:B------:R-:W-:-:S07]  /*16b0*/  @!P0 SEL R6, R23, R6, P1 ;  /* 0x0000000617068207 */ /* 0x000fce0000800000 */
.L_x_240:
[----:B------:R-:W-:Y:S05]  /*16c0*/  BSYNC.RECONVERGENT B1 ;  /* 0x0000000000017941 */ /* 0x000fea0003800200 */
.L_x_239:
[----:B------:R-:W0:Y:S02]  /*16d0*/  LDC.64 R12, c[0x4][RZ] ;  /* 0x01000000ff0c7b82 */ /* 0x000e240000000a00 */
[----:B0-----:R-:W2:Y:S02]  /*16e0*/  LDG.E.64 R14, desc[UR4][R12.64] ;  /* 0x000000040c0e7981 */ /* 0x001ea4000c1e1b00 */
[----:B--2---:R-:W-:-:S04]  /*16f0*/  IMAD.WIDE R10, R0, 0x8, R14 ;  /* 0x00000008000a7825 */ /* 0x004fc800078e020e */
[----:B------:R-:W-:Y:S02]  /*1700*/  IMAD.WIDE R2, R7, 0x8, R14 ;  /* 0x0000000807027825 */ /* 0x000fe400078e020e */
[----:B------:R-:W2:Y:S04]  /*1710*/  LD.E.64 R10, desc[UR4][R10.64] ;  /* 0x000000040a0a7980 */ /* 0x000ea8000c101b00 */
[----:B------:R-:W2:Y:S02]  /*1720*/  LD.E.64 R2, desc[UR4][R2.64] ;  /* 0x0000000402027980 */ /* 0x000ea4000c101b00 */
[----:B--2---:R-:W-:-:S14]  /*1730*/  DSETP.GEU.AND P0, PT, R10, R2, PT ;  /* 0x000000020a00722a */ /* 0x004fdc0003f0e000 */
[----:B------:R-:W-:Y:S05]  /*1740*/  @!P0 EXIT ;  /* 0x000000000000894d */ /* 0x000fea0003800000 */
[----:B------:R-:W0:Y:S01]  /*1750*/  LDC.64 R12, c[0x4][0xc0] ;  /* 0x01003000ff0c7b82 */ /* 0x000e220000000a00 */
[----:B------:R-:W2:Y:S01]  /*1760*/  LD.E.64 R8, desc[UR4][R8.64] ;  /* 0x0000000408087980 */ /* 0x000ea2000c101b00 */
[----:B------:R-:W-:-:S06]  /*1770*/  IMAD.WIDE R16, R6, 0x8, R14 ;  /* 0x0000000806107825 */ /* 0x000fcc00078e020e */
[----:B------:R-:W5:Y:S04]  /*1780*/  LD.E.64 R16, desc[UR4][R16.64] ;  /* 0x0000000410107980 */ /* 0x000f68000c101b00 */
[----:B0-----:R-:W3:Y:S01]  /*1790*/  LDG.E.64 R12, desc[UR4][R12.64] ;  /* 0x000000040c0c7981 */ /* 0x001ee2000c1e1b00 */
[----:B------:R-:W-:Y:S01]  /*17a0*/  DSETP.EQ.AND P1, PT, R10, R2, PT ;  /* 0x000000020a00722a */ /* 0x000fe20003f22000 */
[----:B------:R-:W-:Y:S01]  /*17b0*/  ISETP.GE.AND P0, PT, R0, R7, PT ;  /* 0x000000070000720c */ /* 0x000fe20003f06270 */
[----:B--2---:R-:W-:-:S08]  /*17c0*/  DADD R14, -R8, R10 ;  /* 0x00000000080e7229 */ /* 0x004fd0000000010a */
[----:B---3--:R-:W-:-:S08]  /*17d0*/  DADD R14, R14, R12 ;  /* 0x000000000e0e7229 */ /* 0x008fd0000000000c */
[----:B------:R-:W-:Y:S01]  /*17e0*/  DMUL R14, R14, 0.5 ;  /* 0x3fe000000e0e7828 */ /* 0x000fe20000000000 */
[----:B------:R-:W-:Y:S10]  /*17f0*/  @!P0 EXIT P1 ;  /* 0x000000000000894d */ /* 0x000ff40000800000 */
[----:B------:R-:W-:Y:S01]  /*1800*/  IMAD.MOV.U32 R18, RZ, RZ, -0x68277644 ;  /* 0x97d889bcff127424 */ /* 0x000fe200078e00ff */
[----:B------:R-:W-:-:S06]  /*1810*/  MOV R19, 0x3c9cd2b2 ;  /* 0x3c9cd2b200137802 */ /* 0x000fcc0000000f00 */
[----:B------:R-:W-:-:S14]  /*1820*/  DSETP.GE.AND P0, PT, R14, R18, PT ;  /* 0x000000120e00722a */ /* 0x000fdc0003f06000 */
[----:B------:R-:W-:Y:S05]  /*1830*/  @!P0 BRA `(.L_x_241) ;  /* 0x0000000400ac8947 */ /* 0x000fea0003800000 */
[----:B------:R-:W-:-:S08]  /*1840*/  DADD R4, R10, -R2 ;  /* 0x000000000a047229 */ /* 0x000fd00000000802 */
[----:B------:R-:W-:-:S14]  /*1850*/  DSETP.GEU.AND P0, PT, |R4|, R18, PT ;  /* 0x000000120400722a */ /* 0x000fdc0003f0e200 */
[----:B------:R-:W-:Y:S05]  /*1860*/  @P0 BRA `(.L_x_242) ;  /* 0x0000000000ac0947 */ /* 0x000fea0003800000 */
[----:B------:R-:W-:Y:S01]  /*1870*/  DADD R8, R8, -R10 ;  /* 0x0000000008087229 */ /* 0x000fe2000000080a */
[----:B------:R-:W-:Y:S01]  /*1880*/  IMAD.MOV.U32 R4, RZ, RZ, -0x68277644 ;  /* 0x97d889bcff047424 */ /* 0x000fe200078e00ff */
[----:B------:R-:W-:Y:S01]  /*1890*/  BSSY.RECONVERGENT B1, `(.L_x_243) ;  /* 0x000000b000017945 */ /* 0x000fe20003800200 */
[----:B------:R-:W-:-:S05]  /*18a0*/  IMAD.MOV.U32 R5, RZ, RZ, 0x3cacd2b2 ;  /* 0x3cacd2b2ff057424 */ /* 0x000fca00078e00ff */
[C---:B------:R-:W-:Y:S02]  /*18b0*/  DADD R2, R14.reuse, R8 ;  /* 0x000000000e027229 */ /* 0x040fe40000000008 */
[----:B------:R-:W-:-:S06]  /*18c0*/  DSETP.GE.AND P0, PT, R14, R4, PT ;  /* 0x000000040e00722a */ /* 0x000fcc0003f06000 */
[----:B------:R-:W-:-:S14]  /*18d0*/  DSETP.LEU.OR P0, PT, |R2|, R12, !P0 ;  /* 0x0000000c0200722a */ /* 0x000fdc000470b600 */
[----:B------:R-:W-:Y:S05]  /*18e0*/  @P0 BRA `(.L_x_244) ;  /* 0x0000000000140947 */ /* 0x000fea0003800000 */
.L_x_245:
[----:B------:R-:W-:-:S08]  /*18f0*/  DMUL R14, R14, 0.5 ;  /* 0x3fe000000e0e7828 */ /* 0x000fd00000000000 */
[----:B------:R-:W-:Y:S02]  /*1900*/  DADD R2, R8, R14 ;  /* 0x0000000008027229 */ /* 0x000fe4000000000e */
[----:B------:R-:W-:-:S06]  /*1910*/  DSETP.GE.AND P0, PT, R14, R4, PT ;  /* 0x000000040e00722a */ /* 0x000fcc0003f06000 */
[----:B------:R-:W-:-:S14]  /*1920*/  DSETP.GT.AND P1, PT, |R2|, R12, PT ;  /* 0x0000000c0200722a */ /* 0x000fdc0003f24200 */
[----:B------:R-:W-:Y:S05]  /*1930*/  @P0 BRA P1, `(.L_x_245) ;  /* 0xfffffffc00ec0947 */ /* 0x000fea000083ffff */
.L_x_244:
[----:B------:R-:W-:Y:S05]  /*1940*/  BSYNC.RECONVERGENT B1 ;  /* 0x0000000000017941 */ /* 0x000fea0003800200 */
.L_x_243:
        /* <DEDUP_REMOVED lines=10> */
.L_x_248:
        /* <DEDUP_REMOVED lines=15> */
.L_x_247:
[----:B------:R-:W-:Y:S05]  /*1ae0*/  BSYNC.RECONVERGENT B1 ;  /* 0x0000000000017941 */ /* 0x000fea0003800200 */
.L_x_246:
[----:B-----5:R-:W-:-:S14]  /*1af0*/  DSETP.NEU.AND P0, PT, R4, R10, PT ;  /* 0x0000000a0400722a */ /* 0x020fdc0003f0d000 */
[----:B------:R-:W-:Y:S05]  /*1b00*/  @P0 BRA `(.L_x_248) ;  /* 0xfffffffc00b80947 */ /* 0x000fea000383ffff */
[----:B------:R-:W-:Y:S05]  /*1b10*/  EXIT ;  /* 0x000000000000794d */ /* 0x000fea0003800000 */
.L_x_242:
[----:B------:R-:W-:-:S14]  /*1b20*/  DSETP.GE.AND P0, PT, R10, R2, PT ;  /* 0x000000020a00722a */ /* 0x000fdc0003f06000 */
[----:B------:R-:W-:Y:S05]  /*1b30*/  @!P0 EXIT ;  /* 0x000000000000894d */ /* 0x000fea0003800000 */
        /* <DEDUP_REMOVED lines=8> */
.L_x_251:
[----:B------:R-:W-:-:S08]  /*1bc0*/  DMUL R14, R14, 0.5 ;  /* 0x3fe000000e0e7828 */ /* 0x000fd00000000000 */
[----:B------:R-:W-:Y:S02]  /*1bd0*/  DADD R6, R4, R14 ;  /* 0x0000000004067229 */ /* 0x000fe4000000000e */
[----:B------:R-:W-:-:S06]  /*1be0*/  DSETP.GE.AND P0, PT, R14, R20, PT ;  /* 0x000000140e00722a */ /* 0x000fcc0003f06000 */
[----:B------:R-:W-:-:S14]  /*1bf0*/  DSETP.GT.AND P1, PT, |R6|, R12, PT ;  /* 0x0000000c0600722a */ /* 0x000fdc0003f24200 */
[----:B------:R-:W-:Y:S05]  /*1c00*/  @P0 BRA P1, `(.L_x_251) ;  /* 0xfffffffc00ec0947 */ /* 0x000fea000083ffff */
.L_x_250:
[----:B------:R-:W-:Y:S05]  /*1c10*/  BSYNC.RECONVERGENT B1 ;  /* 0x0000000000017941 */ /* 0x000fea0003800200 */
.L_x_249:
[----:B------:R-:W-:Y:S01]  /*1c20*/  DADD R4, R10, -R14 ;  /* 0x000000000a047229 */ /* 0x000fe2000000080e */
[----:B------:R-:W-:Y:S01]  /*1c30*/  BSSY.RECONVERGENT B1, `(.L_x_252) ;  /* 0x000000c000017945 */ /* 0x000fe20003800200 */
[----:B-----5:R-:W-:-:S06]  /*1c40*/  DSETP.GTU.AND P0, PT, R16, R2, PT ;  /* 0x000000021000722a */ /* 0x020fcc0003f0c000 */
[--C-:B------:R-:W-:Y:S02]  /*1c50*/  DSETP.GEU.AND P1, PT, R4, R16.reuse, PT ;  /* 0x000000100400722a */ /* 0x100fe40003f2e000 */
[----:B------:R-:W-:-:S04]  /*1c60*/  DSETP.LTU.OR P0, PT, R10, R16, P0 ;  /* 0x000000100a00722a */ /* 0x000fc80000709400 */
[----:B------:R-:W-:-:S06]  /*1c70*/  DSETP.LTU.OR P1, PT, R14, R20, P1 ;  /* 0x000000140e00722a */ /* 0x000fcc0000f29400 */
[----:B------:R-:W-:-:S13]  /*1c80*/  PLOP3.LUT P0, PT, P0, P1, PT, 0xf8, 0x8f ;  /* 0x00000000008f781c */ /* 0x000fda0000703f70 */
[----:B------:R-:W-:Y:S05]  /*1c90*/  @P0 BRA `(.L_x_253) ;  /* 0x0000000000140947 */ /* 0x000fea0003800000 */
.L_x_254:
[----:B------:R-:W-:-:S08]  /*1ca0*/  DMUL R14, R14, 0.5 ;  /* 0x3fe000000e0e7828 */ /* 0x000fd00000000000 */
[----:B------:R-:W-:Y:S02]  /*1cb0*/  DADD R2, R10, -R14 ;  /* 0x000000000a027229 */ /* 0x000fe4000000080e */
[----:B------:R-:W-:-:S06]  /*1cc0*/  DSETP.GE.AND P1, PT, R14, R20, PT ;  /* 0x000000140e00722a */ /* 0x000fcc0003f26000 */
[----:B------:R-:W-:-:S14]  /*1cd0*/  DSETP.GEU.AND P0, PT, R2, R16, PT ;  /* 0x000000100200722a */ /* 0x000fdc0003f0e000 */
[----:B------:R-:W-:Y:S05]  /*1ce0*/  @!P0 BRA P1, `(.L_x_254) ;  /* 0xfffffffc00ec8947 */ /* 0x000fea000083ffff */
.L_x_253:
[----:B------:R-:W-:Y:S05]  /*1cf0*/  BSYNC.RECONVERGENT B1 ;  /* 0x0000000000017941 */ /* 0x000fea0003800200 */
.L_x_252:
[----:B------:R-:W-:Y:S02]  /*1d00*/  DADD R10, R10, -R14 ;  /* 0x000000000a0a7229 */ /* 0x000fe4000000080e */
[----:B------:R-:W-:-:S06]  /*1d10*/  DSETP.GE.AND P0, PT, R14, R18, PT ;  /* 0x000000120e00722a */ /* 0x000fcc0003f06000 */
[----:B------:R-:W-:-:S08]  /*1d20*/  DADD R10, R8, -R10 ;  /* 0x00000000080a7229 */ /* 0x000fd0000000080a */
[----:B------:R-:W-:-:S14]  /*1d30*/  DSETP.GTU.OR P0, PT, |R10|, R12, !P0 ;  /* 0x0000000c0a00722a */ /* 0x000fdc000470c600 */
        /* <DEDUP_REMOVED lines=8> */
.L_x_257:
[----:B0-----:R-:W2:Y:S02]  /*1dc0*/  LDG.E.64 R2, desc[UR4][R12.64] ;  /* 0x000000040c027981 */ /* 0x001ea4000c1e1b00 */
[----:B--2---:R-:W-:-:S05]  /*1dd0*/  IMAD.WIDE R2, R0, 0x8, R2 ;  /* 0x0000000800027825 */ /* 0x004fca00078e0202 */
        /* <DEDUP_REMOVED lines=13> */
.L_x_256:
[----:B------:R-:W-:Y:S05]  /*1eb0*/  BSYNC.RECONVERGENT B1 ;  /* 0x0000000000017941 */ /* 0x000fea0003800200 */
.L_x_255:
[----:B-----5:R-:W-:-:S14]  /*1ec0*/  DSETP.NEU.AND P0, PT, R4, R8, PT ;  /* 0x000000080400722a */ /* 0x020fdc0003f0d000 */
[----:B------:R-:W-:Y:S05]  /*1ed0*/  @P0 BRA `(.L_x_257) ;  /* 0xfffffffc00b80947 */ /* 0x000fea000383ffff */
[----:B------:R-:W-:Y:S05]  /*1ee0*/  EXIT ;  /* 0x000000000000794d */ /* 0x000fea0003800000 */
.L_x_241:
[----:B------:R-:W-:-:S14]  /*1ef0*/  DSETP.GT.AND P0, PT, R10, R2, PT ;  /* 0x000000020a00722a */ /* 0x000fdc0003f04000 */
[----:B------:R-:W-:Y:S05]  /*1f00*/  @!P0 BRA `(.L_x_258) ;  /* 0x0000000000f48947 */ /* 0x000fea0003800000 */
[C---:B------:R-:W-:Y:S02]  /*1f10*/  DADD R4, R8.reuse, -R12 ;  /* 0x0000000008047229 */ /* 0x040fe4000000080c */
[----:B------:R-:W-:-:S06]  /*1f20*/  DADD R8, R8, -R2 ;  /* 0x0000000008087229 */ /* 0x000fcc0000000802 */
[----:B------:R-:W-:-:S08]  /*1f30*/  DADD R6, R2, -R4 ;  /* 0x0000000002067229 */ /* 0x000fd00000000804 */
[----:B------:R-:W-:-:S08]  /*1f40*/  DMUL R14, R6, 0.5 ;  /* 0x3fe00000060e7828 */ /* 0x000fd00000000000 */
[C---:B------:R-:W-:Y:S02]  /*1f50*/  DADD R8, R14.reuse, R8 ;  /* 0x000000000e087229 */ /* 0x040fe40000000008 */
[----:B------:R-:W-:-:S06]  /*1f60*/  DSETP.GE.AND P0, PT, R14, R18, PT ;  /* 0x000000120e00722a */ /* 0x000fcc0003f06000 */
[----:B------:R-:W-:-:S14]  /*1f70*/  DSETP.GTU.OR P0, PT, |R8|, R12, !P0 ;  /* 0x0000000c0800722a */ /* 0x000fdc000470c600 */
[----:B------:R-:W-:Y:S05]  /*1f80*/  @P0 BRA `(.L_x_259) ;  /* 0x00000000006c0947 */ /* 0x000fea0003800000 */
[----:B------:R-:W0:Y:S02]  /*1f90*/  LDC.64 R4, c[0x4][0xe0] ;  /* 0x01003800ff047b82 */ /* 0x000e240000000a00 */
[----:B0-----:R-:W2:Y:S01]  /*1fa0*/  LDG.E.64 R6, desc[UR4][R4.64] ;  /* 0x0000000404067981 */ /* 0x001ea2000c1e1b00 */
[----:B------:R-:W-:Y:S01]  /*1fb0*/  DADD R2, R2, -R14 ;  /* 0x0000000002027229 */ /* 0x000fe2000000080e */
[----:B--2---:R-:W-:-:S06]  /*1fc0*/  IMAD.WIDE R6, R0, 0x8, R6 ;  /* 0x0000000800067825 */ /* 0x004fcc00078e0206 */
[----:B------:R-:W2:Y:S01]  /*1fd0*/  LD.E.64 R6, desc[UR4][R6.64] ;  /* 0x0000000406067980 */ /* 0x000ea2000c101b00 */
[----:B------:R-:W-:-:S08]  /*1fe0*/  DADD R10, R10, -R2 ;  /* 0x000000000a0a7229 */ /* 0x000fd00000000802 */
[----:B--2---:R-:W-:-:S14]  /*1ff0*/  DSETP.GT.AND P0, PT, R10, R6, PT ;  /* 0x000000060a00722a */ /* 0x004fdc0003f04000 */
[----:B------:R-:W-:Y:S05]  /*2000*/  @!P0 EXIT ;  /* 0x000000000000894d */ /* 0x000fea0003800000 */
.L_x_262:
[----:B0-----:R-:W2:Y:S02]  /*2010*/  LDG.E.64 R2, desc[UR4][R4.64] ;  /* 0x0000000404027981 */ /* 0x001ea4000c1e1b00 */
[----:B--2---:R-:W-:-:S05]  /*2020*/  IMAD.WIDE R2, R0, 0x8, R2 ;  /* 0x0000000800027825 */ /* 0x004fca00078e0202 */
        /* <DEDUP_REMOVED lines=13> */
.L_x_261:
[----:B------:R-:W-:Y:S05]  /*2100*/  BSYNC.RECONVERGENT B1 ;  /* 0x0000000000017941 */ /* 0x000fea0003800200 */
.L_x_260:
[----:B-----5:R-:W-:-:S14]  /*2110*/  DSETP.NEU.AND P0, PT, R8, R6, PT ;  /* 0x000000060800722a */ /* 0x020fdc0003f0d000 */
[----:B------:R-:W-:Y:S05]  /*2120*/  @P0 BRA `(.L_x_262) ;  /* 0xfffffffc00b80947 */ /* 0x000fea000383ffff */
[----:B------:R-:W-:Y:S05]  /*2130*/  EXIT ;  /* 0x000000000000794d */ /* 0x000fea0003800000 */
.L_x_259:
[----:B------:R-:W0:Y:S02]  /*2140*/  LDC.64 R12, c[0x4][0xe0] ;  /* 0x01003800ff0c7b82 */ /* 0x000e240000000a00 */
[----:B0-----:R-:W2:Y:S01]  /*2150*/  LDG.E.64 R2, desc[UR4][R12.64] ;  /* 0x000000040c027981 */ /* 0x001ea2000c1e1b00 */
[----:B------:R-:W-:Y:S01]  /*2160*/  DADD R10, R10, -R4 ;  /* 0x000000000a0a7229 */ /* 0x000fe20000000804 */
[----:B--2---:R-:W-:-:S06]  /*2170*/  IMAD.WIDE R2, R0, 0x8, R2 ;  /* 0x0000000800027825 */ /* 0x004fcc00078e0202 */
[----:B------:R-:W2:Y:S02]  /*2180*/  LD.E.64 R2, desc[UR4][R2.64] ;  /* 0x0000000402027980 */ /* 0x000ea4000c101b00 */
[----:B--2---:R-:W-:-:S14]  /*2190*/  DSETP.GT.AND P0, PT, R10, R2, PT ;  /* 0x000000020a00722a */ /* 0x004fdc0003f04000 */
[----:B------:R-:W-:Y:S05]  /*21a0*/  @!P0 EXIT ;  /* 0x000000000000894d */ /* 0x000fea0003800000 */
.L_x_265:
        /* <DEDUP_REMOVED lines=15> */
.L_x_264:
[----:B------:R-:W-:Y:S05]  /*22a0*/  BSYNC.RECONVERGENT B1 ;  /* 0x0000000000017941 */ /* 0x000fea0003800200 */
.L_x_263:
[----:B-----5:R-:W-:-:S14]  /*22b0*/  DSETP.NEU.AND P0, PT, R8, R4, PT ;  /* 0x000000040800722a */ /* 0x020fdc0003f0d000 */
[----:B------:R-:W-:Y:S05]  /*22c0*/  @P0 BRA `(.L_x_265) ;  /* 0xfffffffc00b80947 */ /* 0x000fea000383ffff */
[----:B------:R-:W-:Y:S05]  /*22d0*/  EXIT ;  /* 0x000000000000794d */ /* 0x000fea0003800000 */
.L_x_258:
[----:B------:R-:W-:-:S08]  /*22e0*/  DADD R14, R10, -R2 ;  /* 0x000000000a0e7229 */ /* 0x000fd00000000802 */
[----:B------:R-:W-:-:S14]  /*22f0*/  DSETP.GEU.AND P0, PT, |R14|, R18, PT ;  /* 0x000000120e00722a */ /* 0x000fdc0003f0e200 */
[----:B------:R-:W-:Y:S05]  /*2300*/  @P0 EXIT ;  /* 0x000000000000094d */ /* 0x000fea0003800000 */
[----:B------:R-:W-:-:S06]  /*2310*/  IMAD.WIDE R14, R7, 0x8, R4 ;  /* 0x00000008070e7825 */ /* 0x000fcc00078e0204 */
[----:B------:R-:W2:Y:S01]  /*2320*/  LD.E.64 R14, desc[UR4][R14.64] ;  /* 0x000000040e0e7980 */ /* 0x000ea2000c101b00 */
[----:B------:R-:W-:-:S08]  /*2330*/  DADD R10, R8, -R10 ;  /* 0x00000000080a7229 */ /* 0x000fd0000000080a */
[----:B------:R-:W-:-:S08]  /*2340*/  DADD R4, R12, -R10 ;  /* 0x000000000c047229 */ /* 0x000fd0000000080a */
[----:B------:R-:W-:Y:S02]  /*2350*/  DMUL R4, R4, 0.5 ;  /* 0x3fe0000004047828 */ /* 0x000fe40000000000 */
[----:B--2---:R-:W-:-:S06]  /*2360*/  DADD R8, -R2, R14 ;  /* 0x0000000002087229 */ /* 0x004fcc000000010e */
[----:B------:R-:W-:Y:S02]  /*2370*/  DADD R2, R10, R4 ;  /* 0x000000000a027229 */ /* 0x000fe40000000004 */
[----:B------:R-:W-:-:S06]  /*2380*/  DADD R10, R12, -R8 ;  /* 0x000000000c0a7229 */ /* 0x000fcc0000000808 */
[----:B------:R-:W-:Y:S02]  /*2390*/  DSETP.GTU.AND P0, PT, |R2|, R12, PT ;  /* 0x0000000c0200722a */ /* 0x000fe40003f0c200 */
[----:B------:R-:W-:-:S12]  /*23a0*/  DMUL R10, R10, 0.5 ;  /* 0x3fe000000a0a7828 */ /* 0x000fd80000000000 */
[----:B------:R-:W-:Y:S05]  /*23b0*/  @P0 BRA `(.L_x_266) ;  /* 0x0000000000680947 */ /* 0x000fea0003800000 */
[----:B------:R-:W0:Y:S02]  /*23c0*/  LDC.64 R14, c[0x4][0xe0] ;  /* 0x01003800ff0e7b82 */ /* 0x000e240000000a00 */
[----:B0-----:R-:W2:Y:S02]  /*23d0*/  LDG.E.64 R2, desc[UR4][R14.64] ;  /* 0x000000040e027981 */ /* 0x001ea4000c1e1b00 */
[----:B--2---:R-:W-:-:S06]  /*23e0*/  IMAD.WIDE R2, R0, 0x8, R2 ;  /* 0x0000000800027825 */ /* 0x004fcc00078e0202 */
[----:B------:R-:W2:Y:S02]  /*23f0*/  LD.E.64 R2, desc[UR4][R2.64] ;  /* 0x0000000402027980 */ /* 0x000ea4000c101b00 */
[----:B--2---:R-:W-:-:S14]  /*2400*/  DSETP.GEU.AND P0, PT, R2, -R4, PT ;  /* 0x800000040200722a */ /* 0x004fdc0003f0e000 */
[----:B------:R-:W-:Y:S05]  /*2410*/  @P0 EXIT ;  /* 0x000000000000094d */ /* 0x000fea0003800000 */
[----:B------:R-:W-:-:S11]  /*2420*/  DADD R10, -RZ, -R4 ;  /* 0x00000000ff0a7229 */ /* 0x000fd60000000904 */
.L_x_269:
        /* <DEDUP_REMOVED lines=15> */
.L_x_268:
[----:B------:R-:W-:Y:S05]  /*2520*/  BSYNC.RECONVERGENT B1 ;  /* 0x0000000000017941 */ /* 0x000fea0003800200 */
.L_x_267:
[----:B-----5:R-:W-:-:S14]  /*2530*/  DSETP.NEU.AND P0, PT, R8, R6, PT ;  /* 0x000000060800722a */ /* 0x020fdc0003f0d000 */
[----:B------:R-:W-:Y:S05]  /*2540*/  @P0 BRA `(.L_x_269) ;  /* 0xfffffffc00b80947 */ /* 0x000fea000383ffff */
[----:B------:R-:W-:Y:S05]  /*2550*/  EXIT ;  /* 0x000000000000794d */ /* 0x000fea0003800000 */
.L_x_266:
[----:B------:R-:W-:-:S08]  /*2560*/  DADD R2, R8, -R10 ;  /* 0x0000000008027229 */ /* 0x000fd0000000080a */
[----:B------:R-:W-:-:S14]  /*2570*/  DSETP.GTU.AND P0, PT, |R2|, R12, PT ;  /* 0x0000000c0200722a */ /* 0x000fdc0003f0c200 */
[----:B------:R-:W-:Y:S05]  /*2580*/  @P0 EXIT ;  /* 0x000000000000094d */ /* 0x000fea0003800000 */
[----:B------:R-:W0:Y:S02]  /*2590*/  LDC.64 R12, c[0x4][0xe0] ;  /* 0x01003800ff0c7b82 */ /* 0x000e240000000a00 */
[----:B0-----:R-:W2:Y:S02]  /*25a0*/  LDG.E.64 R2, desc[UR4][R12.64] ;  /* 0x000000040c027981 */ /* 0x001ea4000c1e1b00 */
[----:B--2---:R-:W-:-:S06]  /*25b0*/  IMAD.WIDE R2, R7, 0x8, R2 ;  /* 0x0000000807027825 */ /* 0x004fcc00078e0202 */
[----:B------:R-:W2:Y:S02]  /*25c0*/  LD.E.64 R2, desc[UR4][R2.64] ;  /* 0x0000000402027980 */ /* 0x000ea4000c101b00 */
[----:B--2---:R-:W-:-:S14]  /*25d0*/  DSETP.GT.AND P0, PT, R10, R2, PT ;  /* 0x000000020a00722a */ /* 0x004fdc0003f04000 */
[----:B------:R-:W-:Y:S05]  /*25e0*/  @!P0 EXIT ;  /* 0x000000000000894d */ /* 0x000fea0003800000 */
.L_x_272:
        /* <DEDUP_REMOVED lines=15> */
.L_x_271:
[----:B------:R-:W-:Y:S05]  /*26e0*/  BSYNC.RECONVERGENT B1 ;  /* 0x0000000000017941 */ /* 0x000fea0003800200 */
.L_x_270:
[----:B-----5:R-:W-:-:S14]  /*26f0*/  DSETP.NEU.AND P0, PT, R8, R4, PT ;  /* 0x000000040800722a */ /* 0x020fdc0003f0d000 */
[----:B------:R-:W-:Y:S05]  /*2700*/  @P0 BRA `(.L_x_272) ;  /* 0xfffffffc00b80947 */ /* 0x000fea000383ffff */
[----:B------:R-:W-:Y:S05]  /*2710*/  EXIT ;  /* 0x000000000000794d */ /* 0x000fea0003800000 */
.L_x_236:
[----:B------:R-:W0:Y:S02]  /*2720*/  LDC.64 R6, c[0x4][0x110] ;  /* 0x01004400ff067b82 */ /* 0x000e240000000a00 */
[----:B0-----:R-:W2:Y:S06]  /*2730*/  LDG.E.64 R6, desc[UR4][R6.64] ;  /* 0x0000000406067981 */ /* 0x001eac000c1e1b00 */
[----:B------:R-:W0:Y:S02]  /*2740*/  LDC.64 R2, c[0x4][RZ] ;  /* 0x01000000ff027b82 */ /* 0x000e240000000a00 */
[----:B0-----:R-:W3:Y:S01]  /*2750*/  LDG.E.64 R2, desc[UR4][R2.64] ;  /* 0x0000000402027981 */ /* 0x001ee2000c1e1b00 */
[----:B--2---:R-:W-:-:S06]  /*2760*/  IMAD.WIDE R8, R0, 0x4, R6 ;  /* 0x0000000400087825 */ /* 0x004fcc00078e0206 */
[----:B------:R-:W2:Y:S01]  /*2770*/  LD.E R8, desc[UR4][R8.64] ;  /* 0x0000000408087980 */ /* 0x000ea2000c101900 */
[----:B------:R-:W-:Y:S01]  /*2780*/  BSSY.RECONVERGENT B1, `(.L_x_273) ;  /* 0x0000079000017945 */ /* 0x000fe20003800200 */
[----:B------:R-:W-:Y:S02]  /*2790*/  IMAD.MOV.U32 R11, RZ, RZ, R0 ;  /* 0x000000ffff0b7224 */ /* 0x000fe400078e0000 */
[----:B---3--:R-:W-:Y:S01]  /*27a0*/  IMAD.WIDE R4, R0, 0x8, R2 ;  /* 0x0000000800047825 */ /* 0x008fe200078e0202 */
        /* <DEDUP_REMOVED lines=26> */
[----:B-1----:R-:W-:-:S07]  /*2950*/  VIADD R8, R22, 0xffffffe ;  /* 0x0ffffffe16087836 */ /* 0x002fce0000000000 */
        /* <DEDUP_REMOVED lines=10> */
[----:B------:R-:W-:-:S03]  /*2a00*/  IMAD.HI.U32 R8, R9, R23, R8 ;  /* 0x0000001709087227 */ /* 0x000fc600078e0008 */
[----:B------:R-:W1:Y:S01]  /*2a10*/  I2F.RP R23, R18 ;  /* 0x0000001200177306 */ /* 0x000e620000209400 */
[----:B------:R-:W-:Y:S01]  /*2a20*/  IMAD.HI.U32 R6, R7, R21, R6 ;  /* 0x0000001507067227 */ /* 0x000fe200078e0006 */
[----:B------:R-:W-:Y:S02]  /*2a30*/  IABS R7, R0 ;  /* 0x0000000000077213 */ /* 0x000fe40000000000 */
[----:B------:R-:W-:Y:S02]  /*2a40*/  IABS R9, R11 ;  /* 0x0000000b00097213 */ /* 0x000fe40000000000 */
[----:B------:R-:W-:Y:S01]  /*2a50*/  IABS R24, R17 ;  /* 0x0000001100187213 */ /* 0x000fe20000000000 */
[----:B------:R-:W-:Y:S01]  /*2a60*/  IMAD.HI.U32 R6, R6, R7, RZ ;  /* 0x0000000706067227 */ /* 0x000fe200078e00ff */
[----:B0-----:R-:W0:Y:S03]  /*2a70*/  MUFU.RCP R22, R22 ;  /* 0x0000001600167308 */ /* 0x001e260000001000 */
[----:B------:R-:W-:-:S02]  /*2a80*/  IMAD.MOV R21, RZ, RZ, -R9 ;  /* 0x000000ffff157224 */ /* 0x000fc400078e0a09 */
[----:B------:R-:W-:Y:S02]  /*2a90*/  IMAD.MOV R24, RZ, RZ, -R24 ;  /* 0x000000ffff187224 */ /* 0x000fe400078e0a18 */
[----:B------:R-:W-:Y:S01]  /*2aa0*/  IMAD.HI.U32 R8, R8, R7, RZ ;  /* 0x0000000708087227 */ /* 0x000fe200078e00ff */
[----:B-1----:R-:W1:Y:S03]  /*2ab0*/  MUFU.RCP R23, R23 ;  /* 0x0000001700177308 */ /* 0x002e660000001000 */
[--C-:B------:R-:W-:Y:S02]  /*2ac0*/  IMAD R21, R6, R21, R7.reuse ;  /* 0x0000001506157224 */ /* 0x100fe400078e0207 */
[----:B------:R-:W-:-:S03]  /*2ad0*/  IMAD R24, R8, R24, R7 ;  /* 0x0000001808187224 */ /* 0x000fc600078e0207 */
[----:B------:R-:W-:Y:S02]  /*2ae0*/  ISETP.GT.U32.AND P5, PT, R20, R21, PT ;  /* 0x000000151400720c */ /* 0x000fe40003fa4070 */
[----:B------:R-:W-:Y:S01]  /*2af0*/  ISETP.GT.U32.AND P6, PT, R19, R24, PT ;  /* 0x000000181300720c */ /* 0x000fe20003fc4070 */
[----:B0-----:R-:W-:Y:S02]  /*2b00*/  VIADD R7, R22, 0xffffffe ;  /* 0x0ffffffe16077836 */ /* 0x001fe40000000000 */
[----:B-1----:R-:W-:-:S04]  /*2b10*/  VIADD R9, R23, 0xffffffe ;  /* 0x0ffffffe17097836 */ /* 0x002fc80000000000 */
[----:B------:R-:W0:Y:S04]  /*2b20*/  F2I.FTZ.U32.TRUNC.NTZ R7, R7 ;  /* 0x0000000700077305 */ /* 0x000e28000021f000 */
[-C--:B------:R-:W-:Y:S02]  /*2b30*/  @!P5 IADD3 R21, PT, PT, R21, -R20.reuse, RZ ;  /* 0x800000141515d210 */ /* 0x080fe40007ffe0ff */
[----:B------:R-:W-:Y:S02]  /*2b40*/  @!P6 IMAD.IADD R24, R24, 0x1, -R19 ;  /* 0x000000011818e824 */ /* 0x000fe400078e0a13 */
[----:B------:R-:W-:Y:S01]  /*2b50*/  ISETP.GE.U32.AND P0, PT, R21, R20, PT ;  /* 0x000000141500720c */ /* 0x000fe20003f06070 */
[----:B------:R-:W1:Y:S02]  /*2b60*/  F2I.FTZ.U32.TRUNC.NTZ R9, R9 ;  /* 0x0000000900097305 */ /* 0x000e64000021f000 */
[----:B------:R-:W-:-:S02]  /*2b70*/  ISETP.GE.U32.AND P1, PT, R24, R19, PT ;  /* 0x000000131800720c */ /* 0x000fc40003f26070 */
[----:B------:R-:W-:Y:S01]  /*2b80*/  LOP3.LUT R19, R0, R11, RZ, 0x3c, !PT ;  /* 0x0000000b00137212 */ /* 0x000fe200078e3cff */
[----:B------:R-:W-:Y:S01]  /*2b90*/  @!P5 VIADD R6, R6, 0x1 ;  /* 0x000000010606d836 */ /* 0x000fe20000000000 */
[----:B------:R-:W-:Y:S02]  /*2ba0*/  LOP3.LUT R20, R0, R17, RZ, 0x3c, !PT ;  /* 0x0000001100147212 */ /* 0x000fe400078e3cff */
[----:B------:R-:W-:Y:S01]  /*2bb0*/  ISETP.GE.AND P2, PT, R19, RZ, PT ;  /* 0x000000ff1300720c */ /* 0x000fe20003f46270 */
[----:B------:R-:W-:Y:S01]  /*2bc0*/  @!P6 VIADD R8, R8, 0x1 ;  /* 0x000000010808e836 */ /* 0x000fe20000000000 */
[----:B------:R-:W-:Y:S01]  /*2bd0*/  ISETP.NE.AND P4, PT, R11, RZ, PT ;  /* 0x000000ff0b00720c */ /* 0x000fe20003f85270 */
[----:B0-----:R-:W-:Y:S01]  /*2be0*/  IMAD.MOV R21, RZ, RZ, -R7 ;  /* 0x000000ffff157224 */ /* 0x001fe200078e0a07 */
[----:B------:R-:W-:Y:S01]  /*2bf0*/  ISETP.GE.AND P3, PT, R20, RZ, PT ;  /* 0x000000ff1400720c */ /* 0x000fe20003f66270 */
[----:B------:R-:W-:Y:S01]  /*2c00*/  @P0 VIADD R6, R6, 0x1 ;  /* 0x0000000106060836 */ /* 0x000fe20000000000 */
[----:B------:R-:W-:Y:S01]  /*2c10*/  ISETP.NE.AND P5, PT, R17, RZ, PT ;  /* 0x000000ff1100720c */ /* 0x000fe20003fa5270 */
[----:B------:R-:W-:Y:S01]  /*2c20*/  IMAD R21, R21, R16, RZ ;  /* 0x0000001015157224 */ /* 0x000fe200078e02ff */
[----:B------:R-:W-:Y:S01]  /*2c30*/  @P1 IADD3 R8, PT, PT, R8, 0x1, RZ ;  /* 0x0000000108081810 */ /* 0x000fe20007ffe0ff */
[----:B------:R-:W-:-:S02]  /*2c40*/  IMAD.MOV.U32 R19, RZ, RZ, R6 ;  /* 0x000000ffff137224 */ /* 0x000fc400078e0006 */
        /* <DEDUP_REMOVED lines=16> */
[----:B------:R-:W-:-:S04]  /*2d50*/  IMAD.HI.U32 R6, R6, R7, RZ ;  /* 0x0000000706067227 */ /* 0x000fc800078e00ff */
[----:B------:R-:W-:Y:S02]  /*2d60*/  IMAD.MOV R21, RZ, RZ, -R21 ;  /* 0x000000ffff157224 */ /* 0x000fe400078e0a15 */
        /* <DEDUP_REMOVED lines=15> */
[----:B------:R-:W-:Y:S02]  /*2e60*/  @!P2 IMAD.MOV R7, RZ, RZ, -R7 ;  /* 0x000000ffff07a224 */ /* 0x000fe400078e0a07 */
[----:B------:R-:W-:Y:S01]  /*2e70*/  @!P4 IMAD.MOV R9, RZ, RZ, -R9 ;  /* 0x000000ffff09c224 */ /* 0x000fe200078e0a09 */
[----:B------:R-:W-:Y:S01]  /*2e80*/  @!P0 LOP3.LUT R7, RZ, R12, RZ, 0x33, !PT ;  /* 0x0000000cff078212 */ /* 0x000fe200078e33ff */
[----:B------:R-:W-:-:S06]  /*2e90*/  IMAD.MOV R6, RZ, RZ, -R19 ;  /* 0x000000ffff067224 */ /* 0x000fcc00078e0a13 */
[----:B------:R-:W-:Y:S01]  /*2ea0*/  @!P1 LOP3.LUT R9, RZ, R10, RZ, 0x33, !PT ;  /* 0x0000000aff099212 */ /* 0x000fe200078e33ff */
[----:B-----5:R-:W-:Y:S02]  /*2eb0*/  IMAD.IADD R15, R15, 0x1, R7 ;  /* 0x000000010f0f7824 */ /* 0x020fe400078e0207 */
[----:B------:R-:W-:Y:S01]  /*2ec0*/  IMAD R6, R11, R6, R0 ;  /* 0x000000060b067224 */ /* 0x000fe200078e0200 */
[----:B------:R-:W-:-:S03]  /*2ed0*/  IADD3 R9, PT, PT, R14, R9, RZ ;  /* 0x000000090e097210 */ /* 0x000fc60007ffe0ff */
[----:B------:R-:W-:Y:S02]  /*2ee0*/  IMAD.IADD R6, R13, 0x1, R6 ;  /* 0x000000010d067824 */ /* 0x000fe400078e0206 */
[----:B------:R-:W-:-:S04]  /*2ef0*/  IMAD R12, R12, R9, R15 ;  /* 0x000000090c0c7224 */ /* 0x000fc800078e020f */
[----:B------:R-:W-:-:S07]  /*2f00*/  IMAD R11, R11, R12, R6 ;  /* 0x0000000c0b0b7224 */ /* 0x000fce00078e0206 */
.L_x_274:
[----:B------:R-:W-:Y:S05]  /*2f10*/  BSYNC.RECONVERGENT B1 ;  /* 0x0000000000017941 */ /* 0x000fea0003800200 */
.L_x_273:
[----:B------:R-:W-:Y:S01]  /*2f20*/  IMAD.WIDE R2, R11, 0x8, R2 ;  /* 0x000000080b027825 */ /* 0x000fe200078e0202 */
[----:B------:R-:W2:Y:S05]  /*2f30*/  LD.E.64 R4, desc[UR4][R4.64] ;  /* 0x0000000404047980 */ /* 0x000eaa000c101b00 */
[----:B------:R-:W2:Y:S02]  /*2f40*/  LD.E.64 R2, desc[UR4][R2.64] ;  /* 0x0000000402027980 */ /* 0x000ea4000c101b00 */
[----:B--2---:R-:W-:-:S14]  /*2f50*/  DSETP.GT.AND P0, PT, R4, R2, PT ;  /* 0x000000020400722a */ /* 0x004fdc0003f04000 */
[----:B------:R-:W-:Y:S05]  /*2f60*/  @P0 EXIT ;  /* 0x000000000000094d */ /* 0x000fea0003800000 */
[----:B------:R-:W0:Y:S02]  /*2f70*/  LDC.64 R8, c[0x4][0x108] ;  /* 0x01004200ff087b82 */ /* 0x000e240000000a00 */
[----:B0-----:R-:W2:Y:S06]  /*2f80*/  LDG.E.64 R8, desc[UR4][R8.64] ;  /* 0x0000000408087981 */ /* 0x001eac000c1e1b00 */
[----:B------:R-:W0:Y:S02]  /*2f90*/  LDC.64 R6, c[0x4][0xc0] ;  /* 0x01003000ff067b82 */ /* 0x000e240000000a00 */
[----:B0-----:R-:W3:Y:S01]  /*2fa0*/  LDG.E.64 R6, desc[UR4][R6.64] ;  /* 0x0000000406067981 */ /* 0x001ee2000c1e1b00 */
[----:B--2---:R-:W-:-:S06]  /*2fb0*/  IMAD.WIDE R12, R11, 0x8, R8 ;  /* 0x000000080b0c7825 */ /* 0x004fcc00078e0208 */
[----:B------:R-:W2:Y:S01]  /*2fc0*/  LD.E.64 R12, desc[UR4][R12.64] ;  /* 0x000000040c0c7980 */ /* 0x000ea2000c101b00 */
[----:B------:R-:W-:Y:S01]  /*2fd0*/  DSETP.NEU.AND P0, PT, R4, R2, PT ;  /* 0x000000020400722a */ /* 0x000fe20003f0d000 */
[----:B------:R-:W-:Y:S01]  /*2fe0*/  ISETP.GT.AND P1, PT, R0, R11, PT ;  /* 0x0000000b0000720c */ /* 0x000fe20003f24270 */
[----:B--2---:R-:W-:-:S08]  /*2ff0*/  DADD R16, R12, -R4 ;  /* 0x000000000c107229 */ /* 0x004fd00000000804 */
[----:B---3--:R-:W-:-:S08]  /*3000*/  DADD R14, R6, -R16 ;  /* 0x00000000060e7229 */ /* 0x008fd00000000810 */
[----:B------:R-:W-:Y:S01]  /*3010*/  DMUL R14, R14, 0.5 ;  /* 0x3fe000000e0e7828 */ /* 0x000fe20000000000 */
[----:B------:R-:W-:Y:S10]  /*3020*/  @!P0 EXIT P1 ;  /* 0x000000000000894d */ /* 0x000ff40000800000 */
[----:B------:R-:W-:Y:S01]  /*3030*/  UMOV UR8, 0x97d889bc ;  /* 0x97d889bc00087882 */ /* 0x000fe20000000000 */
[----:B------:R-:W-:Y:S02]  /*3040*/  UMOV UR9, 0x3c9cd2b2 ;  /* 0x3c9cd2b200097882 */ /* 0x000fe40000000000 */
[----:B------:R-:W-:-:S14]  /*3050*/  DSETP.GE.AND P0, PT, R14, UR8, PT ;  /* 0x000000080e007e2a */ /* 0x000fdc000bf06000 */
[----:B------:R-:W-:Y:S05]  /*3060*/  @!P0 BRA `(.L_x_275) ;  /* 0x00000000007c8947 */ /* 0x000fea0003800000 */
[----:B------:R-:W-:-:S08]  /*3070*/  DADD R8, R16, R14 ;  /* 0x0000000010087229 */ /* 0x000fd0000000000e */
[----:B------:R-:W-:-:S06]  /*3080*/  DSETP.GEU.AND P0, PT, |R8|, R6, PT ;  /* 0x000000060800722a */ /* 0x000fcc0003f0e200 */
[----:B------:R-:W-:-:S14]  /*3090*/  DSETP.GTU.OR P0, PT, R4, R2, P0 ;  /* 0x000000020400722a */ /* 0x000fdc000070c400 */
[----:B------:R-:W-:Y:S05]  /*30a0*/  @P0 EXIT ;  /* 0x000000000000094d */ /* 0x000fea0003800000 */
[----:B------:R-:W0:Y:S02]  /*30b0*/  LDC.64 R8, c[0x4][0xe0] ;  /* 0x01003800ff087b82 */ /* 0x000e240000000a00 */
[----:B0-----:R-:W2:Y:S02]  /*30c0*/  LDG.E.64 R6, desc[UR4][R8.64] ;  /* 0x0000000408067981 */ /* 0x001ea4000c1e1b00 */
[----:B--2---:R-:W-:-:S06]  /*30d0*/  IMAD.WIDE R12, R11, 0x8, R6 ;  /* 0x000000080b0c7825 */ /* 0x004fcc00078e0206 */
[----:B------:R-:W2:Y:S01]  /*30e0*/  LD.E.64 R12, desc[UR4][R12.64] ;  /* 0x000000040c0c7980 */ /* 0x000ea2000c101b00 */
[----:B------:R-:W-:-:S08]  /*30f0*/  DADD R6, R4, -R14 ;  /* 0x0000000004067229 */ /* 0x000fd0000000080e */
[----:B------:R-:W-:-:S08]  /*3100*/  DADD R6, -R2, R6 ;  /* 0x0000000002067229 */ /* 0x000fd00000000106 */
[----:B--2---:R-:W-:-:S14]  /*3110*/  DSETP.GT.AND P0, PT, R6, R12, PT ;  /* 0x0000000c0600722a */ /* 0x004fdc0003f04000 */
[----:B------:R-:W-:Y:S05]  /*3120*/  @!P0 EXIT ;  /* 0x000000000000894d */ /* 0x000fea0003800000 */
.L_x_278:
        /* <DEDUP_REMOVED lines=15> */
.L_x_277:
[----:B------:R-:W-:Y:S05]  /*3220*/  BSYNC.RECONVERGENT B1 ;  /* 0x0000000000017941 */ /* 0x000fea0003800200 */
.L_x_276:
[----:B-----5:R-:W-:-:S14]  /*3230*/  DSETP.NEU.AND P0, PT, R4, R2, PT ;  /* 0x000000020400722a */ /* 0x020fdc0003f0d000 */
[----:B------:R-:W-:Y:S05]  /*3240*/  @P0 BRA `(.L_x_278) ;  /* 0xfffffffc00b80947 */ /* 0x000fea000383ffff */
[----:B------:R-:W-:Y:S05]  /*3250*/  EXIT ;  /* 0x000000000000794d */ /* 0x000fea0003800000 */
.L_x_275:
[----:B------:R-:W-:-:S14]  /*3260*/  DSETP.GTU.AND P0, PT, R4, R2, PT ;  /* 0x000000020400722a */ /* 0x000fdc0003f0c000 */
[----:B------:R-:W-:Y:S05]  /*3270*/  @P0 EXIT ;  /* 0x000000000000094d */ /* 0x000fea0003800000 */
[----:B------:R-:W0:Y:S02]  /*3280*/  LDC.64 R2, c[0x4][0xe0] ;  /* 0x01003800ff027b82 */ /* 0x000e240000000a00 */
[----:B0-----:R-:W2:Y:S01]  /*3290*/  LDG.E.64 R10, desc[UR4][R2.64] ;  /* 0x00000004020a7981 */ /* 0x001ea2000c1e1b00 */
[----:B------:R-:W-:-:S06]  /*32a0*/  IMAD.WIDE R8, R0, 0x8, R8 ;  /* 0x0000000800087825 */ /* 0x000fcc00078e0208 */
[----:B------:R-:W3:Y:S01]  /*32b0*/  LD.E.64 R8, desc[UR4][R8.64] ;  /* 0x0000000408087980 */ /* 0x000ee2000c101b00 */
[----:B--2---:R-:W-:-:S06]  /*32c0*/  IMAD.WIDE R10, R0, 0x8, R10 ;  /* 0x00000008000a7825 */ /* 0x004fcc00078e020a */
[----:B------:R-:W2:Y:S01]  /*32d0*/  LD.E.64 R10, desc[UR4][R10.64] ;  /* 0x000000040a0a7980 */ /* 0x000ea2000c101b00 */
[----:B---3--:R-:W-:-:S08]  /*32e0*/  DADD R6, R6, R8 ;  /* 0x0000000006067229 */ /* 0x008fd00000000008 */
[----:B------:R-:W-:-:S08]  /*32f0*/  DADD R6, -R4, R6 ;  /* 0x0000000004067229 */ /* 0x000fd00000000106 */
[----:B--2---:R-:W-:-:S14]  /*3300*/  DSETP.GT.AND P0, PT, R6, R10, PT ;  /* 0x0000000a0600722a */ /* 0x004fdc0003f04000 */
[----:B------:R-:W-:Y:S05]  /*3310*/  @!P0 EXIT ;  /* 0x000000000000894d */ /* 0x000fea0003800000 */
.L_x_281:
        /* <DEDUP_REMOVED lines=15> */
.L_x_280:
[----:B------:R-:W-:Y:S05]  /*3410*/  BSYNC.RECONVERGENT B1 ;  /* 0x0000000000017941 */ /* 0x000fea0003800200 */
.L_x_279:
[----:B-----5:R-:W-:-:S14]  /*3420*/  DSETP.NEU.AND P0, PT, R4, R10, PT ;  /* 0x0000000a0400722a */ /* 0x020fdc0003f0d000 */
[----:B------:R-:W-:Y:S05]  /*3430*/  @P0 BRA `(.L_x_281) ;  /* 0xfffffffc00b80947 */ /* 0x000fea000383ffff */
[----:B------:R-:W-:Y:S05]  /*3440*/  EXIT ;  /* 0x000000000000794d */ /* 0x000fea0003800000 */
.L_x_235:
[----:B------:R-:W-:Y:S05]  /*3450*/  BSYNC.RECONVERGENT B0 ;  /* 0x0000000000007941 */ /* 0x000fea0003800200 */
.L_x_234:
[----:B------:R-:W0:Y:S02]  /*3460*/  LDC.64 R2, c[0x4][0x90] ;  /* 0x01002400ff027b82 */ /* 0x000e240000000a00 */
[----:B0-----:R-:W2:Y:S02]  /*3470*/  LDG.E R2, desc[UR4][R2.64] ;  /* 0x0000000402027981 */ /* 0x001ea4000c1e1900 */
[----:B--2---:R-:W-:-:S04]  /*3480*/  ISETP.GE.AND P0, PT, R11, R2, PT ;  /* 0x000000020b00720c */ /* 0x004fc80003f06270 */
[----:B------:R-:W-:-:S13]  /*3490*/  ISETP.EQ.OR P0, PT, RZ, UR7, P0 ;  /* 0x00000007ff007c0c */ /* 0x000fda0008702670 */
        /* <DEDUP_REMOVED lines=11> */
[----:B------:R-:W0:Y:S02]  /*3550*/  LDC.64 R2, c[0x4][0xd8] ;  /* 0x01003600ff027b82 */ /* 0x000e240000000a00 */
[----:B0-----:R-:W2:Y:S02]  /*3560*/  LDG.E.64 R2, desc[UR4][R2.64] ;  /* 0x0000000402027981 */ /* 0x001ea4000c1e1b00 */
[----:B--2---:R-:W-:-:S06]  /*3570*/  IMAD.WIDE R4, R0, 0x4, R2 ;  /* 0x0000000400047825 */ /* 0x004fcc00078e0202 */
[----:B------:R-:W2:Y:S02]  /*3580*/  LD.E R4, desc[UR4][R4.64] ;  /* 0x0000000404047980 */ /* 0x000ea4000c101900 */
[----:B--2---:R-:W-:-:S13]  /*3590*/  ISETP.NE.AND P0, PT, R4, -0x1, PT ;  /* 0xffffffff0400780c */ /* 0x004fda0003f05270 */
[----:B------:R-:W-:Y:S05]  /*35a0*/  @!P0 BRA `(.L_x_282) ;  /* 0x0000001c00f08947 */ /* 0x000fea0003800000 */
[----:B------:R-:W0:Y:S02]  /*35b0*/  LDC.64 R2, c[0x4][RZ] ;  /* 0x01000000ff027b82 */ /* 0x000e240000000a00 */
[----:B0-----:R-:W2:Y:S01]  /*35c0*/  LDG.E.64 R2, desc[UR4][R2.64] ;  /* 0x0000000402027981 */ /* 0x001ea2000c1e1b00 */
[----:B------:R-:W-:Y:S01]  /*35d0*/  VIADD R13, R4, 0xffffffff ;  /* 0xffffffff040d7836 */ /* 0x000fe20000000000 */
[----:B------:R-:W-:Y:S01]  /*35e0*/  BSSY.RECONVERGENT B0, `(.L_x_283) ;  /* 0x0000075000007945 */ /* 0x000fe20003800200 */
[----:B------:R-:W-:-:S03]  /*35f0*/  IMAD.MOV.U32 R9, RZ, RZ, -0x1 ;  /* 0xffffffffff097424 */ /* 0x000fc600078e00ff */
[----:B------:R-:W-:Y:S01]  /*3600*/  ISETP.GT.U32.AND P0, PT, R13, 0xb, PT ;  /* 0x0000000b0d00780c */ /* 0x000fe20003f04070 */
[----:B--2---:R-:W-:-:S12]  /*3610*/  IMAD.WIDE R4, R0, 0x8, R2 ;  /* 0x0000000800047825 */ /* 0x004fd800078e0202 */
        /* <DEDUP_REMOVED lines=26> */
[----:B--2---:R-:W-:-:S07]  /*37c0*/  VIADD R8, R22, 0xffffffe ;  /* 0x0ffffffe16087836 */ /* 0x004fce0000000000 */
[----:B------:R1:W2:Y:S01]  /*37d0*/  F2I.FTZ.U32.TRUNC.NTZ R9, R8 ;  /* 0x0000000800097305 */ /* 0x0002a2000021f000 */
[----:B0-----:R-:W-:-:S07]  /*37e0*/  IADD3 R23, PT, PT, RZ, -R7, RZ ;  /* 0x80000007ff177210 */ /* 0x001fce0007ffe0ff */
[----:B------:R-:W0:Y:S01]  /*37f0*/  I2F.RP R22, R16 ;  /* 0x0000001000167306 */ /* 0x000e220000209400 */
[----:B-1----:R-:W-:Y:S02]  /*3800*/  IMAD.MOV.U32 R8, RZ, RZ, RZ ;  /* 0x000000ffff087224 */ /* 0x002fe400078e00ff */
        /* <DEDUP_REMOVED lines=14> */
[----:B------:R-:W-:Y:S01]  /*38f0*/  ISETP.GT.U32.AND P5, PT, R20, R21, PT ;  /* 0x000000151400720c */ /* 0x000fe20003fa4070 */
[----:B-1----:R-:W1:Y:S01]  /*3900*/  MUFU.RCP R23, R23 ;  /* 0x0000001700177308 */ /* 0x002e620000001000 */
[----:B------:R-:W-:-:S05]  /*3910*/  IMAD R24, R8, R24, R7 ;  /* 0x0000001808187224 */ /* 0x000fca00078e0207 */
[----:B------:R-:W-:Y:S02]  /*3920*/  ISETP.GT.U32.AND P6, PT, R19, R24, PT ;  /* 0x000000181300720c */ /* 0x000fe40003fc4070 */
[----:B0-----:R-:W-:-:S04]  /*3930*/  IADD3 R7, PT, PT, R22, 0xffffffe, RZ ;  /* 0x0ffffffe16077810 */ /* 0x001fc80007ffe0ff */
[----:B------:R-:W-:Y:S02]  /*3940*/  @!P5 IMAD.IADD R21, R21, 0x1, -R20 ;  /* 0x000000011515d824 */ /* 0x000fe400078e0a14 */
[----:B------:R-:W0:Y:S01]  /*3950*/  F2I.FTZ.U32.TRUNC.NTZ R7, R7 ;  /* 0x0000000700077305 */ /* 0x000e22000021f000 */
[----:B------:R-:W-:Y:S01]  /*3960*/  @!P5 VIADD R6, R6, 0x1 ;  /* 0x000000010606d836 */ /* 0x000fe20000000000 */
[----:B------:R-:W-:Y:S01]  /*3970*/  ISETP.NE.AND P5, PT, R17, RZ, PT ;  /* 0x000000ff1100720c */ /* 0x000fe20003fa5270 */
[----:B-1----:R-:W-:Y:S01]  /*3980*/  VIADD R9, R23, 0xffffffe ;  /* 0x0ffffffe17097836 */ /* 0x002fe20000000000 */
[----:B------:R-:W-:Y:S01]  /*3990*/  ISETP.GE.U32.AND P0, PT, R21, R20, PT ;  /* 0x000000141500720c */ /* 0x000fe20003f06070 */
[----:B------:R-:W-:Y:S01]  /*39a0*/  @!P6 IMAD.IADD R24, R24, 0x1, -R19 ;  /* 0x000000011818e824 */ /* 0x000fe200078e0a13 */
[----:B------:R-:W-:Y:S02]  /*39b0*/  LOP3.LUT R20, R0, R17, RZ, 0x3c, !PT ;  /* 0x0000001100147212 */ /* 0x000fe400078e3cff */
[----:B------:R-:W-:Y:S01]  /*39c0*/  @!P6 IADD3 R8, PT, PT, R8, 0x1, RZ ;  /* 0x000000010808e810 */ /* 0x000fe20007ffe0ff */
[----:B------:R-:W1:Y:S01]  /*39d0*/  F2I.FTZ.U32.TRUNC.NTZ R9, R9 ;  /* 0x0000000900097305 */ /* 0x000e62000021f000 */
[----:B------:R-:W-:-:S02]  /*39e0*/  ISETP.GE.U32.AND P1, PT, R24, R19, PT ;  /* 0x000000131800720c */ /* 0x000fc40003f26070 */
[----:B------:R-:W-:Y:S02]  /*39f0*/  LOP3.LUT R19, R0, R11, RZ, 0x3c, !PT ;  /* 0x0000000b00137212 */ /* 0x000fe400078e3cff */
[----:B------:R-:W-:Y:S01]  /*3a00*/  ISETP.GE.AND P3, PT, R20, RZ, PT ;  /* 0x000000ff1400720c */ /* 0x000fe20003f66270 */
[----:B0-----:R-:W-:Y:S01]  /*3a10*/  IMAD.MOV R21, RZ, RZ, -R7 ;  /* 0x000000ffff157224 */ /* 0x001fe200078e0a07 */
[----:B------:R-:W-:Y:S01]  /*3a20*/  ISETP.GE.AND P2, PT, R19, RZ, PT ;  /* 0x000000ff1300720c */ /* 0x000fe20003f46270 */
[----:B------:R-:W-:Y:S02]  /*3a30*/  @P0 VIADD R6, R6, 0x1 ;  /* 0x0000000106060836 */ /* 0x000fe40000000000 */
[----:B------:R-:W-:Y:S02]  /*3a40*/  IMAD R21, R21, R16, RZ ;  /* 0x0000001015157224 */ /* 0x000fe400078e02ff */
[----:B------:R-:W-:Y:S02]  /*3a50*/  IMAD.MOV.U32 R19, RZ, RZ, R6 ;  /* 0x000000ffff137224 */ /* 0x000fe400078e0006 */
[----:B------:R-:W-:-:S02]  /*3a60*/  HFMA2 R6, -RZ, RZ, 0, 0 ;  /* 0x00000000ff067431 */ /* 0x000fc400000001ff */
[----:B------:R-:W-:Y:S02]  /*3a70*/  @P1 VIADD R8, R8, 0x1 ;  /* 0x0000000108081836 */ /* 0x000fe40000000000 */
[----:B-1----:R-:W-:Y:S02]  /*3a80*/  IMAD.MOV R23, RZ, RZ, -R9 ;  /* 0x000000ffff177224 */ /* 0x002fe400078e0a09 */
[----:B------:R-:W-:Y:S02]  /*3a90*/  IMAD.MOV.U32 R20, RZ, RZ, R8 ;  /* 0x000000ffff147224 */ /* 0x000fe400078e0008 */
[----:B------:R-:W-:Y:S01]  /*3aa0*/  @!P2 IMAD.MOV R19, RZ, RZ, -R19 ;  /* 0x000000ffff13a224 */ /* 0x000fe200078e0a13 */
[----:B------:R-:W-:Y:S01]  /*3ab0*/  @!P4 LOP3.LUT R19, RZ, R11, RZ, 0x33, !PT ;  /* 0x0000000bff13c212 */ /* 0x000fe200078e33ff */
[----:B------:R-:W-:Y:S02]  /*3ac0*/  IMAD.MOV.U32 R8, RZ, RZ, RZ ;  /* 0x000000ffff087224 */ /* 0x000fe400078e00ff */
[----:B------:R-:W-:Y:S01]  /*3ad0*/  IMAD.HI.U32 R6, R7, R21, R6 ;  /* 0x0000001507067227 */ /* 0x000fe200078e0006 */
[----:B------:R-:W-:-:S02]  /*3ae0*/  IABS R21, R10 ;  /* 0x0000000a00157213 */ /* 0x000fc40000000000 */
[----:B------:R-:W-:Y:S01]  /*3af0*/  ISETP.GE.AND P2, PT, R19, RZ, PT ;  /* 0x000000ff1300720c */ /* 0x000fe20003f46270 */
[----:B------:R-:W-:Y:S02]  /*3b00*/  IMAD R7, R23, R18, RZ ;  /* 0x0000001217077224 */ /* 0x000fe400078e02ff */
        /* <DEDUP_REMOVED lines=18> */
[----:B------:R-:W-:Y:S02]  /*3c30*/  @!P0 IADD3 R7, PT, PT, R7, -R16, RZ ;  /* 0x8000001007078210 */ /* 0x000fe40007ffe0ff */
[----:B------:R-:W-:Y:S01]  /*3c40*/  @!P1 IMAD.IADD R9, R9, 0x1, -R18 ;  /* 0x0000000109099824 */ /* 0x000fe200078e0a12 */
[----:B------:R-:W-:Y:S02]  /*3c50*/  ISETP.NE.AND P0, PT, R12, RZ, PT ;  /* 0x000000ff0c00720c */ /* 0x000fe40003f05270 */
[----:B------:R-:W-:Y:S02]  /*3c60*/  ISETP.GT.U32.AND P1, PT, R16, R7, PT ;  /* 0x000000071000720c */ /* 0x000fe40003f24070 */
[----:B------:R-:W-:-:S11]  /*3c70*/  ISETP.GT.U32.AND P3, PT, R18, R9, PT ;  /* 0x000000091200720c */ /* 0x000fd60003f64070 */
[----:B------:R-:W-:Y:S01]  /*3c80*/  @!P1 IMAD.IADD R7, R7, 0x1, -R16 ;  /* 0x0000000107079824 */ /* 0x000fe200078e0a10 */
[----:B------:R-:W-:Y:S01]  /*3c90*/  ISETP.NE.AND P1, PT, R10, RZ, PT ;  /* 0x000000ff0a00720c */ /* 0x000fe20003f25270 */
[----:B------:R-:W-:Y:S02]  /*3ca0*/  @!P3 IMAD.IADD R9, R9, 0x1, -R18 ;  /* 0x000000010909b824 */ /* 0x000fe400078e0a12 */
[----:B------:R-:W-:Y:S01]  /*3cb0*/  @!P2 IMAD.MOV R7, RZ, RZ, -R7 ;  /* 0x000000ffff07a224 */ /* 0x000fe200078e0a07 */
[----:B------:R-:W-:Y:S02]  /*3cc0*/  @!P0 LOP3.LUT R7, RZ, R12, RZ, 0x33, !PT ;  /* 0x0000000cff078212 */ /* 0x000fe400078e33ff */
[----:B------:R-:W-:-:S03]  /*3cd0*/  @!P4 IADD3 R9, PT, PT, -R9, RZ, RZ ;  /* 0x000000ff0909c210 */ /* 0x000fc60007ffe1ff */
[----:B------:R-:W-:-:S04]  /*3ce0*/  IMAD.IADD R15, R15, 0x1, R7 ;  /* 0x000000010f0f7824 */ /* 0x000fc800078e0207 */
[----:B------:R-:W-:-:S05]  /*3cf0*/  @!P1 LOP3.LUT R9, RZ, R10, RZ, 0x33, !PT ;  /* 0x0000000aff099212 */ /* 0x000fca00078e33ff */
[----:B------:R-:W-:-:S04]  /*3d00*/  IMAD.IADD R9, R14, 0x1, R9 ;  /* 0x000000010e097824 */ /* 0x000fc800078e0209 */
[----:B------:R-:W-:-:S04]  /*3d10*/  IMAD R12, R12, R9, R15 ;  /* 0x000000090c0c7224 */ /* 0x000fc800078e020f */
[----:B------:R-:W-:-:S07]  /*3d20*/  IMAD R9, R11, R12, R6 ;  /* 0x0000000c0b097224 */ /* 0x000fce00078e0206 */
.L_x_284:
[----:B------:R-:W-:Y:S05]  /*3d30*/  BSYNC.RECONVERGENT B0 ;  /* 0x0000000000007941 */ /* 0x000fea0003800200 */
.L_x_283:
        /* <DEDUP_REMOVED lines=11> */
[----:B------:R-:W-:-:S06]  /*3df0*/  IMAD.WIDE R20, R0, 0x8, R2 ;  /* 0x0000000800147825 */ /* 0x000fcc00078e0202 */
[----:B------:R-:W4:Y:S01]  /*3e00*/  LD.E.64 R20, desc[UR4][R20.64] ;  /* 0x0000000414147980 */ /* 0x000f22000c101b00 */
[----:B------:R-:W-:Y:S01]  /*3e10*/  DSETP.NEU.AND P0, PT, R4, R10, PT ;  /* 0x0000000a0400722a */ /* 0x000fe20003f0d000 */
[----:B------:R-:W-:Y:S01]  /*3e20*/  ISETP.GT.AND P1, PT, R0, R9, PT ;  /* 0x000000090000720c */ /* 0x000fe20003f24270 */
[----:B--2---:R-:W-:-:S08]  /*3e30*/  DADD R18, R14, -R4 ;  /* 0x000000000e127229 */ /* 0x004fd00000000804 */
[----:B---3--:R-:W-:Y:S02]  /*3e40*/  DADD R16, R12, -R18 ;  /* 0x000000000c107229 */ /* 0x008fe40000000812 */
[----:B------:R-:W-:Y:S02]  /*3e50*/  DADD R2, -R14, R10 ;  /* 0x000000000e027229 */ /* 0x000fe4000000010a */
[----:B----4-:R-:W-:-:S04]  /*3e60*/  DADD R6, R12, R20 ;  /* 0x000000000c067229 */ /* 0x010fc80000000014 */
[----:B------:R-:W-:Y:S01]  /*3e70*/  DMUL R16, R16, 0.5 ;  /* 0x3fe0000010107828 */ /* 0x000fe20000000000 */
[----:B------:R-:W-:Y:S10]  /*3e80*/  @!P0 EXIT P1 ;  /* 0x000000000000894d */ /* 0x000ff40000800000 */
[----:B------:R-:W-:Y:S01]  /*3e90*/  MOV R22, 0x97d889bc ;  /* 0x97d889bc00167802 */ /* 0x000fe20000000f00 */
[----:B------:R-:W-:Y:S01]  /*3ea0*/  IMAD.MOV.U32 R23, RZ, RZ, 0x3c9cd2b2 ;  /* 0x3c9cd2b2ff177424 */ /* 0x000fe200078e00ff */
[----:B------:R-:W-:Y:S02]  /*3eb0*/  DADD R2, R12, R2 ;  /* 0x000000000c027229 */ /* 0x000fe40000000002 */
[----:B------:R-:W-:-:S03]  /*3ec0*/  DADD R6, -R4, R6 ;  /* 0x0000000004067229 */ /* 0x000fc60000000106 */
[----:B------:R-:W-:-:S03]  /*3ed0*/  DSETP.GE.AND P1, PT, R16, R22, PT ;  /* 0x000000161000722a */ /* 0x000fc60003f26000 */
[----:B------:R-:W-:-:S11]  /*3ee0*/  DMUL R2, R2, 0.5 ;  /* 0x3fe0000002027828 */ /* 0x000fd60000000000 */
[----:B------:R-:W-:Y:S05]  /*3ef0*/  @!P1 BRA `(.L_x_285) ;  /* 0x0000000c00b09947 */ /* 0x000fea0003800000 */
[----:B------:R-:W-:-:S08]  /*3f00*/  DADD R20, R4, -R10 ;  /* 0x0000000004147229 */ /* 0x000fd0000000080a */
[----:B------:R-:W-:-:S14]  /*3f10*/  DSETP.GEU.AND P0, PT, |R20|, R22, PT ;  /* 0x000000161400722a */ /* 0x000fdc0003f0e200 */
        /* <DEDUP_REMOVED lines=8> */
.L_x_289:
[----:B------:R-:W-:-:S08]  /*3fa0*/  DMUL R16, R16, 0.5 ;  /* 0x3fe0000010107828 */ /* 0x000fd00000000000 */
[----:B------:R-:W-:Y:S02]  /*3fb0*/  DADD R14, R18, -R16 ;  /* 0x00000000120e7229 */ /* 0x000fe40000000810 */
[----:B------:R-:W-:-:S06]  /*3fc0*/  DSETP.GE.AND P0, PT, R16, R20, PT ;  /* 0x000000141000722a */ /* 0x000fcc0003f06000 */
[----:B------:R-:W-:-:S14]  /*3fd0*/  DSETP.GT.AND P1, PT, |R14|, R12, PT ;  /* 0x0000000c0e00722a */ /* 0x000fdc0003f24200 */
[----:B------:R-:W-:Y:S05]  /*3fe0*/  @P0 BRA P1, `(.L_x_289) ;  /* 0xfffffffc00ec0947 */ /* 0x000fea000083ffff */
.L_x_288:
[----:B------:R-:W-:Y:S05]  /*3ff0*/  BSYNC.RECONVERGENT B0 ;  /* 0x0000000000007941 */ /* 0x000fea0003800200 */
.L_x_287:
[----:B------:R-:W-:Y:S02]  /*4000*/  DADD R18, R18, R16 ;  /* 0x0000000012127229 */ /* 0x000fe40000000010 */
[----:B------:R-:W-:-:S06]  /*4010*/  DSETP.GE.AND P0, PT, R16, R22, PT ;  /* 0x000000161000722a */ /* 0x000fcc0003f06000 */
[----:B------:R-:W-:-:S14]  /*4020*/  DSETP.GTU.OR P0, PT, |R18|, R12, !P0 ;  /* 0x0000000c1200722a */ /* 0x000fdc000470c600 */
[----:B------:R-:W-:Y:S05]  /*4030*/  @P0 BRA `(.L_x_290) ;  /* 0x00000000006c0947 */ /* 0x000fea0003800000 */
        /* <DEDUP_REMOVED lines=8> */
.L_x_293:
        /* <DEDUP_REMOVED lines=15> */
.L_x_292:
[----:B------:R-:W-:Y:S05]  /*41b0*/  BSYNC.RECONVERGENT B0 ;  /* 0x0000000000007941 */ /* 0x000fea0003800200 */
.L_x_291:
[----:B-----5:R-:W-:-:S14]  /*41c0*/  DSETP.NEU.AND P0, PT, R4, R10, PT ;  /* 0x0000000a0400722a */ /* 0x020fdc0003f0d000 */
[----:B------:R-:W-:Y:S05]  /*41d0*/  @P0 BRA `(.L_x_293) ;  /* 0xfffffffc00b80947 */ /* 0x000fea000383ffff */
[----:B------:R-:W-:Y:S05]  /*41e0*/  EXIT ;  /* 0x000000000000794d */ /* 0x000fea0003800000 */
.L_x_290:
[----:B------:R-:W-:Y:S02]  /*41f0*/  DSETP.GE.AND P0, PT, R2, R22, PT ;  /* 0x000000160200722a */ /* 0x000fe40003f06000 */
[----:B------:R-:W-:-:S12]  /*4200*/  DMUL R6, R6, 0.5 ;  /* 0x3fe0000006067828 */ /* 0x000fd80000000000 */
[----:B------:R-:W-:Y:S05]  /*4210*/  @!P0 BRA `(.L_x_294) ;  /* 0x0000000000688947 */ /* 0x000fea0003800000 */
[----:B------:R-:W0:Y:S02]  /*4220*/  LDC.64 R16, c[0x4][0xe0] ;  /* 0x01003800ff107b82 */ /* 0x000e240000000a00 */
[----:B0-----:R-:W2:Y:S02]  /*4230*/  LDG.E.64 R4, desc[UR4][R16.64] ;  /* 0x0000000410047981 */ /* 0x001ea4000c1e1b00 */
[----:B--2---:R-:W-:-:S06]  /*4240*/  IMAD.WIDE R4, R9, 0x8, R4 ;  /* 0x0000000809047825 */ /* 0x004fcc00078e0204 */
[----:B------:R-:W2:Y:S02]  /*4250*/  LD.E.64 R4, desc[UR4][R4.64] ;  /* 0x0000000404047980 */ /* 0x000ea4000c101b00 */
[----:B--2---:R-:W-:-:S14]  /*4260*/  DSETP.GEU.AND P0, PT, R4, -R2, PT ;  /* 0x800000020400722a */ /* 0x004fdc0003f0e000 */
[----:B------:R-:W-:Y:S05]  /*4270*/  @P0 EXIT ;  /* 0x000000000000094d */ /* 0x000fea0003800000 */
[----:B------:R-:W-:-:S11]  /*4280*/  DADD R6, -RZ, -R2 ;  /* 0x00000000ff067229 */ /* 0x000fd60000000902 */
.L_x_297:
        /* <DEDUP_REMOVED lines=15> */
.L_x_296:
[----:B------:R-:W-:Y:S05]  /*4380*/  BSYNC.RECONVERGENT B0 ;  /* 0x0000000000007941 */ /* 0x000fea0003800200 */
.L_x_295:
[----:B-----5:R-:W-:-:S14]  /*4390*/  DSETP.NEU.AND P0, PT, R4, R10, PT ;  /* 0x0000000a0400722a */ /* 0x020fdc0003f0d000 */
[----:B------:R-:W-:Y:S05]  /*43a0*/  @P0 BRA `(.L_x_297) ;  /* 0xfffffffc00b80947 */ /* 0x000fea000383ffff */
[----:B------:R-:W-:Y:S05]  /*43b0*/  EXIT ;  /* 0x000000000000794d */ /* 0x000fea0003800000 */
.L_x_294:
[----:B------:R-:W-:-:S14]  /*43c0*/  DSETP.GE.AND P0, PT, R6, R22, PT ;  /* 0x000000160600722a */ /* 0x000fdc0003f06000 */
[----:B------:R-:W-:Y:S05]  /*43d0*/  @!P0 EXIT ;  /* 0x000000000000894d */ /* 0x000fea0003800000 */
[----:B------:R-:W0:Y:S02]  /*43e0*/  LDC.64 R12, c[0x4][0xe0] ;  /* 0x01003800ff0c7b82 */ /* 0x000e240000000a00 */
[----:B0-----:R-:W2:Y:S02]  /*43f0*/  LDG.E.64 R2, desc[UR4][R12.64] ;  /* 0x000000040c027981 */ /* 0x001ea4000c1e1b00 */
[----:B--2---:R-:W-:-:S06]  /*4400*/  IMAD.WIDE R2, R0, 0x8, R2 ;  /* 0x0000000800027825 */ /* 0x004fcc00078e0202 */
[----:B------:R-:W2:Y:S02]  /*4410*/  LD.E.64 R2, desc[UR4][R2.64] ;  /* 0x0000000402027980 */ /* 0x000ea4000c101b00 */
[----:B--2---:R-:W-:-:S14]  /*4420*/  DSETP.GT.AND P0, PT, R6, R2, PT ;  /* 0x000000020600722a */ /* 0x004fdc0003f04000 */
[----:B------:R-:W-:Y:S05]  /*4430*/  @!P0 EXIT ;  /* 0x000000000000894d */ /* 0x000fea0003800000 */
.L_x_300:
        /* <DEDUP_REMOVED lines=15> */
.L_x_299:
[----:B------:R-:W-:Y:S05]  /*4530*/  BSYNC.RECONVERGENT B0 ;  /* 0x0000000000007941 */ /* 0x000fea0003800200 */
.L_x_298:
[----:B-----5:R-:W-:-:S14]  /*4540*/  DSETP.NEU.AND P0, PT, R4, R8, PT ;  /* 0x000000080400722a */ /* 0x020fdc0003f0d000 */
[----:B------:R-:W-:Y:S05]  /*4550*/  @P0 BRA `(.L_x_300) ;  /* 0xfffffffc00b80947 */ /* 0x000fea000383ffff */
[----:B------:R-:W-:Y:S05]  /*4560*/  EXIT ;  /* 0x000000000000794d */ /* 0x000fea0003800000 */
.L_x_286:
[----:B------:R-:W-:-:S14]  /*4570*/  DSETP.GTU.AND P0, PT, R4, R10, PT ;  /* 0x0000000a0400722a */ /* 0x000fdc0003f0c000 */
[----:B------:R-:W-:Y:S05]  /*4580*/  @P0 EXIT ;  /* 0x000000000000094d */ /* 0x000fea0003800000 */
[----:B------:R-:W-:Y:S01]  /*4590*/  IMAD.MOV.U32 R20, RZ, RZ, -0x68277644 ;  /* 0x97d889bcff147424 */ /* 0x000fe200078e00ff */
[----:B------:R-:W-:Y:S01]  /*45a0*/  MOV R21, 0x3cacd2b2 ;  /* 0x3cacd2b200157802 */ /* 0x000fe20000000f00 */
[----:B------:R-:W-:Y:S01]  /*45b0*/  DADD R6, R18, R16 ;  /* 0x0000000012067229 */ /* 0x000fe20000000010 */
[----:B------:R-:W-:Y:S04]  /*45c0*/  BSSY.RECONVERGENT B0, `(.L_x_301) ;  /* 0x0000009000007945 */ /* 0x000fe80003800200 */
[----:B------:R-:W-:-:S06]  /*45d0*/  DSETP.GE.AND P0, PT, R16, R20, PT ;  /* 0x000000141000722a */ /* 0x000fcc0003f06000 */
[----:B------:R-:W-:-:S14]  /*45e0*/  DSETP.LEU.OR P0, PT, |R6|, R12, !P0 ;  /* 0x0000000c0600722a */ /* 0x000fdc000470b600 */
[----:B------:R-:W-:Y:S05]  /*45f0*/  @P0 BRA `(.L_x_302) ;  /* 0x0000000000140947 */ /* 0x000fea0003800000 */
.L_x_303:
[----:B------:R-:W-:-:S08]  /*4600*/  DMUL R16, R16, 0.5 ;  /* 0x3fe0000010107828 */ /* 0x000fd00000000000 */
[----:B------:R-:W-:Y:S02]  /*4610*/  DADD R6, R18, R16 ;  /* 0x0000000012067229 */ /* 0x000fe40000000010 */
[----:B------:R-:W-:-:S06]  /*4620*/  DSETP.GE.AND P0, PT, R16, R20, PT ;  /* 0x000000141000722a */ /* 0x000fcc0003f06000 */
[----:B------:R-:W-:-:S14]  /*4630*/  DSETP.GT.AND P1, PT, |R6|, R12, PT ;  /* 0x0000000c0600722a */ /* 0x000fdc0003f24200 */
[----:B------:R-:W-:Y:S05]  /*4640*/  @P0 BRA P1, `(.L_x_303) ;  /* 0xfffffffc00ec0947 */ /* 0x000fea000083ffff */
.L_x_302:
[----:B------:R-:W-:Y:S05]  /*4650*/  BSYNC.RECONVERGENT B0 ;  /* 0x0000000000007941 */ /* 0x000fea0003800200 */
.L_x_301:
[----:B------:R-:W-:Y:S02]  /*4660*/  DADD R20, R18, R16 ;  /* 0x0000000012147229 */ /* 0x000fe40000000010 */
[----:B------:R-:W-:-:S06]  /*4670*/  DSETP.GE.AND P0, PT, R16, R22, PT ;  /* 0x000000161000722a */ /* 0x000fcc0003f06000 */
[----:B------:R-:W-:-:S14]  /*4680*/  DSETP.GTU.OR P0, PT, |R20|, R12, !P0 ;  /* 0x0000000c1400722a */ /* 0x000fdc000470c600 */
[----:B------:R-:W-:Y:S05]  /*4690*/  @P0 BRA `(.L_x_304) ;  /* 0x0000000000a80947 */ /* 0x000fea0003800000 */
[----:B------:R-:W-:Y:S01]  /*46a0*/  IMAD.MOV.U32 R6, RZ, RZ, 0x4646d497 ;  /* 0x4646d497ff067424 */ /* 0x000fe200078e00ff */
[----:B------:R-:W-:Y:S01]  /*46b0*/  BSSY.RECONVERGENT B0, `(.L_x_305) ;  /* 0x000000a000007945 */ /* 0x000fe20003800200 */
[----:B------:R-:W-:-:S06]  /*46c0*/  IMAD.MOV.U32 R7, RZ, RZ, 0x3c670ef5 ;  /* 0x3c670ef5ff077424 */ /* 0x000fcc00078e00ff */
[----:B------:R-:W-:-:S06]  /*46d0*/  DSETP.GTU.AND P0, PT, R16, R6, PT ;  /* 0x000000061000722a */ /* 0x000fcc0003f0c000 */
[----:B------:R-:W-:-:S14]  /*46e0*/  DSETP.GEU.OR P0, PT, |R20|, R12, P0 ;  /* 0x0000000c1400722a */ /* 0x000fdc000070e600 */
[----:B------:R-:W-:Y:S05]  /*46f0*/  @P0 BRA `(.L_x_306) ;  /* 0x0000000000140947 */ /* 0x000fea0003800000 */
.L_x_307:
[----:B------:R-:W-:-:S08]  /*4700*/  DADD R16, R16, R16 ;  /* 0x0000000010107229 */ /* 0x000fd00000000010 */
[----:B------:R-:W-:Y:S02]  /*4710*/  DADD R2, R18, R16 ;  /* 0x0000000012027229 */ /* 0x000fe40000000010 */
[----:B------:R-:W-:-:S06]  /*4720*/  DSETP.GTU.AND P0, PT, R16, R6, PT ;  /* 0x000000061000722a */ /* 0x000fcc0003f0c000 */
[----:B------:R-:W-:-:S14]  /*4730*/  DSETP.LT.AND P1, PT, |R2|, R12, PT ;  /* 0x0000000c0200722a */ /* 0x000fdc0003f21200 */
[----:B------:R-:W-:Y:S05]  /*4740*/  @!P0 BRA P1, `(.L_x_307) ;  /* 0xfffffffc00ec8947 */ /* 0x000fea000083ffff */
.L_x_306:
[----:B------:R-:W-:Y:S05]  /*4750*/  BSYNC.RECONVERGENT B0 ;  /* 0x0000000000007941 */ /* 0x000fea0003800200 */
.L_x_305:
[----:B------:R-:W-:-:S08]  /*4760*/  DADD R18, R18, R16 ;  /* 0x0000000012127229 */ /* 0x000fd00000000010 */
[----:B------:R-:W-:-:S14]  /*4770*/  DSETP.GTU.AND P0, PT, |R18|, R12, PT ;  /* 0x0000000c1200722a */ /* 0x000fdc0003f0c200 */
        /* <DEDUP_REMOVED lines=9> */
.L_x_310:
        /* <DEDUP_REMOVED lines=15> */
.L_x_309:
[----:B------:R-:W-:Y:S05]  /*4900*/  BSYNC.RECONVERGENT B0 ;  /* 0x0000000000007941 */ /* 0x000fea0003800200 */
.L_x_308:
[----:B-----5:R-:W-:-:S14]  /*4910*/  DSETP.NEU.AND P0, PT, R4, R10, PT ;  /* 0x0000000a0400722a */ /* 0x020fdc0003f0d000 */
[----:B------:R-:W-:Y:S05]  /*4920*/  @P0 BRA `(.L_x_310) ;  /* 0xfffffffc00b80947 */ /* 0x000fea000383ffff */
[----:B------:R-:W-:Y:S05]  /*4930*/  EXIT ;  /* 0x000000000000794d */ /* 0x000fea0003800000 */
.L_x_304:
[----:B------:R-:W-:Y:S02]  /*4940*/  DADD R6, R14, -R10 ;  /* 0x000000000e067229 */ /* 0x000fe4000000080a */
[----:B------:R-:W-:-:S06]  /*4950*/  DSETP.GE.AND P0, PT, R2, R22, PT ;  /* 0x000000160200722a */ /* 0x000fcc0003f06000 */
[----:B------:R-:W-:-:S08]  /*4960*/  DADD R4, R2, R6 ;  /* 0x0000000002047229 */ /* 0x000fd00000000006 */
[----:B------:R-:W-:-:S14]  /*4970*/  DSETP.GTU.OR P0, PT, |R4|, R12, !P0 ;  /* 0x0000000c0400722a */ /* 0x000fdc000470c600 */
[----:B------:R-:W-:Y:S05]  /*4980*/  @P0 BRA `(.L_x_311) ;  /* 0x0000000000a00947 */ /* 0x000fea0003800000 */
[----:B------:R-:W-:Y:S01]  /*4990*/  DSETP.GTU.AND P0, PT, R2, R22, PT ;  /* 0x000000160200722a */ /* 0x000fe20003f0c000 */
[----:B------:R-:W-:Y:S05]  /*49a0*/  BSSY.RECONVERGENT B0, `(.L_x_312) ;  /* 0x0000008000007945 */ /* 0x000fea0003800200 */
[----:B------:R-:W-:-:S14]  /*49b0*/  DSETP.GEU.OR P0, PT, |R4|, R12, P0 ;  /* 0x0000000c0400722a */ /* 0x000fdc000070e600 */
[----:B------:R-:W-:Y:S05]  /*49c0*/  @P0 BRA `(.L_x_313) ;  /* 0x0000000000140947 */ /* 0x000fea0003800000 */
.L_x_314:
[----:B------:R-:W-:-:S08]  /*49d0*/  DADD R2, R2, R2 ;  /* 0x0000000002027229 */ /* 0x000fd00000000002 */
[----:B------:R-:W-:Y:S02]  /*49e0*/  DADD R4, R6, R2 ;  /* 0x0000000006047229 */ /* 0x000fe40000000002 */
[----:B------:R-:W-:-:S06]  /*49f0*/  DSETP.GTU.AND P0, PT, R2, R22, PT ;  /* 0x000000160200722a */ /* 0x000fcc0003f0c000 */
[----:B------:R-:W-:-:S14]  /*4a00*/  DSETP.LT.AND P1, PT, |R4|, R12, PT ;  /* 0x0000000c0400722a */ /* 0x000fdc0003f21200 */
[----:B------:R-:W-:Y:S05]  /*4a10*/  @!P0 BRA P1, `(.L_x_314) ;  /* 0xfffffffc00ec8947 */ /* 0x000fea000083ffff */
.L_x_313:
[----:B------:R-:W-:Y:S05]  /*4a20*/  BSYNC.RECONVERGENT B0 ;  /* 0x0000000000007941 */ /* 0x000fea0003800200 */
.L_x_312:
[----:B------:R-:W-:Y:S02]  /*4a30*/  DADD R4, R6, R2 ;  /* 0x0000000006047229 */ /* 0x000fe40000000002 */
[----:B------:R-:W-:-:S06]  /*4a40*/  DSETP.GE.AND P0, PT, R2, R22, PT ;  /* 0x000000160200722a */ /* 0x000fcc0003f06000 */
        /* <DEDUP_REMOVED lines=9> */
.L_x_317:
        /* <DEDUP_REMOVED lines=15> */
.L_x_316:
[----:B------:R-:W-:Y:S05]  /*4bd0*/  BSYNC.RECONVERGENT B0 ;  /* 0x0000000000007941 */ /* 0x000fea0003800200 */
.L_x_315:
[----:B-----5:R-:W-:-:S14]  /*4be0*/  DSETP.NEU.AND P0, PT, R4, R10, PT ;  /* 0x0000000a0400722a */ /* 0x020fdc0003f0d000 */
[----:B------:R-:W-:Y:S05]  /*4bf0*/  @P0 BRA `(.L_x_317) ;  /* 0xfffffffc00b80947 */ /* 0x000fea000383ffff */
[----:B------:R-:W-:Y:S05]  /*4c00*/  EXIT ;  /* 0x000000000000794d */ /* 0x000fea0003800000 */
.L_x_311:
        /* <DEDUP_REMOVED lines=8> */
.L_x_320:
        /* <DEDUP_REMOVED lines=15> */
.L_x_319:
[----:B------:R-:W-:Y:S05]  /*4d80*/  BSYNC.RECONVERGENT B0 ;  /* 0x0000000000007941 */ /* 0x000fea0003800200 */
.L_x_318:
[----:B-----5:R-:W-:-:S14]  /*4d90*/  DSETP.NEU.AND P0, PT, R4, R10, PT ;  /* 0x0000000a0400722a */ /* 0x020fdc0003f0d000 */
[----:B------:R-:W-:Y:S05]  /*4da0*/  @P0 BRA `(.L_x_320) ;  /* 0xfffffffc00b80947 */ /* 0x000fea000383ffff */
[----:B------:R-:W-:Y:S05]  /*4db0*/  EXIT ;  /* 0x000000000000794d */ /* 0x000fea0003800000 */
.L_x_285:
[----:B------:R-:W-:-:S14]  /*4dc0*/  DSETP.GEU.AND P1, PT, R4, R10, PT ;  /* 0x0000000a0400722a */ /* 0x000fdc0003f2e000 */
[----:B------:R-:W-:Y:S05]  /*4dd0*/  @P1 BRA `(.L_x_321) ;  /* 0x0000000000ec1947 */ /* 0x000fea0003800000 */
[----:B------:R-:W-:-:S08]  /*4de0*/  DADD R20, -R12, R20 ;  /* 0x000000000c147229 */ /* 0x000fd00000000114 */
[----:B------:R-:W-:-:S08]  /*4df0*/  DADD R20, R4, -R20 ;  /* 0x0000000004147229 */ /* 0x000fd00000000814 */
[----:B------:R-:W-:-:S08]  /*4e00*/  DMUL R20, R20, 0.5 ;  /* 0x3fe0000014147828 */ /* 0x000fd00000000000 */
[----:B------:R-:W-:Y:S02]  /*4e10*/  DADD R18, R18, R20 ;  /* 0x0000000012127229 */ /* 0x000fe40000000014 */
[----:B------:R-:W-:-:S06]  /*4e20*/  DSETP.GE.AND P0, PT, R20, R22, PT ;  /* 0x000000161400722a */ /* 0x000fcc0003f06000 */
[----:B------:R-:W-:-:S14]  /*4e30*/  DSETP.GEU.OR P0, PT, |R18|, R12, !P0 ;  /* 0x0000000c1200722a */ /* 0x000fdc000470e600 */
        /* <DEDUP_REMOVED lines=9> */
.L_x_325:
        /* <DEDUP_REMOVED lines=15> */
.L_x_324:
[----:B------:R-:W-:Y:S05]  /*4fc0*/  BSYNC.RECONVERGENT B0 ;  /* 0x0000000000007941 */ /* 0x000fea0003800200 */
.L_x_323:
[----:B-----5:R-:W-:-:S14]  /*4fd0*/  DSETP.NEU.AND P0, PT, R4, R10, PT ;  /* 0x0000000a0400722a */ /* 0x020fdc0003f0d000 */
[----:B------:R-:W-:Y:S05]  /*4fe0*/  @P0 BRA `(.L_x_325) ;  /* 0xfffffffc00b80947 */ /* 0x000fea000383ffff */
[----:B------:R-:W-:Y:S05]  /*4ff0*/  EXIT ;  /* 0x000000000000794d */ /* 0x000fea0003800000 */
.L_x_322:
[----:B------:R-:W0:Y:S02]  /*5000*/  LDC.64 R12, c[0x4][0xe0] ;  /* 0x01003800ff0c7b82 */ /* 0x000e240000000a00 */
[----:B0-----:R-:W2:Y:S02]  /*5010*/  LDG.E.64 R2, desc[UR4][R12.64] ;  /* 0x000000040c027981 */ /* 0x001ea4000c1e1b00 */
[----:B--2---:R-:W-:-:S06]  /*5020*/  IMAD.WIDE R2, R0, 0x8, R2 ;  /* 0x0000000800027825 */ /* 0x004fcc00078e0202 */
[----:B------:R-:W2:Y:S02]  /*5030*/  LD.E.64 R2, desc[UR4][R2.64] ;  /* 0x0000000402027980 */ /* 0x000ea4000c101b00 */
[----:B--2---:R-:W-:-:S14]  /*5040*/  DSETP.GT.AND P0, PT, R6, R2, PT ;  /* 0x000000020600722a */ /* 0x004fdc0003f04000 */
[----:B------:R-:W-:Y:S05]  /*5050*/  @!P0 EXIT ;  /* 0x000000000000894d */ /* 0x000fea0003800000 */
.L_x_328:
        /* <DEDUP_REMOVED lines=15> */
.L_x_327:
[----:B------:R-:W-:Y:S05]  /*5150*/  BSYNC.RECONVERGENT B0 ;  /* 0x0000000000007941 */ /* 0x000fea0003800200 */
.L_x_326:
[----:B-----5:R-:W-:-:S14]  /*5160*/  DSETP.NEU.AND P0, PT, R4, R8, PT ;  /* 0x000000080400722a */ /* 0x020fdc0003f0d000 */
[----:B------:R-:W-:Y:S05]  /*5170*/  @P0 BRA `(.L_x_328) ;  /* 0xfffffffc00b80947 */ /* 0x000fea000383ffff */
[----:B------:R-:W-:Y:S05]  /*5180*/  EXIT ;  /* 0x000000000000794d */ /* 0x000fea0003800000 */
.L_x_321:
[----:B------:R-:W-:Y:S05]  /*5190*/  @P0 EXIT ;  /* 0x000000000000094d */ /* 0x000fea0003800000 */
[----:B------:R-:W-:-:S08]  /*51a0*/  DADD R4, -R4, R20 ;  /* 0x0000000004047229 */ /* 0x000fd00000000114 */
[----:B------:R-:W-:-:S08]  /*51b0*/  DADD R6, R12, -R4 ;  /* 0x000000000c067229 */ /* 0x000fd00000000804 */
[----:B------:R-:W-:-:S08]  /*51c0*/  DMUL R6, R6, 0.5 ;  /* 0x3fe0000006067828 */ /* 0x000fd00000000000 */
        /* <DEDUP_REMOVED lines=8> */
[----:B------:R-:W-:Y:S05]  /*5250*/  @!P0 EXIT ;  /* 0x000000000000894d */ /* 0x000fea0003800000 */
.L_x_332:
        /* <DEDUP_REMOVED lines=15> */
.L_x_331:
[----:B------:R-:W-:Y:S05]  /*5350*/  BSYNC.RECONVERGENT B0 ;  /* 0x0000000000007941 */ /* 0x000fea0003800200 */
.L_x_330:
[----:B-----5:R-:W-:-:S14]  /*5360*/  DSETP.NEU.AND P0, PT, R4, R8, PT ;  /* 0x000000080400722a */ /* 0x020fdc0003f0d000 */
[----:B------:R-:W-:Y:S05]  /*5370*/  @P0 BRA `(.L_x_332) ;  /* 0xfffffffc00b80947 */ /* 0x000fea000383ffff */
[----:B------:R-:W-:Y:S05]  /*5380*/  EXIT ;  /* 0x000000000000794d */ /* 0x000fea0003800000 */
.L_x_329:
[----:B------:R-:W-:-:S08]  /*5390*/  DADD R2, R14, -R10 ;  /* 0x000000000e027229 */ /* 0x000fd0000000080a */
        /* <DEDUP_REMOVED lines=10> */
.L_x_335:
        /* <DEDUP_REMOVED lines=15> */
.L_x_334:
[----:B------:R-:W-:Y:S05]  /*5530*/  BSYNC.RECONVERGENT B0 ;  /* 0x0000000000007941 */ /* 0x000fea0003800200 */
.L_x_333:
[----:B-----5:R-:W-:-:S14]  /*5540*/  DSETP.NEU.AND P0, PT, R12, R2, PT ;  /* 0x000000020c00722a */ /* 0x020fdc0003f0d000 */
[----:B------:R-:W-:Y:S05]  /*5550*/  @P0 BRA `(.L_x_335) ;  /* 0xfffffffc00b80947 */ /* 0x000fea000383ffff */
[----:B------:R-:W-:Y:S05]  /*5560*/  EXIT ;  /* 0x000000000000794d */ /* 0x000fea0003800000 */
.L_x_282:
        /* <DEDUP_REMOVED lines=37> */
[----:B0-----:R-:W-:Y:S01]  /*57c0*/  IMAD.MOV R23, RZ, RZ, -R7 ;  /* 0x000000ffff177224 */ /* 0x001fe200078e0a07 */
[----:B------:R-:W-:-:S03]  /*57d0*/  IABS R16, R12 ;  /* 0x0000000c00107213 */ /* 0x000fc60000000000 */
        /* <DEDUP_REMOVED lines=14> */
[----:B------:R-:W-:Y:S01]  /*58c0*/  IMAD.HI.U32 R6, R6, R7, RZ ;  /* 0x0000000706067227 */ /* 0x000fe200078e00ff */
[----:B0-----:R-:W0:Y:S03]  /*58d0*/  MUFU.RCP R22, R22 ;  /* 0x0000001600167308 */ /* 0x001e260000001000 */
[----:B------:R-:W-:-:S02]  /*58e0*/  IMAD R21, R6, R21, R7 ;  /* 0x0000001506157224 */ /* 0x000fc400078e0207 */
[----:B------:R-:W-:Y:S02]  /*58f0*/  IMAD.MOV R24, RZ, RZ, -R24 ;  /* 0x000000ffff187224 */ /* 0x000fe400078e0a18 */
[----:B------:R-:W-:Y:S01]  /*5900*/  IMAD.HI.U32 R8, R8, R7, RZ ;  /* 0x0000000708087227 */ /* 0x000fe200078e00ff */
[----:B-1----:R-:W1:Y:S01]  /*5910*/  MUFU.RCP R23, R23 ;  /* 0x0000001700177308 */ /* 0x002e620000001000 */
[----:B------:R-:W-:Y:S02]  /*5920*/  ISETP.GT.U32.AND P5, PT, R20, R21, PT ;  /* 0x000000151400720c */ /* 0x000fe40003fa4070 */
[----:B------:R-:W-:-:S05]  /*5930*/  IMAD R24, R8, R24, R7 ;  /* 0x0000001808187224 */ /* 0x000fca00078e0207 */
[----:B------:R-:W-:Y:S01]  /*5940*/  ISETP.GT.U32.AND P6, PT, R19, R24, PT ;  /* 0x000000181300720c */ /* 0x000fe20003fc4070 */
[----:B0-----:R-:W-:-:S05]  /*5950*/  VIADD R7, R22, 0xffffffe ;  /* 0x0ffffffe16077836 */ /* 0x001fca0000000000 */
[----:B------:R-:W-:Y:S01]  /*5960*/  @!P5 IMAD.IADD R21, R21, 0x1, -R20 ;  /* 0x000000011515d824 */ /* 0x000fe200078e0a14 */
[----:B------:R-:W0:Y:S01]  /*5970*/  F2I.FTZ.U32.TRUNC.NTZ R7, R7 ;  /* 0x0000000700077305 */ /* 0x000e22000021f000 */
[----:B-1----:R-:W-:-:S03]  /*5980*/  IADD3 R9, PT, PT, R23, 0xffffffe, RZ ;  /* 0x0ffffffe17097810 */ /* 0x002fc60007ffe0ff */
[----:B------:R-:W-:Y:S02]  /*5990*/  ISETP.GE.U32.AND P0, PT, R21, R20, PT ;  /* 0x000000141500720c */ /* 0x000fe40003f06070 */
[----:B------:R-:W-:Y:S02]  /*59a0*/  @!P6 IMAD.IADD R24, R24, 0x1, -R19 ;  /* 0x000000011818e824 */ /* 0x000fe400078e0a13 */
[----:B------:R-:W1:Y:S03]  /*59b0*/  F2I.FTZ.U32.TRUNC.NTZ R9, R9 ;  /* 0x0000000900097305 */ /* 0x000e66000021f000 */
[----:B------:R-:W-:Y:S02]  /*59c0*/  ISETP.GE.U32.AND P1, PT, R24, R19, PT ;  /* 0x000000131800720c */ /* 0x000fe40003f26070 */
[----:B------:R-:W-:Y:S01]  /*59d0*/  LOP3.LUT R19, R0, R11, RZ, 0x3c, !PT ;  /* 0x0000000b00137212 */ /* 0x000fe200078e3cff */
[----:B------:R-:W-:Y:S01]  /*59e0*/  @!P5 VIADD R6, R6, 0x1 ;  /* 0x000000010606d836 */ /* 0x000fe20000000000 */
[----:B------:R-:W-:-:S02]  /*59f0*/  LOP3.LUT R20, R0, R17, RZ, 0x3c, !PT ;  /* 0x0000001100147212 */ /* 0x000fc400078e3cff */
[----:B------:R-:W-:Y:S01]  /*5a00*/  ISETP.GE.AND P2, PT, R19, RZ, PT ;  /* 0x000000ff1300720c */ /* 0x000fe20003f46270 */
[----:B------:R-:W-:Y:S01]  /*5a10*/  @P0 VIADD R6, R6, 0x1 ;  /* 0x0000000106060836 */ /* 0x000fe20000000000 */
[----:B------:R-:W-:Y:S01]  /*5a20*/  ISETP.NE.AND P4, PT, R11, RZ, PT ;  /* 0x000000ff0b00720c */ /* 0x000fe20003f85270 */
[----:B0-----:R-:W-:Y:S01]  /*5a30*/  IMAD.MOV R21, RZ, RZ, -R7 ;  /* 0x000000ffff157224 */ /* 0x001fe200078e0a07 */
[----:B------:R-:W-:Y:S02]  /*5a40*/  @!P6 IADD3 R8, PT, PT, R8, 0x1, RZ ;  /* 0x000000010808e810 */ /* 0x000fe40007ffe0ff */
[----:B------:R-:W-:Y:S02]  /*5a50*/  ISETP.GE.AND P3, PT, R20, RZ, PT ;  /* 0x000000ff1400720c */ /* 0x000fe40003f66270 */
[----:B------:R-:W-:Y:S01]  /*5a60*/  ISETP.NE.AND P5, PT, R17, RZ, PT ;  /* 0x000000ff1100720c */ /* 0x000fe20003fa5270 */
[----:B------:R-:W-:Y:S01]  /*5a70*/  @P1 VIADD R8, R8, 0x1 ;  /* 0x0000000108081836 */ /* 0x000fe20000000000 */
[----:B------:R-:W-:Y:S01]  /*5a80*/  MOV R19, R6 ;  /* 0x0000000600137202 */ /* 0x000fe20000000f00 */
[----:B------:R-:W-:-:S02]  /*5a90*/  IMAD R21, R21, R16, RZ ;  /* 0x0000001015157224 */ /* 0x000fc400078e02ff */
[----:B------:R-:W-:Y:S02]  /*5aa0*/  IMAD.MOV.U32 R6, RZ, RZ, RZ ;  /* 0x000000ffff067224 */ /* 0x000fe400078e00ff */
[----:B-1----:R-:W-:Y:S02]  /*5ab0*/  IMAD.MOV R23, RZ, RZ, -R9 ;  /* 0x000000ffff177224 */ /* 0x002fe400078e0a09 */
[----:B------:R-:W-:Y:S02]  /*5ac0*/  IMAD.MOV.U32 R20, RZ, RZ, R8 ;  /* 0x000000ffff147224 */ /* 0x000fe400078e0008 */
[----:B------:R-:W-:-:S04]  /*5ad0*/  IMAD.HI.U32 R6, R7, R21, R6 ;  /* 0x0000001507067227 */ /* 0x000fc800078e0006 */
[----:B------:R-:W-:Y:S01]  /*5ae0*/  @!P2 IMAD.MOV R19, RZ, RZ, -R19 ;  /* 0x000000ffff13a224 */ /* 0x000fe200078e0a13 */
[----:B------:R-:W-:Y:S01]  /*5af0*/  @!P4 LOP3.LUT R19, RZ, R11, RZ, 0x33, !PT ;  /* 0x0000000bff13c212 */ /* 0x000fe200078e33ff */
[----:B------:R-:W-:Y:S02]  /*5b00*/  IMAD R7, R23, R18, RZ ;  /* 0x0000001217077224 */ /* 0x000fe400078e02ff */
[----:B------:R-:W-:Y:S02]  /*5b10*/  IMAD.MOV.U32 R8, RZ, RZ, RZ ;  /* 0x000000ffff087224 */ /* 0x000fe400078e00ff */
[----:B------:R-:W-:Y:S01]  /*5b20*/  @!P3 IMAD.MOV R20, RZ, RZ, -R20 ;  /* 0x000000ffff14b224 */ /* 0x000fe200078e0a14 */
[----:B------:R-:W-:Y:S01]  /*5b30*/  @!P5 LOP3.LUT R20, RZ, R17, RZ, 0x33, !PT ;  /* 0x00000011ff14d212 */ /* 0x000fe200078e33ff */
[----:B------:R-:W-:Y:S01]  /*5b40*/  IMAD.HI.U32 R8, R9, R7, R8 ;  /* 0x0000000709087227 */ /* 0x000fe200078e0008 */
[----:B------:R-:W-:Y:S02]  /*5b50*/  IABS R9, R12 ;  /* 0x0000000c00097213 */ /* 0x000fe40000000000 */
[----:B------:R-:W-:-:S02]  /*5b60*/  IABS R7, R19 ;  /* 0x0000001300077213 */ /* 0x000fc40000000000 */
[----:B------:R-:W-:Y:S02]  /*5b70*/  IABS R21, R10 ;  /* 0x0000000a00157213 */ /* 0x000fe40000000000 */
[----:B------:R-:W-:Y:S01]  /*5b80*/  IABS R17, R20 ;  /* 0x0000001400117213 */ /* 0x000fe20000000000 */
[----:B------:R-:W-:Y:S01]  /*5b90*/  IMAD.HI.U32 R6, R6, R7, RZ ;  /* 0x0000000706067227 */ /* 0x000fe200078e00ff */
[----:B------:R-:W-:-:S03]  /*5ba0*/  IADD3 R9, PT, PT, RZ, -R9, RZ ;  /* 0x80000009ff097210 */ /* 0x000fc60007ffe0ff */
        /* <DEDUP_REMOVED lines=13> */
[----:B------:R-:W-:Y:S01]  /*5c80*/  @!P1 IMAD.IADD R7, R7, 0x1, -R16 ;  /* 0x0000000107079824 */ /* 0x000fe200078e0a10 */
[----:B------:R-:W-:Y:S02]  /*5c90*/  ISETP.NE.AND P1, PT, R10, RZ, PT ;  /* 0x000000ff0a00720c */ /* 0x000fe40003f25270 */
[----:B------:R-:W-:Y:S01]  /*5ca0*/  @!P3 IADD3 R9, PT, PT, R9, -R18, RZ ;  /* 0x800000120909b210 */ /* 0x000fe20007ffe0ff */
[----:B------:R-:W-:Y:S02]  /*5cb0*/  @!P2 IMAD.MOV R7, RZ, RZ, -R7 ;  /* 0x000000ffff07a224 */ /* 0x000fe400078e0a07 */
[----:B------:R-:W-:Y:S02]  /*5cc0*/  IMAD.MOV R6, RZ, RZ, -R19 ;  /* 0x000000ffff067224 */ /* 0x000fe400078e0a13 */
[----:B------:R-:W-:Y:S01]  /*5cd0*/  @!P4 IMAD.MOV R9, RZ, RZ, -R9 ;  /* 0x000000ffff09c224 */ /* 0x000fe200078e0a09 */
        /* <DEDUP_REMOVED lines=8> */
.L_x_337:
[----:B------:R-:W-:Y:S05]  /*5d60*/  BSYNC.RECONVERGENT B0 ;  /* 0x0000000000007941 */ /* 0x000fea0003800200 */
.L_x_336:
[----:B------:R-:W-:Y:S01]  /*5d70*/  IMAD.WIDE R2, R11, 0x8, R2 ;  /* 0x000000080b027825 */ /* 0x000fe200078e0202 */
[----:B------:R-:W2:Y:S04]  /*5d80*/  LD.E.64 R4, desc[UR4][R4.64] ;  /* 0x0000000404047980 */ /* 0x000ea8000c101b00 */
[----:B------:R-:W2:Y:S02]  /*5d90*/  LD.E.64 R14, desc[UR4][R2.64] ;  /* 0x00000004020e7980 */ /* 0x000ea4000c101b00 */
[----:B--2---:R-:W-:-:S14]  /*5da0*/  DSETP.GEU.AND P0, PT, R4, R14, PT ;  /* 0x0000000e0400722a */ /* 0x004fdc0003f0e000 */
[----:B------:R-:W-:Y:S05]  /*5db0*/  @!P0 EXIT ;  /* 0x000000000000894d */ /* 0x000fea0003800000 */
[----:B------:R-:W0:Y:S02]  /*5dc0*/  LDC.64 R16, c[0x4][0x108] ;  /* 0x01004200ff107b82 */ /* 0x000e240000000a00 */
[----:B0-----:R-:W2:Y:S06]  /*5dd0*/  LDG.E.64 R2, desc[UR4][R16.64] ;  /* 0x0000000410027981 */ /* 0x001eac000c1e1b00 */
[----:B------:R-:W0:Y:S02]  /*5de0*/  LDC.64 R6, c[0x4][0xc0] ;  /* 0x01003000ff067b82 */ /* 0x000e240000000a00 */
[----:B0-----:R-:W3:Y:S01]  /*5df0*/  LDG.E.64 R6, desc[UR4][R6.64] ;  /* 0x0000000406067981 */ /* 0x001ee2000c1e1b00 */
[----:B--2---:R-:W-:-:S06]  /*5e00*/  IMAD.WIDE R8, R0, 0x8, R2 ;  /* 0x0000000800087825 */ /* 0x004fcc00078e0202 */
[----:B------:R-:W2:Y:S01]  /*5e10*/  LD.E.64 R8, desc[UR4][R8.64] ;  /* 0x0000000408087980 */ /* 0x000ea2000c101b00 */
[----:B------:R-:W-:Y:S01]  /*5e20*/  DSETP.NEU.AND P0, PT, R4, R14, PT ;  /* 0x0000000e0400722a */ /* 0x000fe20003f0d000 */
[----:B------:R-:W-:Y:S01]  /*5e30*/  ISETP.LT.AND P1, PT, R0, R11, PT ;  /* 0x0000000b0000720c */ /* 0x000fe20003f21270 */
        /* <DEDUP_REMOVED lines=8> */
[----:B------:R-:W-:-:S14]  /*5ec0*/  DSETP.GE.AND P0, PT, R4, R14, PT ;  /* 0x0000000e0400722a */ /* 0x000fdc0003f06000 */
[----:B------:R-:W-:Y:S05]  /*5ed0*/  @!P0 EXIT ;  /* 0x000000000000894d */ /* 0x000fea0003800000 */
[----:B------:R-:W-:Y:S01]  /*5ee0*/  IMAD.MOV.U32 R8, RZ, RZ, -0x68277644 ;  /* 0x97d889bcff087424 */ /* 0x000fe200078e00ff */
[----:B------:R-:W-:Y:S01]  /*5ef0*/  DADD R4, R12, R2 ;  /* 0x000000000c047229 */ /* 0x000fe20000000002 */
[----:B------:R-:W-:Y:S01]  /*5f00*/  IMAD.MOV.U32 R9, RZ, RZ, 0x3cacd2b2 ;  /* 0x3cacd2b2ff097424 */ /* 0x000fe200078e00ff */
[----:B------:R-:W-:Y:S05]  /*5f10*/  BSSY.RECONVERGENT B0, `(.L_x_339) ;  /* 0x0000009000007945 */ /* 0x000fea0003800200 */
[----:B------:R-:W-:-:S06]  /*5f20*/  DSETP.GE.AND P0, PT, R2, R8, PT ;  /* 0x000000080200722a */ /* 0x000fcc0003f06000 */
[----:B------:R-:W-:-:S14]  /*5f30*/  DSETP.LEU.OR P0, PT, |R4|, R6, !P0 ;  /* 0x000000060400722a */ /* 0x000fdc000470b600 */
[----:B------:R-:W-:Y:S05]  /*5f40*/  @P0 BRA `(.L_x_340) ;  /* 0x0000000000140947 */ /* 0x000fea0003800000 */
.L_x_341:
[----:B------:R-:W-:-:S08]  /*5f50*/  DMUL R2, R2, 0.5 ;  /* 0x3fe0000002027828 */ /* 0x000fd00000000000 */
[----:B------:R-:W-:Y:S02]  /*5f60*/  DADD R4, R12, R2 ;  /* 0x000000000c047229 */ /* 0x000fe40000000002 */
[----:B------:R-:W-:-:S06]  /*5f70*/  DSETP.GE.AND P0, PT, R2, R8, PT ;  /* 0x000000080200722a */ /* 0x000fcc0003f06000 */
[----:B------:R-:W-:-:S14]  /*5f80*/  DSETP.GT.AND P1, PT, |R4|, R6, PT ;  /* 0x000000060400722a */ /* 0x000fdc0003f24200 */
[----:B------:R-:W-:Y:S05]  /*5f90*/  @P0 BRA P1, `(.L_x_341) ;  /* 0xfffffffc00ec0947 */ /* 0x000fea000083ffff */
.L_x_340:
[----:B------:R-:W-:Y:S05]  /*5fa0*/  BSYNC.RECONVERGENT B0 ;  /* 0x0000000000007941 */ /* 0x000fea0003800200 */
.L_x_339:
        /* <DEDUP_REMOVED lines=10> */
.L_x_344:
        /* <DEDUP_REMOVED lines=15> */
.L_x_343:
[----:B------:R-:W-:Y:S05]  /*6140*/  BSYNC.RECONVERGENT B0 ;  /* 0x0000000000007941 */ /* 0x000fea0003800200 */
.L_x_342:
[----:B-----5:R-:W-:-:S14]  /*6150*/  DSETP.NEU.AND P0, PT, R4, R10, PT ;  /* 0x0000000a0400722a */ /* 0x020fdc0003f0d000 */
[----:B------:R-:W-:Y:S05]  /*6160*/  @P0 BRA `(.L_x_344) ;  /* 0xfffffffc00b80947 */ /* 0x000fea000383ffff */
[----:B------:R-:W-:Y:S05]  /*6170*/  EXIT ;  /* 0x000000000000794d */ /* 0x000fea0003800000 */
.L_x_338:
[----:B------:R-:W-:-:S14]  /*6180*/  DSETP.GE.AND P0, PT, R4, R14, PT ;  /* 0x0000000e0400722a */ /* 0x000fdc0003f06000 */
[----:B------:R-:W-:Y:S05]  /*6190*/  @!P0 EXIT ;  /* 0x000000000000894d */ /* 0x000fea0003800000 */
        /* <DEDUP_REMOVED lines=8> */
.L_x_347:
        /* <DEDUP_REMOVED lines=15> */
.L_x_346:
[----:B------:R-:W-:Y:S05]  /*6310*/  BSYNC.RECONVERGENT B0 ;  /* 0x0000000000007941 */ /* 0x000fea0003800200 */
.L_x_345:
[----:B-----5:R-:W-:-:S14]  /*6320*/  DSETP.NEU.AND P0, PT, R4, R10, PT ;  /* 0x0000000a0400722a */ /* 0x020fdc0003f0d000 */
[----:B------:R-:W-:Y:S05]  /*6330*/  @P0 BRA `(.L_x_347) ;  /* 0xfffffffc00b80947 */ /* 0x000fea000383ffff */
[----:B------:R-:W-:Y:S05]  /*6340*/  EXIT ;  /* 0x000000000000794d */ /* 0x000fea0003800000 */
.L_x_348:
        /* <DEDUP_REMOVED lines=11> */
.L_x_528:


//--------------------- .text._Z17clearStacksKernel13LockFreeStackIdE --------------------------
	.section	.text._Z17clearStacksKernel13LockFreeStackIdE,"ax",@progbits
	.align	128
        .global         _Z17clearStacksKernel13LockFreeStackIdE
        .type           _Z17clearStacksKernel13LockFreeStackIdE,@function
        .size           _Z17clearStacksKernel13LockFreeStackIdE,(.L_x_529 - _Z17clearStacksKernel13LockFreeStackIdE)
        .other          _Z17clearStacksKernel13LockFreeStackIdE,@"STO_CUDA_ENTRY STV_DEFAULT"
_Z17clearStacksKernel13LockFreeStackIdE:
.text._Z17clearStacksKernel13LockFreeStackIdE:
[----:B------:R-:W0:Y:S08]  /*0000*/  LDC R1, c[0x0][0x37c] ;  /* 0x0000df00ff017b82 */ /* 0x000e300000000800 */
[----:B------:R-:W1:Y:S01]  /*0010*/  LDC.64 R2, c[0x4][0x30] ;  /* 0x01000c00ff027b82 */ /* 0x000e620000000a00 */
[----:B------:R-:W1:Y:S01]  /*0020*/  LDCU.64 UR36, c[0x0][0x358] ;  /* 0x00006b00ff2477ac */ /* 0x000e620008000a00 */
[----:B------:R-:W2:Y:S01]  /*0030*/  S2R R0, SR_TID.X ;  /* 0x0000000000007919 */ /* 0x000ea20000002100 */
[----:B------:R-:W3:Y:S01]  /*0040*/  LDCU.64 UR6, c[0x0][0x380] ;  /* 0x00007000ff0677ac */ /* 0x000ee20008000a00 */
[----:B-1----:R-:W4:Y:S04]  /*0050*/  LDG.E R3, desc[UR36][R2.64] ;  /* 0x0000002402037981 */ /* 0x002f28000c1e1900 */
[----:B------:R-:W2:Y:S01]  /*0060*/  S2UR UR4, SR_CTAID.X ;  /* 0x00000000000479c3 */ /* 0x000ea20000002500 */
[----:B---3--:R-:W-:-:S04]  /*0070*/  ISETP.NE.U32.AND P0, PT, RZ, UR6, PT ;  /* 0x00000006ff007c0c */ /* 0x008fc8000bf05070 */
[----:B------:R-:W-:-:S03]  /*0080*/  ISETP.NE.AND.EX P0, PT, RZ, UR7, PT, P0 ;  /* 0x00000007ff007c0c */ /* 0x000fc6000bf05300 */
[----:B------:R-:W2:Y:S02]  /*0090*/  LDC R5, c[0x0][0x360] ;  /* 0x0000d800ff057b82 */ /* 0x000ea40000000800 */
[----:B--2---:R-:W-:-:S05]  /*00a0*/  IMAD R0, R5, UR4, R0 ;  /* 0x0000000405007c24 */ /* 0x004fca000f8e0200 */
[----:B----4-:R-:W-:-:S13]  /*00b0*/  ISETP.GE.OR P0, PT, R0, R3, !P0 ;  /* 0x000000030000720c */ /* 0x010fda0004706670 */
[----:B0-----:R-:W-:Y:S05]  /*00c0*/  @P0 EXIT ;  /* 0x000000000000094d */ /* 0x001fea0003800000 */
[----:B------:R-:W0:Y:S02]  /*00d0*/  LDCU.64 UR4, c[0x0][0x380] ;  /* 0x00007000ff0477ac */ /* 0x000e240008000a00 */
[----:B0-----:R-:W-:Y:S02]  /*00e0*/  IMAD.U32 R4, RZ, RZ, UR4 ;  /* 0x00000004ff047e24 */ /* 0x001fe4000f8e00ff */
[----:B------:R-:W-:-:S07]  /*00f0*/  IMAD.U32 R5, RZ, RZ, UR5 ;  /* 0x00000005ff057e24 */ /* 0x000fce000f8e00ff */
.L_x_350:
[----:B------:R0:W5:Y:S01]  /*0100*/  LD.E.64 R16, desc[UR36][R4.64+0x8] ;  /* 0x0000082404107980 */ /* 0x000162000c101b00 */
[----:B------:R-:W-:-:S04]  /*0110*/  MOV R0, 0x2a0 ;  /* 0x000002a000007802 */ /* 0x000fc80000000f00 */
[----:B------:R0:W1:Y:S03]  /*0120*/  LDC.64 R2, c[0x4][R0] ;  /* 0x0100000000027b82 */ /* 0x0000660000000a00 */
[----:B------:R-:W-:-:S07]  /*0130*/  LEPC R20, `(.L_x_349) ;  /* 0x000000001014794e */ /* 0x000fce0000000000 */
[----:B01---5:R-:W-:Y:S05]  /*0140*/  CALL.ABS.NOINC R2 ;  /* 0x0000000002007343 */ /* 0x023fea0003c00000 */
.L_x_349:
[----:B------:R-:W-:Y:S01]  /*0150*/  ISETP.NE.U32.AND P0, PT, R16, RZ, PT ;  /* 0x000000ff1000720c */ /* 0x000fe20003f05070 */
[----:B------:R-:W-:Y:S02]  /*0160*/  IMAD.MOV.U32 R4, RZ, RZ, R16 ;  /* 0x000000ffff047224 */ /* 0x000fe400078e0010 */
[----:B------:R-:W-:Y:S01]  /*0170*/  IMAD.MOV.U32 R5, RZ, RZ, R17 ;  /* 0x000000ffff057224 */ /* 0x000fe200078e0011 */
[----:B------:R-:W-:-:S13]  /*0180*/  ISETP.NE.AND.EX P0, PT, R17, RZ, PT, P0 ;  /* 0x000000ff1100720c */ /* 0x000fda0003f05300 */
[----:B------:R-:W-:Y:S05]  /*0190*/  @P0 BRA `(.L_x_350) ;  /* 0xfffffffc00d80947 */ /* 0x000fea000383ffff */
[----:B------:R-:W-:Y:S05]  /*01a0*/  EXIT ;  /* 0x000000000000794d */ /* 0x000fea0003800000 */
.L_x_351:
        /* <DEDUP_REMOVED lines=13> */
.L_x_529:


//--------------------- .text._Z20allocateDeviceMemoryv --------------------------
	.section	.text._Z20allocateDeviceMemoryv,"ax",@progbits
	.align	128
        .global         _Z20allocateDeviceMemoryv
        .type           _Z20allocateDeviceMemoryv,@function
        .size           _Z20allocateDeviceMemoryv,(.L_x_530 - _Z20allocateDeviceMemoryv)
        .other          _Z20allocateDeviceMemoryv,@"STO_CUDA_ENTRY STV_DEFAULT"
_Z20allocateDeviceMemoryv:
.text._Z20allocateDeviceMemoryv:
[----:B------:R-:W0:Y:S01]  /*0000*/  LDC R1, c[0x0][0x37c] ;  /* 0x0000df00ff017b82 */ /* 0x000e220000000800 */
[----:B------:R-:W1:Y:S02]  /*0010*/  S2R R0, SR_TID.X ;  /* 0x0000000000007919 */ /* 0x000e640000002100 */
[----:B-1----:R-:W-:-:S13]  /*0020*/  ISETP.NE.AND P0, PT, R0, RZ, PT ;  /* 0x000000ff0000720c */ /* 0x002fda0003f05270 */
[----:B------:R-:W-:Y:S05]  /*0030*/  @P0 EXIT ;  /* 0x000000000000094d */ /* 0x000fea0003800000 */
[----:B------:R-:W1:Y:S01]  /*0040*/  LDC.64 R6, c[0x4][0x30] ;  /* 0x01000c00ff067b82 */ /* 0x000e620000000a00 */
[----:B------:R-:W1:Y:S02]  /*0050*/  LDCU.64 UR36, c[0x0][0x358] ;  /* 0x00006b00ff2477ac */ /* 0x000e640008000a00 */
[----:B-1----:R-:W2:Y:S01]  /*0060*/  LDG.E R4, desc[UR36][R6.64] ;  /* 0x0000002406047981 */ /* 0x002ea2000c1e1900 */
[----:B------:R-:W-:-:S04]  /*0070*/  MOV R2, 0x2a8 ;  /* 0x000002a800027802 */ /* 0x000fc80000000f00 */
[----:B------:R1:W3:Y:S02]  /*0080*/  LDC.64 R8, c[0x4][R2] ;  /* 0x0100000002087b82 */ /* 0x0002e40000000a00 */
[----:B-123--:R-:W-:-:S07]  /*0090*/  IMAD.WIDE R4, R4, 0x4, RZ ;  /* 0x0000000404047825 */ /* 0x00efce00078e02ff */
[----:B------:R-:W-:-:S07]  /*00a0*/  LEPC R20, `(.L_x_352) ;  /* 0x000000001014794e */ /* 0x000fce0000000000 */
[----:B0-----:R-:W-:Y:S05]  /*00b0*/  CALL.ABS.NOINC R8 ;  /* 0x0000000008007343 */ /* 0x001fea0003c00000 */
.L_x_352:
[----:B------:R-:W0:Y:S01]  /*00c0*/  LDC.64 R8, c[0x4][0x50] ;  /* 0x01001400ff087b82 */ /* 0x000e220000000a00 */
[----:B------:R-:W-:Y:S02]  /*00d0*/  IMAD.MOV.U32 R6, RZ, RZ, R4 ;  /* 0x000000ffff067224 */ /* 0x000fe400078e0004 */
[----:B------:R-:W-:-:S05]  /*00e0*/  IMAD.MOV.U32 R7, RZ, RZ, R5 ;  /* 0x000000ffff077224 */ /* 0x000fca00078e0005 */
[----:B------:R-:W1:Y:S01]  /*00f0*/  LDC.64 R10, c[0x4][0x30] ;  /* 0x01000c00ff0a7b82 */ /* 0x000e620000000a00 */
[----:B0-----:R0:W-:Y:S04]  /*0100*/  STG.E.64 desc[UR36][R8.64], R6 ;  /* 0x0000000608007986 */ /* 0x0011e8000c101b24 */
[----:B-1----:R-:W2:Y:S03]  /*0110*/  LDG.E R4, desc[UR36][R10.64] ;  /* 0x000000240a047981 */ /* 0x002ea6000c1e1900 */
[----:B------:R-:W1:Y:S02]  /*0120*/  LDC.64 R2, c[0x4][R2] ;  /* 0x0100000002027b82 */ /* 0x000e640000000a00 */
[----:B012---:R-:W-:-:S07]  /*0130*/  IMAD.WIDE R4, R4, 0x4, RZ ;  /* 0x0000000404047825 */ /* 0x007fce00078e02ff */
[----:B------:R-:W-:-:S07]  /*0140*/  LEPC R20, `(.L_x_353) ;  /* 0x000000001014794e */ /* 0x000fce0000000000 */
[----:B------:R-:W-:Y:S05]  /*0150*/  CALL.ABS.NOINC R2 ;  /* 0x0000000002007343 */ /* 0x000fea0003c00000 */
.L_x_353:
[----:B------:R-:W0:Y:S02]  /*0160*/  LDC.64 R2, c[0x4][0x58] ;  /* 0x01001600ff027b82 */ /* 0x000e240000000a00 */
[----:B0-----:R-:W-:Y:S01]  /*0170*/  STG.E.64 desc[UR36][R2.64], R4 ;  /* 0x0000000402007986 */ /* 0x001fe2000c101b24 */
[----:B------:R-:W-:Y:S05]  /*0180*/  EXIT ;  /* 0x000000000000794d */ /* 0x000fea0003800000 */
.L_x_354:
        /* <DEDUP_REMOVED lines=15> */
.L_x_530:


//--------------------- .text._Z16computeAdjacencyv --------------------------
	.section	.text._Z16computeAdjacencyv,"ax",@progbits
	.align	128
        .global         _Z16computeAdjacencyv
        .type           _Z16computeAdjacencyv,@function
        .size           _Z16computeAdjacencyv,(.L_x_531 - _Z16computeAdjacencyv)
        .other          _Z16computeAdjacencyv,@"STO_CUDA_ENTRY STV_DEFAULT"
_Z16computeAdjacencyv:
.text._Z16computeAdjacencyv:
        /* <DEDUP_REMOVED lines=14> */
[----:B--2---:R-:W-:-:S13]  /*00e0*/  ISETP.NE.AND P0, PT, R6, RZ, PT ;  /* 0x000000ff0600720c */ /* 0x004fda0003f05270 */
[----:B------:R-:W-:Y:S05]  /*00f0*/  @P0 EXIT ;  /* 0x000000000000094d */ /* 0x000fea0003800000 */
[----:B------:R-:W0:Y:S01]  /*0100*/  LDC.64 R6, c[0x4][0x18] ;  /* 0x01000600ff067b82 */ /* 0x000e220000000a00 */
[----:B------:R-:W1:Y:S07]  /*0110*/  LDCU.64 UR4, c[0x4][0x10] ;  /* 0x01000200ff0477ac */ /* 0x000e6e0008000a00 */
[----:B------:R-:W2:Y:S01]  /*0120*/  LDC.64 R8, c[0x4][0x20] ;  /* 0x01000800ff087b82 */ /* 0x000ea20000000a00 */
[----:B0-----:R-:W3:Y:S04]  /*0130*/  LDG.E R0, desc[UR6][R6.64] ;  /* 0x0000000606007981 */ /* 0x001ee8000c1e1900 */
[----:B--2---:R-:W2:Y:S03]  /*0140*/  LDG.E R15, desc[UR6][R8.64] ;  /* 0x00000006080f7981 */ /* 0x004ea6000c1e1900 */
[----:B------:R-:W0:Y:S02]  /*0150*/  LDC.64 R10, c[0x4][0x28] ;  /* 0x01000a00ff0a7b82 */ /* 0x000e240000000a00 */
[----:B0-----:R-:W4:Y:S01]  /*0160*/  LDG.E R12, desc[UR6][R10.64] ;  /* 0x000000060a0c7981 */ /* 0x001f22000c1e1900 */
[----:B---3--:R-:W-:-:S04]  /*0170*/  IABS R23, R0 ;  /* 0x0000000000177213 */ /* 0x008fc80000000000 */
[----:B------:R-:W0:Y:S01]  /*0180*/  I2F.RP R21, R23 ;  /* 0x0000001700157306 */ /* 0x000e220000209400 */
[-C--:B--2---:R-:W-:Y:S01]  /*0190*/  IMAD R14, R0, R15.reuse, RZ ;  /* 0x0000000f000e7224 */ /* 0x084fe200078e02ff */
[----:B------:R-:W-:-:S04]  /*01a0*/  IABS R20, R15 ;  /* 0x0000000f00147213 */ /* 0x000fc80000000000 */
[----:B------:R-:W-:Y:S02]  /*01b0*/  IABS R22, R14 ;  /* 0x0000000e00167213 */ /* 0x000fe40000000000 */
[----:B------:R-:W-:Y:S08]  /*01c0*/  I2F.RP R25, R20 ;  /* 0x0000001400197306 */ /* 0x000ff00000209400 */
[----:B------:R-:W2:Y:S08]  /*01d0*/  I2F.RP R24, R22 ;  /* 0x0000001600187306 */ /* 0x000eb00000209400 */
[----:B0-----:R-:W0:Y:S08]  /*01e0*/  MUFU.RCP R21, R21 ;  /* 0x0000001500157308 */ /* 0x001e300000001000 */
[----:B--2---:R-:W2:Y:S08]  /*01f0*/  MUFU.RCP R24, R24 ;  /* 0x0000001800187308 */ /* 0x004eb00000001000 */
[----:B------:R-:W-:Y:S01]  /*0200*/  MUFU.RCP R25, R25 ;  /* 0x0000001900197308 */ /* 0x000fe20000001000 */
[----:B0-----:R-:W-:-:S07]  /*0210*/  VIADD R16, R21, 0xffffffe ;  /* 0x0ffffffe15107836 */ /* 0x001fce0000000000 */
[----:B------:R0:W3:Y:S01]  /*0220*/  F2I.FTZ.U32.TRUNC.NTZ R17, R16 ;  /* 0x0000001000117305 */ /* 0x0000e2000021f000 */
[----:B--2---:R-:W-:-:S07]  /*0230*/  VIADD R18, R24, 0xffffffe ;  /* 0x0ffffffe18127836 */ /* 0x004fce0000000000 */
[----:B------:R2:W5:Y:S01]  /*0240*/  F2I.FTZ.U32.TRUNC.NTZ R19, R18 ;  /* 0x0000001200137305 */ /* 0x000562000021f000 */
[----:B0-----:R-:W-:Y:S02]  /*0250*/  IMAD.MOV.U32 R16, RZ, RZ, RZ ;  /* 0x000000ffff107224 */ /* 0x001fe400078e00ff */
[----:B---3--:R-:W-:Y:S02]  /*0260*/  IMAD.MOV R26, RZ, RZ, -R17 ;  /* 0x000000ffff1a7224 */ /* 0x008fe400078e0a11 */
[----:B--2---:R-:W-:Y:S02]  /*0270*/  IMAD.MOV.U32 R18, RZ, RZ, RZ ;  /* 0x000000ffff127224 */ /* 0x004fe400078e00ff */
[----:B------:R-:W-:Y:S01]  /*0280*/  IMAD R21, R26, R23, RZ ;  /* 0x000000171a157224 */ /* 0x000fe200078e02ff */
[----:B-----5:R-:W-:-:S03]  /*0290*/  IADD3 R27, PT, PT, RZ, -R19, RZ ;  /* 0x80000013ff1b7210 */ /* 0x020fc60007ffe0ff */
[----:B------:R-:W-:Y:S01]  /*02a0*/  IMAD.HI.U32 R17, R17, R21, R16 ;  /* 0x0000001511117227 */ /* 0x000fe200078e0010 */
[----:B------:R-:W-:Y:S02]  /*02b0*/  IABS R16, R13 ;  /* 0x0000000d00107213 */ /* 0x000fe40000000000 */
[----:B----4-:R-:W-:Y:S01]  /*02c0*/  IABS R21, R12 ;  /* 0x0000000c00157213 */ /* 0x010fe20000000000 */
[----:B------:R-:W-:-:S03]  /*02d0*/  IMAD R27, R27, R22, RZ ;  /* 0x000000161b1b7224 */ /* 0x000fc600078e02ff */
[----:B------:R-:W0:Y:S01]  /*02e0*/  I2F.RP R24, R21 ;  /* 0x0000001500187306 */ /* 0x000e220000209400 */
[----:B------:R-:W-:Y:S01]  /*02f0*/  IMAD.HI.U32 R19, R19, R27, R18 ;  /* 0x0000001b13137227 */ /* 0x000fe200078e0012 */
[----:B------:R-:W-:-:S05]  /*0300*/  IABS R18, R0 ;  /* 0x0000000000127213 */ /* 0x000fca0000000000 */
[----:B------:R-:W-:Y:S02]  /*0310*/  IMAD.MOV R27, RZ, RZ, -R18 ;  /* 0x000000ffff1b7224 */ /* 0x000fe400078e0a12 */
[----:B------:R-:W-:Y:S01]  /*0320*/  IMAD.HI.U32 R18, R17, R16, RZ ;  /* 0x0000001011127227 */ /* 0x000fe200078e00ff */
[----:B------:R-:W-:-:S03]  /*0330*/  IADD3 R17, PT, PT, R25, 0xffffffe, RZ ;  /* 0x0ffffffe19117810 */ /* 0x000fc60007ffe0ff */
[----:B------:R-:W-:Y:S01]  /*0340*/  IMAD R26, R18, R27, R16 ;  /* 0x0000001b121a7224 */ /* 0x000fe200078e0210 */
[----:B0-----:R-:W-:Y:S04]  /*0350*/  MUFU.RCP R24, R24 ;  /* 0x0000001800187308 */ /* 0x001fe80000001000 */
[----:B------:R-:W-:-:S04]  /*0360*/  ISETP.GT.U32.AND P2, PT, R23, R26, PT ;  /* 0x0000001a1700720c */ /* 0x000fc80003f44070 */
[----:B------:R-:W0:Y:S09]  /*0370*/  F2I.FTZ.U32.TRUNC.NTZ R17, R17 ;  /* 0x0000001100117305 */ /* 0x000e32000021f000 */
[----:B------:R-:W-:Y:S02]  /*0380*/  @!P2 IMAD.IADD R26, R26, 0x1, -R23 ;  /* 0x000000011a1aa824 */ /* 0x000fe400078e0a17 */
[----:B------:R-:W-:Y:S01]  /*0390*/  @!P2 VIADD R18, R18, 0x1 ;  /* 0x000000011212a836 */ /* 0x000fe20000000000 */
[----:B------:R-:W-:-:S02]  /*03a0*/  ISETP.NE.AND P2, PT, R0, RZ, PT ;  /* 0x000000ff0000720c */ /* 0x000fc40003f45270 */
[----:B------:R-:W-:Y:S02]  /*03b0*/  ISETP.GE.U32.AND P3, PT, R26, R23, PT ;  /* 0x000000171a00720c */ /* 0x000fe40003f66070 */
[----:B------:R-:W-:Y:S01]  /*03c0*/  IABS R23, R14 ;  /* 0x0000000e00177213 */ /* 0x000fe20000000000 */
[----:B0-----:R-:W-:-:S04]  /*03d0*/  IMAD.MOV R27, RZ, RZ, -R17 ;  /* 0x000000ffff1b7224 */ /* 0x001fc800078e0a11 */
[----:B------:R-:W-:Y:S02]  /*03e0*/  IMAD.MOV R25, RZ, RZ, -R23 ;  /* 0x000000ffff197224 */ /* 0x000fe400078e0a17 */
[----:B------:R-:W-:Y:S01]  /*03f0*/  IMAD.HI.U32 R23, R19, R16, RZ ;  /* 0x0000001013177227 */ /* 0x000fe200078e00ff */
[----:B------:R-:W-:-:S03]  /*0400*/  IADD3 R19, PT, PT, R24, 0xffffffe, RZ ;  /* 0x0ffffffe18137810 */ /* 0x000fc60007ffe0ff */
[----:B------:R-:W-:Y:S02]  /*0410*/  IMAD R25, R23, R25, R16 ;  /* 0x0000001917197224 */ /* 0x000fe400078e0210 */
[----:B------:R-:W-:Y:S01]  /*0420*/  IMAD R27, R27, R20, RZ ;  /* 0x000000141b1b7224 */ /* 0x000fe200078e02ff */
[----:B------:R-:W0:Y:S01]  /*0430*/  F2I.FTZ.U32.TRUNC.NTZ R19, R19 ;  /* 0x0000001300137305 */ /* 0x000e22000021f000 */
[----:B------:R-:W-:Y:S01]  /*0440*/  IMAD.MOV.U32 R16, RZ, RZ, RZ ;  /* 0x000000ffff107224 */ /* 0x000fe200078e00ff */
[----:B------:R-:W-:Y:S01]  /*0450*/  ISETP.GT.U32.AND P0, PT, R22, R25, PT ;  /* 0x000000191600720c */ /* 0x000fe20003f04070 */
[----:B------:R-:W-:Y:S02]  /*0460*/  @P3 VIADD R18, R18, 0x1 ;  /* 0x0000000112123836 */ /* 0x000fe40000000000 */
[----:B------:R-:W-:Y:S01]  /*0470*/  IMAD.HI.U32 R24, R17, R27, R16 ;  /* 0x0000001b11187227 */ /* 0x000fe200078e0010 */
[----:B------:R-:W-:-:S04]  /*0480*/  LOP3.LUT R16, R13, R0, RZ, 0x3c, !PT ;  /* 0x000000000d107212 */ /* 0x000fc800078e3cff */
[----:B------:R-:W-:-:S05]  /*0490*/  ISETP.GE.AND P1, PT, R16, RZ, PT ;  /* 0x000000ff1000720c */ /* 0x000fca0003f26270 */
[-C--:B------:R-:W-:Y:S01]  /*04a0*/  @!P0 IADD3 R25, PT, PT, R25, -R22.reuse, RZ ;  /* 0x8000001619198210 */ /* 0x080fe20007ffe0ff */
[----:B0-----:R-:W-:Y:S02]  /*04b0*/  IMAD.MOV R16, RZ, RZ, -R19 ;  /* 0x000000ffff107224 */ /* 0x001fe400078e0a13 */
[----:B------:R-:W-:Y:S01]  /*04c0*/  @!P0 VIADD R23, R23, 0x1 ;  /* 0x0000000117178836 */ /* 0x000fe20000000000 */
[----:B------:R-:W-:Y:S01]  /*04d0*/  ISETP.GE.U32.AND P4, PT, R25, R22, PT ;  /* 0x000000161900720c */ /* 0x000fe20003f86070 */
[----:B------:R-:W-:Y:S01]  /*04e0*/  IMAD.MOV.U32 R22, RZ, RZ, R18 ;  /* 0x000000ffff167224 */ /* 0x000fe200078e0012 */
[----:B------:R-:W-:Y:S01]  /*04f0*/  LOP3.LUT R25, R13, R14, RZ, 0x3c, !PT ;  /* 0x0000000e0d197212 */ /* 0x000fe200078e3cff */
[----:B------:R-:W-:Y:S01]  /*0500*/  IMAD R17, R16, R21, RZ ;  /* 0x0000001510117224 */ /* 0x000fe200078e02ff */
[----:B------:R-:W-:Y:S01]  /*0510*/  IABS R16, R15 ;  /* 0x0000000f00107213 */ /* 0x000fe20000000000 */
[----:B------:R-:W-:Y:S01]  /*0520*/  IMAD.MOV.U32 R18, RZ, RZ, RZ ;  /* 0x000000ffff127224 */ /* 0x000fe200078e00ff */
[----:B------:R-:W-:-:S02]  /*0530*/  ISETP.GE.AND P3, PT, R25, RZ, PT ;  /* 0x000000ff1900720c */ /* 0x000fc40003f66270 */
[----:B------:R-:W-:Y:S01]  /*0540*/  ISETP.NE.AND P0, PT, R14, RZ, PT ;  /* 0x000000ff0e00720c */ /* 0x000fe20003f05270 */
[----:B------:R-:W-:Y:S01]  /*0550*/  IMAD.HI.U32 R18, R19, R17, R18 ;  /* 0x0000001113127227 */ /* 0x000fe200078e0012 */
[----:B------:R-:W-:Y:S02]  /*0560*/  @!P1 IADD3 R22, PT, PT, -R22, RZ, RZ ;  /* 0x000000ff16169210 */ /* 0x000fe40007ffe1ff */
[----:B------:R-:W-:Y:S01]  /*0570*/  @!P2 LOP3.LUT R22, RZ, R0, RZ, 0x33, !PT ;  /* 0x00000000ff16a212 */ /* 0x000fe200078e33ff */
[----:B------:R-:W-:Y:S01]  /*0580*/  IMAD.MOV R19, RZ, RZ, -R16 ;  /* 0x000000ffff137224 */ /* 0x000fe200078e0a10 */
[----:B------:R-:W-:Y:S01]  /*0590*/  @P4 IADD3 R23, PT, PT, R23, 0x1, RZ ;  /* 0x0000000117174810 */ /* 0x000fe20007ffe0ff */
[----:B------:R-:W0:Y:S01]  /*05a0*/  LDC.64 R16, c[0x4][0x10] ;  /* 0x01000400ff107b82 */ /* 0x000e220000000a00 */
[----:B------:R-:W-:-:S03]  /*05b0*/  IABS R25, R22 ;  /* 0x0000001600197213 */ /* 0x000fc60000000000 */
[----:B------:R-:W-:Y:S02]  /*05c0*/  @!P3 IMAD.MOV R23, RZ, RZ, -R23 ;  /* 0x000000ffff17b224 */ /* 0x000fe400078e0a17 */
[----:B------:R-:W-:Y:S01]  /*05d0*/  IMAD.HI.U32 R24, R24, R25, RZ ;  /* 0x0000001918187227 */ /* 0x000fe200078e00ff */
[----:B------:R-:W-:-:S03]  /*05e0*/  @!P0 LOP3.LUT R23, RZ, R14, RZ, 0x33, !PT ;  /* 0x0000000eff178212 */ /* 0x000fc600078e33ff */
[----:B------:R-:W-:Y:S01]  /*05f0*/  IMAD R25, R24, R19, R25 ;  /* 0x0000001318197224 */ /* 0x000fe200078e0219 */
[----:B------:R-:W-:Y:S02]  /*0600*/  IABS R19, R23 ;  /* 0x0000001700137213 */ /* 0x000fe40000000000 */
[----:B------:R-:W-:-:S03]  /*0610*/  IABS R24, R12 ;  /* 0x0000000c00187213 */ /* 0x000fc60000000000 */
[----:B------:R-:W-:Y:S01]  /*0620*/  IMAD.HI.U32 R18, R18, R19, RZ ;  /* 0x0000001312127227 */ /* 0x000fe200078e00ff */
[----:B------:R-:W-:-:S05]  /*0630*/  IADD3 R24, PT, PT, RZ, -R24, RZ ;  /* 0x80000018ff187210 */ /* 0x000fca0007ffe0ff */
[----:B------:R-:W-:Y:S01]  /*0640*/  IMAD R24, R18, R24, R19 ;  /* 0x0000001812187224 */ /* 0x000fe200078e0213 */
[----:B0-----:R-:W2:Y:S04]  /*0650*/  LDG.E R27, desc[UR6][R16.64+0x4] ;  /* 0x00000406101b7981 */ /* 0x001ea8000c1e1900 */
[----:B------:R-:W3:Y:S04]  /*0660*/  LDG.E R18, desc[UR6][R16.64] ;  /* 0x0000000610127981 */ /* 0x000ee8000c1e1900 */
[----:B------:R2:W4:Y:S01]  /*0670*/  LDG.E R19, desc[UR6][R16.64+0x8] ;  /* 0x0000080610137981 */ /* 0x000522000c1e1900 */
[----:B------:R-:W-:Y:S01]  /*0680*/  ISETP.GT.U32.AND P0, PT, R20, R25, PT ;  /* 0x000000191400720c */ /* 0x000fe20003f04070 */
[----:B-1----:R-:W-:Y:S01]  /*0690*/  UIADD3 UR4, UP0, UPT, UR4, 0xc, URZ ;  /* 0x0000000c04047890 */ /* 0x002fe2000ff1e0ff */
[----:B------:R-:W-:Y:S01]  /*06a0*/  ISETP.GT.U32.AND P2, PT, R21, R24, PT ;  /* 0x000000181500720c */ /* 0x000fe20003f44070 */
[----:B------:R-:W-:Y:S02]  /*06b0*/  BSSY.RECONVERGENT B0, `(.L_x_355) ;  /* 0x0000033000007945 */ /* 0x000fe40003800200 */
[----:B------:R-:W-:-:S08]  /*06c0*/  UIADD3.X UR5, UPT, UPT, URZ, UR5, URZ, UP0, !UPT ;  /* 0x00000005ff057290 */ /* 0x000fd000087fe4ff */
[----:B------:R-:W-:Y:S01]  /*06d0*/  @!P0 IMAD.IADD R25, R25, 0x1, -R20 ;  /* 0x0000000119198824 */ /* 0x000fe200078e0a14 */
[----:B------:R-:W-:Y:S01]  /*06e0*/  ISETP.NE.AND P0, PT, R15, RZ, PT ;  /* 0x000000ff0f00720c */ /* 0x000fe20003f05270 */
[----:B------:R-:W-:Y:S01]  /*06f0*/  @!P2 IMAD.IADD R24, R24, 0x1, -R21 ;  /* 0x000000011818a824 */ /* 0x000fe200078e0a15 */
[----:B------:R-:W-:Y:S02]  /*0700*/  ISETP.GE.AND P2, PT, R22, RZ, PT ;  /* 0x000000ff1600720c */ /* 0x000fe40003f46270 */
[----:B------:R-:W-:Y:S02]  /*0710*/  ISETP.GT.U32.AND P1, PT, R20, R25, PT ;  /* 0x000000191400720c */ /* 0x000fe40003f24070 */
[----:B------:R-:W-:Y:S02]  /*0720*/  ISETP.GT.U32.AND P3, PT, R21, R24, PT ;  /* 0x000000181500720c */ /* 0x000fe40003f64070 */
[----:B------:R-:W-:-:S09]  /*0730*/  IADD3 R22, PT, PT, -R22, RZ, RZ ;  /* 0x000000ff16167210 */ /* 0x000fd20007ffe1ff */
[----:B------:R-:W-:Y:S02]  /*0740*/  @!P1 IADD3 R25, PT, PT, R25, -R20, RZ ;  /* 0x8000001419199210 */ /* 0x000fe40007ffe0ff */
[----:B------:R-:W-:Y:S01]  /*0750*/  ISETP.GE.AND P1, PT, R23, RZ, PT ;  /* 0x000000ff1700720c */ /* 0x000fe20003f26270 */
[----:B------:R-:W-:Y:S02]  /*0760*/  @!P3 IMAD.IADD R24, R24, 0x1, -R21 ;  /* 0x000000011818b824 */ /* 0x000fe400078e0a15 */
[----:B------:R-:W-:Y:S02]  /*0770*/  IMAD.MOV.U32 R20, RZ, RZ, R25 ;  /* 0x000000ffff147224 */ /* 0x000fe400078e0019 */
[----:B------:R-:W-:Y:S01]  /*0780*/  IMAD R21, R0, R22, R13 ;  /* 0x0000001600157224 */ /* 0x000fe200078e020d */
[----:B------:R-:W-:Y:S01]  /*0790*/  MOV R22, R24 ;  /* 0x0000001800167202 */ /* 0x000fe20000000f00 */
[----:B------:R-:W-:Y:S01]  /*07a0*/  @!P2 IMAD.MOV R20, RZ, RZ, -R20 ;  /* 0x000000ffff14a224 */ /* 0x000fe200078e0a14 */
[----:B------:R-:W-:-:S02]  /*07b0*/  @!P0 LOP3.LUT R20, RZ, R15, RZ, 0x33, !PT ;  /* 0x0000000fff148212 */ /* 0x000fc400078e33ff */
[----:B------:R-:W-:-:S03]  /*07c0*/  ISETP.NE.AND P2, PT, R12, RZ, PT ;  /* 0x000000ff0c00720c */ /* 0x000fc60003f45270 */
[----:B------:R-:W-:Y:S01]  /*07d0*/  @!P1 IMAD.MOV R22, RZ, RZ, -R22 ;  /* 0x000000ffff169224 */ /* 0x000fe200078e0a16 */
[----:B------:R-:W-:-:S09]  /*07e0*/  PLOP3.LUT P1, PT, PT, PT, PT, 0x8, 0x80 ;  /* 0x000000000080781c */ /* 0x000fd20003f2e170 */
[----:B------:R-:W-:Y:S01]  /*07f0*/  @!P2 LOP3.LUT R22, RZ, R12, RZ, 0x33, !PT ;  /* 0x0000000cff16a212 */ /* 0x000fe200078e33ff */
[----:B--2---:R-:W-:Y:S02]  /*0800*/  IMAD.IADD R16, R20, 0x1, R27 ;  /* 0x0000000114107824 */ /* 0x004fe400078e021b */
[----:B---3--:R-:W-:-:S03]  /*0810*/  IMAD.IADD R23, R21, 0x1, R18 ;  /* 0x0000000115177824 */ /* 0x008fc600078e0212 */
[----:B------:R-:W-:Y:S02]  /*0820*/  ISETP.GE.AND P0, PT, R16, R15, PT ;  /* 0x0000000f1000720c */ /* 0x000fe40003f06270 */
[----:B----4-:R-:W-:Y:S02]  /*0830*/  IADD3 R19, PT, PT, R22, R19, RZ ;  /* 0x0000001316137210 */ /* 0x010fe40007ffe0ff */
[C---:B------:R-:W-:Y:S02]  /*0840*/  LOP3.LUT R17, R23.reuse, R16, RZ, 0xfc, !PT ;  /* 0x0000001017117212 */ /* 0x040fe400078efcff */
[----:B------:R-:W-:Y:S01]  /*0850*/  ISETP.GE.OR P0, PT, R23, R0, P0 ;  /* 0x000000001700720c */ /* 0x000fe20000706670 */
[----:B------:R-:W-:-:S03]  /*0860*/  IMAD R16, R15, R19, R16 ;  /* 0x000000130f107224 */ /* 0x000fc600078e0210 */
[----:B------:R-:W-:Y:S01]  /*0870*/  ISETP.LT.OR P0, PT, R17, RZ, P0 ;  /* 0x000000ff1100720c */ /* 0x000fe20000701670 */
[----:B------:R-:W-:Y:S02]  /*0880*/  IMAD R23, R0, R16, R23 ;  /* 0x0000001000177224 */ /* 0x000fe400078e0217 */
[----:B------:R-:W-:Y:S02]  /*0890*/  IMAD.U32 R16, RZ, RZ, UR4 ;  /* 0x00000004ff107e24 */ /* 0x000fe4000f8e00ff */
[----:B------:R-:W-:-:S08]  /*08a0*/  IMAD.U32 R17, RZ, RZ, UR5 ;  /* 0x00000005ff117e24 */ /* 0x000fd0000f8e00ff */
[----:B------:R-:W-:Y:S01]  /*08b0*/  @!P0 IMAD R14, R12, R14, RZ ;  /* 0x0000000e0c0e8224 */ /* 0x000fe200078e02ff */
[----:B------:R-:W-:Y:S01]  /*08c0*/  @!P0 ISETP.GE.AND P2, PT, R19, R12, PT ;  /* 0x0000000c1300820c */ /* 0x000fe20003f46270 */
[----:B------:R-:W-:-:S03]  /*08d0*/  HFMA2 R12, -RZ, RZ, 0, 0 ;  /* 0x00000000ff0c7431 */ /* 0x000fc600000001ff */
[----:B------:R-:W-:-:S04]  /*08e0*/  @!P0 ISETP.LT.AND P1, PT, R23, R14, !P2 ;  /* 0x0000000e1700820c */ /* 0x000fc80005721270 */
[----:B------:R-:W-:-:S13]  /*08f0*/  ISETP.LT.OR P1, PT, R19, RZ, !P1 ;  /* 0x000000ff1300720c */ /* 0x000fda0004f21670 */
[----:B------:R-:W-:Y:S05]  /*0900*/  @P1 BRA `(.L_x_356) ;  /* 0x0000000000341947 */ /* 0x000fea0003800000 */
[----:B------:R-:W-:-:S06]  /*0910*/  IMAD.WIDE R24, R23, 0x4, R4 ;  /* 0x0000000417187825 */ /* 0x000fcc00078e0204 */
[----:B------:R-:W2:Y:S02]  /*0920*/  LDG.E R24, desc[UR6][R24.64] ;  /* 0x0000000618187981 */ /* 0x000ea4000c1e1900 */
[----:B--2---:R-:W-:-:S13]  /*0930*/  ISETP.NE.AND P0, PT, R24, RZ, PT ;  /* 0x000000ff1800720c */ /* 0x004fda0003f05270 */
[----:B------:R-:W0:Y:S08]  /*0940*/  @!P0 LDC.64 R4, c[0x4][0x120] ;  /* 0x01004800ff048b82 */ /* 0x000e300000000a00 */
[----:B------:R-:W1:Y:S01]  /*0950*/  @!P0 LDC.64 R18, c[0x4][0x38] ;  /* 0x01000e00ff128b82 */ /* 0x000e620000000a00 */
[----:B0-----:R-:W2:Y:S04]  /*0960*/  @!P0 LDG.E R4, desc[UR6][R4.64] ;  /* 0x0000000604048981 */ /* 0x001ea8000c1e1900 */
[----:B-1----:R-:W3:Y:S01]  /*0970*/  @!P0 LDG.E.64 R18, desc[UR6][R18.64] ;  /* 0x0000000612128981 */ /* 0x002ee2000c1e1b00 */
[----:B--2---:R-:W-:-:S04]  /*0980*/  @!P0 IMAD R27, R13, R4, RZ ;  /* 0x000000040d1b8224 */ /* 0x004fc800078e02ff */
[----:B---3--:R-:W-:-:S05]  /*0990*/  @!P0 IMAD.WIDE R26, R27, 0x4, R18 ;  /* 0x000000041b1a8825 */ /* 0x008fca00078e0212 */
[----:B------:R0:W-:Y:S04]  /*09a0*/  @!P0 STG.E desc[UR6][R26.64], R23 ;  /* 0x000000171a008986 */ /* 0x0001e8000c101906 */
[----:B------:R0:W5:Y:S04]  /*09b0*/  @!P0 LDG.E R0, desc[UR6][R6.64] ;  /* 0x0000000606008981 */ /* 0x000168000c1e1900 */
[----:B------:R0:W5:Y:S01]  /*09c0*/  @!P0 LDG.E R15, desc[UR6][R8.64] ;  /* 0x00000006080f8981 */ /* 0x000162000c1e1900 */
[----:B------:R-:W-:-:S07]  /*09d0*/  @!P0 IMAD.MOV.U32 R12, RZ, RZ, 0x1 ;  /* 0x00000001ff0c8424 */ /* 0x000fce00078e00ff */
.L_x_356:
[----:B------:R-:W-:Y:S05]  /*09e0*/  BSYNC.RECONVERGENT B0 ;  /* 0x0000000000007941 */ /* 0x000fea0003800200 */
.L_x_355:
[----:B------:R-:W2:Y:S04]  /*09f0*/  LDG.E R5, desc[UR6][R16.64+0x4] ;  /* 0x0000040610057981 */ /* 0x000ea8000c1e1900 */
[----:B------:R-:W3:Y:S01]  /*0a00*/  LDG.E R4, desc[UR6][R16.64] ;  /* 0x0000000610047981 */ /* 0x000ee2000c1e1900 */
[----:B--2---:R-:W-:-:S03]  /*0a10*/  IMAD.IADD R14, R20, 0x1, R5 ;  /* 0x00000001140e7824 */ /* 0x004fc600078e0205 */
[----:B------:R-:W0:Y:S01]  /*0a20*/  LDG.E R5, desc[UR6][R16.64+0x8] ;  /* 0x0000080610057981 */ /* 0x000e22000c1e1900 */
[----:B---3--:R-:W-:Y:S02]  /*0a30*/  IADD3 R19, PT, PT, R21, R4, RZ ;  /* 0x0000000415137210 */ /* 0x008fe40007ffe0ff */
[----:B-----5:R-:W-:Y:S02]  /*0a40*/  ISETP.GE.AND P0, PT, R14, R15, PT ;  /* 0x0000000f0e00720c */ /* 0x020fe40003f06270 */
[C---:B------:R-:W-:Y:S02]  /*0a50*/  LOP3.LUT R4, R19.reuse, R14, RZ, 0xfc, !PT ;  /* 0x0000000e13047212 */ /* 0x040fe400078efcff */
[----:B------:R-:W-:-:S04]  /*0a60*/  ISETP.GE.OR P0, PT, R19, R0, P0 ;  /* 0x000000001300720c */ /* 0x000fc80000706670 */
[----:B------:R-:W-:-:S13]  /*0a70*/  ISETP.LT.OR P0, PT, R4, RZ, P0 ;  /* 0x000000ff0400720c */ /* 0x000fda0000701670 */
[----:B------:R-:W2:Y:S01]  /*0a80*/  @!P0 LDG.E R10, desc[UR6][R10.64] ;  /* 0x000000060a0a8981 */ /* 0x000ea2000c1e1900 */
[----:B------:R-:W-:Y:S01]  /*0a90*/  PLOP3.LUT P1, PT, PT, PT, PT, 0x8, 0x80 ;  /* 0x000000000080781c */ /* 0x000fe20003f2e170 */
[----:B------:R-:W-:Y:S01]  /*0aa0*/  BSSY.RECONVERGENT B0, `(.L_x_357) ;  /* 0x0000019000007945 */ /* 0x000fe20003800200 */
[----:B0-----:R-:W-:Y:S02]  /*0ab0*/  IMAD.IADD R23, R22, 0x1, R5 ;  /* 0x0000000116177824 */ /* 0x001fe400078e0205 */
[----:B------:R-:W-:Y:S02]  /*0ac0*/  @!P0 IMAD R5, R0, R15, RZ ;  /* 0x0000000f00058224 */ /* 0x000fe400078e02ff */
[----:B------:R-:W-:-:S04]  /*0ad0*/  IMAD R4, R15, R23, R14 ;  /* 0x000000170f047224 */ /* 0x000fc800078e020e */
[----:B------:R-:W-:Y:S02]  /*0ae0*/  IMAD R4, R0, R4, R19 ;  /* 0x0000000400047224 */ /* 0x000fe400078e0213 */
[----:B--2---:R-:W-:Y:S01]  /*0af0*/  @!P0 IMAD R5, R10, R5, RZ ;  /* 0x000000050a058224 */ /* 0x004fe200078e02ff */
[----:B------:R-:W-:-:S04]  /*0b00*/  @!P0 ISETP.GE.AND P2, PT, R23, R10, PT ;  /* 0x0000000a1700820c */ /* 0x000fc80003f46270 */
[----:B------:R-:W-:-:S04]  /*0b10*/  @!P0 ISETP.LT.AND P1, PT, R4, R5, !P2 ;  /* 0x000000050400820c */ /* 0x000fc80005721270 */
[----:B------:R-:W-:-:S13]  /*0b20*/  ISETP.LT.OR P1, PT, R23, RZ, !P1 ;  /* 0x000000ff1700720c */ /* 0x000fda0004f21670 */
[----:B------:R-:W-:Y:S05]  /*0b30*/  @P1 BRA `(.L_x_358) ;  /* 0x00000000003c1947 */ /* 0x000fea0003800000 */
[----:B------:R-:W2:Y:S02]  /*0b40*/  LDG.E.64 R2, desc[UR6][R2.64] ;  /* 0x0000000602027981 */ /* 0x000ea4000c1e1b00 */
[----:B--2---:R-:W-:-:S06]  /*0b50*/  IMAD.WIDE R10, R4, 0x4, R2 ;  /* 0x00000004040a7825 */ /* 0x004fcc00078e0202 */
[----:B------:R-:W2:Y:S02]  /*0b60*/  LDG.E R10, desc[UR6][R10.64] ;  /* 0x000000060a0a7981 */ /* 0x000ea4000c1e1900 */
[----:B--2---:R-:W-:-:S13]  /*0b70*/  ISETP.NE.AND P0, PT, R10, RZ, PT ;  /* 0x000000ff0a00720c */ /* 0x004fda0003f05270 */
[----:B------:R-:W-:Y:S05]  /*0b80*/  @P0 BRA `(.L_x_358) ;  /* 0x0000000000280947 */ /* 0x000fea0003800000 */
[----:B------:R-:W0:Y:S08]  /*0b90*/  LDC.64 R16, c[0x4][0x120] ;  /* 0x01004800ff107b82 */ /* 0x000e300000000a00 */
[----:B------:R-:W1:Y:S01]  /*0ba0*/  LDC.64 R10, c[0x4][0x38] ;  /* 0x01000e00ff0a7b82 */ /* 0x000e620000000a00 */
[----:B0-----:R-:W2:Y:S04]  /*0bb0*/  LDG.E R16, desc[UR6][R16.64] ;  /* 0x0000000610107981 */ /* 0x001ea8000c1e1900 */
[----:B-1----:R-:W3:Y:S01]  /*0bc0*/  LDG.E.64 R2, desc[UR6][R10.64] ;  /* 0x000000060a027981 */ /* 0x002ee2000c1e1b00 */
[----:B--2---:R-:W-:-:S04]  /*0bd0*/  IMAD R5, R13, R16, R12 ;  /* 0x000000100d057224 */ /* 0x004fc800078e020c */
[----:B---3--:R-:W-:-:S05]  /*0be0*/  IMAD.WIDE R2, R5, 0x4, R2 ;  /* 0x0000000405027825 */ /* 0x008fca00078e0202 */
[----:B------:R0:W-:Y:S04]  /*0bf0*/  STG.E desc[UR6][R2.64], R4 ;  /* 0x0000000402007986 */ /* 0x0001e8000c101906 */
[----:B------:R0:W5:Y:S04]  /*0c00*/  LDG.E R0, desc[UR6][R6.64] ;  /* 0x0000000606007981 */ /* 0x000168000c1e1900 */
[----:B------:R0:W5:Y:S01]  /*0c10*/  LDG.E R15, desc[UR6][R8.64] ;  /* 0x00000006080f7981 */ /* 0x000162000c1e1900 */
[----:B------:R-:W-:-:S07]  /*0c20*/  VIADD R12, R12, 0x1 ;  /* 0x000000010c0c7836 */ /* 0x000fce0000000000 */
.L_x_358:
[----:B------:R-:W-:Y:S05]  /*0c30*/  BSYNC.RECONVERGENT B0 ;  /* 0x0000000000007941 */ /* 0x000fea0003800200 */
.L_x_357:
[----:B------:R-:W-:-:S04]  /*0c40*/  UIADD3 UR4, UP0, UPT, UR4, 0x18, URZ ;  /* 0x0000001804047890 */ /* 0x000fc8000ff1e0ff */
[----:B------:R-:W-:Y:S02]  /*0c50*/  UIADD3.X UR5, UPT, UPT, URZ, UR5, URZ, UP0, !UPT ;  /* 0x00000005ff057290 */ /* 0x000fe400087fe4ff */
[----:B0-----:R-:W-:Y:S01]  /*0c60*/  MOV R2, UR4 ;  /* 0x0000000400027c02 */ /* 0x001fe20008000f00 */
[----:B------:R-:W-:-:S03]  /*0c70*/  UMOV UR4, 0x2 ;  /* 0x0000000200047882 */ /* 0x000fc60000000000 */
[----:B------:R-:W-:-:S07]  /*0c80*/  IMAD.U32 R3, RZ, RZ, UR5 ;  /* 0x00000005ff037e24 */ /* 0x000fce000f8e00ff */
.L_x_363:
[----:B--2---:R-:W2:Y:S04]  /*0c90*/  LDG.E R5, desc[UR6][R2.64+-0x8] ;  /* 0xfffff80602057981 */ /* 0x004ea8000c1e1900 */
[----:B------:R-:W3:Y:S04]  /*0ca0*/  LDG.E R4, desc[UR6][R2.64+-0xc] ;  /* 0xfffff40602047981 */ /* 0x000ee8000c1e1900 */
[----:B------:R-:W4:Y:S01]  /*0cb0*/  LDG.E R7, desc[UR6][R2.64+-0x4] ;  /* 0xfffffc0602077981 */ /* 0x000f22000c1e1900 */
[----:B--2---:R-:W-:Y:S01]  /*0cc0*/  IMAD.IADD R6, R20, 0x1, R5 ;  /* 0x0000000114067824 */ /* 0x004fe200078e0205 */
[----:B---3--:R-:W-:-:S04]  /*0cd0*/  IADD3 R9, PT, PT, R21, R4, RZ ;  /* 0x0000000415097210 */ /* 0x008fc80007ffe0ff */
[----:B-----5:R-:W-:Y:S02]  /*0ce0*/  ISETP.GE.AND P0, PT, R6, R15, PT ;  /* 0x0000000f0600720c */ /* 0x020fe40003f06270 */
[C---:B------:R-:W-:Y:S02]  /*0cf0*/  LOP3.LUT R4, R9.reuse, R6, RZ, 0xfc, !PT ;  /* 0x0000000609047212 */ /* 0x040fe400078efcff */
[----:B------:R-:W-:-:S04]  /*0d00*/  ISETP.GE.OR P0, PT, R9, R0, P0 ;  /* 0x000000000900720c */ /* 0x000fc80000706670 */
[----:B------:R-:W-:-:S13]  /*0d10*/  ISETP.LT.OR P0, PT, R4, RZ, P0 ;  /* 0x000000ff0400720c */ /* 0x000fda0000701670 */
[----:B------:R-:W0:Y:S02]  /*0d20*/  @!P0 LDC.64 R4, c[0x4][0x28] ;  /* 0x01000a00ff048b82 */ /* 0x000e240000000a00 */
[----:B0-----:R-:W2:Y:S01]  /*0d30*/  @!P0 LDG.E R4, desc[UR6][R4.64] ;  /* 0x0000000604048981 */ /* 0x001ea2000c1e1900 */
[----:B----4-:R-:W-:Y:S02]  /*0d40*/  IMAD.IADD R11, R22, 0x1, R7 ;  /* 0x00000001160b7824 */ /* 0x010fe400078e0207 */
[----:B------:R-:W-:Y:S02]  /*0d50*/  @!P0 IMAD R7, R0, R15, RZ ;  /* 0x0000000f00078224 */ /* 0x000fe400078e02ff */
[----:B------:R-:W-:-:S04]  /*0d60*/  IMAD R8, R15, R11, R6 ;  /* 0x0000000b0f087224 */ /* 0x000fc800078e0206 */
[----:B------:R-:W-:Y:S01]  /*0d70*/  IMAD R8, R0, R8, R9 ;  /* 0x0000000800087224 */ /* 0x000fe200078e0209 */
[----:B------:R-:W-:Y:S01]  /*0d80*/  PLOP3.LUT P1, PT, PT, PT, PT, 0x8, 0x80 ;  /* 0x000000000080781c */ /* 0x000fe20003f2e170 */
[----:B------:R-:W-:Y:S01]  /*0d90*/  BSSY.RECONVERGENT B0, `(.L_x_359) ;  /* 0x0000017000007945 */ /* 0x000fe20003800200 */
[----:B--2---:R-:W-:Y:S01]  /*0da0*/  @!P0 IMAD R7, R4, R7, RZ ;  /* 0x0000000704078224 */ /* 0x004fe200078e02ff */
[----:B------:R-:W-:-:S04]  /*0db0*/  @!P0 ISETP.GE.AND P2, PT, R11, R4, PT ;  /* 0x000000040b00820c */ /* 0x000fc80003f46270 */
[----:B------:R-:W-:-:S04]  /*0dc0*/  @!P0 ISETP.LT.AND P1, PT, R8, R7, !P2 ;  /* 0x000000070800820c */ /* 0x000fc80005721270 */
[----:B------:R-:W-:-:S13]  /*0dd0*/  ISETP.LT.OR P0, PT, R11, RZ, !P1 ;  /* 0x000000ff0b00720c */ /* 0x000fda0004f01670 */
[----:B------:R-:W-:Y:S05]  /*0de0*/  @P0 BRA `(.L_x_360) ;  /* 0x0000000000440947 */ /* 0x000fea0003800000 */
[----:B------:R-:W0:Y:S02]  /*0df0*/  LDC.64 R18, c[0x4][0x100] ;  /* 0x01004000ff127b82 */ /* 0x000e240000000a00 */
[----:B0-----:R-:W2:Y:S02]  /*0e00*/  LDG.E.64 R4, desc[UR6][R18.64] ;  /* 0x0000000612047981 */ /* 0x001ea4000c1e1b00 */
[----:B--2---:R-:W-:-:S06]  /*0e10*/  IMAD.WIDE R16, R8, 0x4, R4 ;  /* 0x0000000408107825 */ /* 0x004fcc00078e0204 */
[----:B------:R-:W2:Y:S02]  /*0e20*/  LDG.E R16, desc[UR6][R16.64] ;  /* 0x0000000610107981 */ /* 0x000ea4000c1e1900 */
[----:B--2---:R-:W-:-:S13]  /*0e30*/  ISETP.NE.AND P0, PT, R16, RZ, PT ;  /* 0x000000ff1000720c */ /* 0x004fda0003f05270 */
[----:B------:R-:W0:Y:S08]  /*0e40*/  @!P0 LDC.64 R26, c[0x4][0x120] ;  /* 0x01004800ff1a8b82 */ /* 0x000e300000000a00 */
[----:B------:R-:W1:Y:S01]  /*0e50*/  @!P0 LDC.64 R24, c[0x4][0x38] ;  /* 0x01000e00ff188b82 */ /* 0x000e620000000a00 */
[----:B0-----:R-:W2:Y:S04]  /*0e60*/  @!P0 LDG.E R26, desc[UR6][R26.64] ;  /* 0x000000061a1a8981 */ /* 0x001ea8000c1e1900 */
[----:B-1----:R-:W3:Y:S03]  /*0e70*/  @!P0 LDG.E.64 R10, desc[UR6][R24.64] ;  /* 0x00000006180a8981 */ /* 0x002ee6000c1e1b00 */
[----:B------:R-:W0:Y:S08]  /*0e80*/  @!P0 LDC.64 R6, c[0x4][0x18] ;  /* 0x01000600ff068b82 */ /* 0x000e300000000a00 */
[----:B------:R-:W1:Y:S01]  /*0e90*/  @!P0 LDC.64 R4, c[0x4][0x20] ;  /* 0x01000800ff048b82 */ /* 0x000e620000000a00 */
[----:B--2---:R-:W-:-:S04]  /*0ea0*/  @!P0 IMAD R9, R13, R26, R12 ;  /* 0x0000001a0d098224 */ /* 0x004fc800078e020c */
[----:B---3--:R-:W-:-:S05]  /*0eb0*/  @!P0 IMAD.WIDE R10, R9, 0x4, R10 ;  /* 0x00000004090a8825 */ /* 0x008fca00078e020a */
[----:B------:R2:W-:Y:S04]  /*0ec0*/  @!P0 STG.E desc[UR6][R10.64], R8 ;  /* 0x000000080a008986 */ /* 0x0005e8000c101906 */
[----:B0-----:R2:W5:Y:S04]  /*0ed0*/  @!P0 LDG.E R0, desc[UR6][R6.64] ;  /* 0x0000000606008981 */ /* 0x001568000c1e1900 */
[----:B-1----:R2:W5:Y:S01]  /*0ee0*/  @!P0 LDG.E R15, desc[UR6][R4.64] ;  /* 0x00000006040f8981 */ /* 0x002562000c1e1900 */
[----:B------:R-:W-:-:S07]  /*0ef0*/  @!P0 VIADD R12, R12, 0x1 ;  /* 0x000000010c0c8836 */ /* 0x000fce0000000000 */
.L_x_360:
[----:B------:R-:W-:Y:S05]  /*0f00*/  BSYNC.RECONVERGENT B0 ;  /* 0x0000000000007941 */ /* 0x000fea0003800200 */
.L_x_359:
[----:B--2---:R-:W2:Y:S04]  /*0f10*/  LDG.E R5, desc[UR6][R2.64+0x4] ;  /* 0x0000040602057981 */ /* 0x004ea8000c1e1900 */
[----:B------:R-:W3:Y:S01]  /*0f20*/  LDG.E R4, desc[UR6][R2.64] ;  /* 0x0000000602047981 */ /* 0x000ee2000c1e1900 */
[----:B--2---:R-:W-:-:S03]  /*0f30*/  IADD3 R8, PT, PT, R20, R5, RZ ;  /* 0x0000000514087210 */ /* 0x004fc60007ffe0ff */
[----:B------:R-:W2:Y:S01]  /*0f40*/  LDG.E R5, desc[UR6][R2.64+0x8] ;  /* 0x0000080602057981 */ /* 0x000ea2000c1e1900 */
[----:B---3--:R-:W-:Y:S01]  /*0f50*/  IMAD.IADD R9, R21, 0x1, R4 ;  /* 0x0000000115097824 */ /* 0x008fe200078e0204 */
[----:B-----5:R-:W-:-:S04]  /*0f60*/  ISETP.GE.AND P0, PT, R8, R15, PT ;  /* 0x0000000f0800720c */ /* 0x020fc80003f06270 */
[C---:B------:R-:W-:Y:S02]  /*0f70*/  LOP3.LUT R4, R9.reuse, R8, RZ, 0xfc, !PT ;  /* 0x0000000809047212 */ /* 0x040fe400078efcff */
[----:B------:R-:W-:-:S04]  /*0f80*/  ISETP.GE.OR P0, PT, R9, R0, P0 ;  /* 0x000000000900720c */ /* 0x000fc80000706670 */
[----:B------:R-:W-:-:S13]  /*0f90*/  ISETP.LT.OR P0, PT, R4, RZ, P0 ;  /* 0x000000ff0400720c */ /* 0x000fda0000701670 */
[----:B------:R-:W0:Y:S02]  /*0fa0*/  @!P0 LDC.64 R6, c[0x4][0x28] ;  /* 0x01000a00ff068b82 */ /* 0x000e240000000a00 */
[----:B0-----:R-:W3:Y:S01]  /*0fb0*/  @!P0 LDG.E R6, desc[UR6][R6.64] ;  /* 0x0000000606068981 */ /* 0x001ee2000c1e1900 */
[----:B------:R-:W-:Y:S01]  /*0fc0*/  PLOP3.LUT P1, PT, PT, PT, PT, 0x8, 0x80 ;  /* 0x000000000080781c */ /* 0x000fe20003f2e170 */
[----:B------:R-:W-:Y:S01]  /*0fd0*/  UIADD3 UR4, UPT, UPT, UR4, 0x2, URZ ;  /* 0x0000000204047890 */ /* 0x000fe2000fffe0ff */
[----:B------:R-:W-:Y:S03]  /*0fe0*/  BSSY.RECONVERGENT B0, `(.L_x_361) ;  /* 0x000001d000007945 */ /* 0x000fe60003800200 */
[----:B------:R-:W-:Y:S01]  /*0ff0*/  UISETP.NE.AND UP0, UPT, UR4, 0xc, UPT ;  /* 0x0000000c0400788c */ /* 0x000fe2000bf05270 */
[----:B--2---:R-:W-:Y:S02]  /*1000*/  IMAD.IADD R11, R22, 0x1, R5 ;  /* 0x00000001160b7824 */ /* 0x004fe400078e0205 */
[----:B------:R-:W-:-:S02]  /*1010*/  @!P0 IMAD R5, R0, R15, RZ ;  /* 0x0000000f00058224 */ /* 0x000fc400078e02ff */
[----:B------:R-:W-:-:S04]  /*1020*/  IMAD R4, R15, R11, R8 ;  /* 0x0000000b0f047224 */ /* 0x000fc800078e0208 */
[----:B------:R-:W-:Y:S02]  /*1030*/  IMAD R4, R0, R4, R9 ;  /* 0x0000000400047224 */ /* 0x000fe400078e0209 */
[----:B---3--:R-:W-:Y:S01]  /*1040*/  @!P0 IMAD R5, R6, R5, RZ ;  /* 0x0000000506058224 */ /* 0x008fe200078e02ff */
        /* <DEDUP_REMOVED lines=9> */
[----:B------:R-:W-:Y:S05]  /*10e0*/  @P0 BRA `(.L_x_362) ;  /* 0x0000000000300947 */ /* 0x000fea0003800000 */
[----:B------:R-:W0:Y:S08]  /*10f0*/  LDC.64 R10, c[0x4][0x120] ;  /* 0x01004800ff0a7b82 */ /* 0x000e300000000a00 */
[----:B------:R-:W1:Y:S01]  /*1100*/  LDC.64 R8, c[0x4][0x38] ;  /* 0x01000e00ff087b82 */ /* 0x000e620000000a00 */
[----:B0-----:R-:W2:Y:S04]  /*1110*/  LDG.E R10, desc[UR6][R10.64] ;  /* 0x000000060a0a7981 */ /* 0x001ea8000c1e1900 */
[----:B-1----:R-:W3:Y:S03]  /*1120*/  LDG.E.64 R6, desc[UR6][R8.64] ;  /* 0x0000000608067981 */ /* 0x002ee6000c1e1b00 */
[----:B------:R-:W0:Y:S08]  /*1130*/  LDC.64 R16, c[0x4][0x18] ;  /* 0x01000600ff107b82 */ /* 0x000e300000000a00 */
[----:B------:R-:W1:Y:S01]  /*1140*/  LDC.64 R14, c[0x4][0x20] ;  /* 0x01000800ff0e7b82 */ /* 0x000e620000000a00 */
[----:B--2---:R-:W-:-:S04]  /*1150*/  IMAD R5, R13, R10, R12 ;  /* 0x0000000a0d057224 */ /* 0x004fc800078e020c */
[----:B---3--:R-:W-:-:S05]  /*1160*/  IMAD.WIDE R6, R5, 0x4, R6 ;  /* 0x0000000405067825 */ /* 0x008fca00078e0206 */
[----:B------:R2:W-:Y:S04]  /*1170*/  STG.E desc[UR6][R6.64], R4 ;  /* 0x0000000406007986 */ /* 0x0005e8000c101906 */
[----:B0-----:R2:W5:Y:S04]  /*1180*/  LDG.E R0, desc[UR6][R16.64] ;  /* 0x0000000610007981 */ /* 0x001568000c1e1900 */
[----:B-1----:R2:W5:Y:S01]  /*1190*/  LDG.E R15, desc[UR6][R14.64] ;  /* 0x000000060e0f7981 */ /* 0x002562000c1e1900 */
[----:B------:R-:W-:-:S07]  /*11a0*/  IADD3 R12, PT, PT, R12, 0x1, RZ ;  /* 0x000000010c0c7810 */ /* 0x000fce0007ffe0ff */
.L_x_362:
[----:B------:R-:W-:Y:S05]  /*11b0*/  BSYNC.RECONVERGENT B0 ;  /* 0x0000000000007941 */ /* 0x000fea0003800200 */
.L_x_361:
[----:B------:R-:W-:-:S05]  /*11c0*/  IADD3 R2, P0, PT, R2, 0x18, RZ ;  /* 0x0000001802027810 */ /* 0x000fca0007f1e0ff */
[----:B------:R-:W-:Y:S01]  /*11d0*/  IMAD.X R3, RZ, RZ, R3, P0 ;  /* 0x000000ffff037224 */ /* 0x000fe200000e0603 */
[----:B------:R-:W-:Y:S07]  /*11e0*/  BRA.U UP0, `(.L_x_363) ;  /* 0xfffffff900a87547 */ /* 0x000fee000b83ffff */
[----:B--2---:R-:W0:Y:S02]  /*11f0*/  LDC.64 R4, c[0x4][0x120] ;  /* 0x01004800ff047b82 */ /* 0x004e240000000a00 */
[----:B0-----:R-:W2:Y:S02]  /*1200*/  LDG.E R3, desc[UR6][R4.64] ;  /* 0x0000000604037981 */ /* 0x001ea4000c1e1900 */
[----:B--2---:R-:W-:-:S13]  /*1210*/  ISETP.GE.AND P0, PT, R12, R3, PT ;  /* 0x000000030c00720c */ /* 0x004fda0003f06270 */
[----:B------:R-:W-:Y:S05]  /*1220*/  @P0 EXIT ;  /* 0x000000000000094d */ /* 0x000fea0003800000 */
[----:B------:R-:W0:Y:S01]  /*1230*/  LDC.64 R6, c[0x4][0x38] ;  /* 0x01000e00ff067b82 */ /* 0x000e220000000a00 */
[----:B------:R-:W-:-:S07]  /*1240*/  IMAD.MOV.U32 R9, RZ, RZ, R3 ;  /* 0x000000ffff097224 */ /* 0x000fce00078e0003 */
.L_x_364:
[----:B0-----:R-:W2:Y:S01]  /*1250*/  LDG.E.64 R2, desc[UR6][R6.64] ;  /* 0x0000000606027981 */ /* 0x001ea2000c1e1b00 */
[----:B------:R-:W-:Y:S01]  /*1260*/  IMAD R9, R13, R9, R12 ;  /* 0x000000090d097224 */ /* 0x000fe200078e020c */
[----:B------:R-:W-:-:S03]  /*1270*/  MOV R11, 0xffffffff ;  /* 0xffffffff000b7802 */ /* 0x000fc60000000f00 */
[----:B--2---:R-:W-:-:S05]  /*1280*/  IMAD.WIDE R2, R9, 0x4, R2 ;  /* 0x0000000409027825 */ /* 0x004fca00078e0202 */
[----:B------:R1:W-:Y:S04]  /*1290*/  STG.E desc[UR6][R2.64], R11 ;  /* 0x0000000b02007986 */ /* 0x0003e8000c101906 */
[----:B------:R-:W2:Y:S01]  /*12a0*/  LDG.E R9, desc[UR6][R4.64] ;  /* 0x0000000604097981 */ /* 0x000ea2000c1e1900 */
[----:B------:R-:W-:-:S05]  /*12b0*/  VIADD R12, R12, 0x1 ;  /* 0x000000010c0c7836 */ /* 0x000fca0000000000 */
[----:B--2---:R-:W-:-:S13]  /*12c0*/  ISETP.GE.AND P0, PT, R12, R9, PT ;  /* 0x000000090c00720c */ /* 0x004fda0003f06270 */
[----:B-1----:R-:W-:Y:S05]  /*12d0*/  @!P0 BRA `(.L_x_364) ;  /* 0xfffffffc00dc8947 */ /* 0x002fea000383ffff */
[----:B------:R-:W-:Y:S05]  /*12e0*/  EXIT ;  /* 0x000000000000794d */ /* 0x000fea0003800000 */
.L_x_365:
        /* <DEDUP_REMOVED lines=9> */
.L_x_531:


//--------------------- .text._Z17freeDeviceMemory1v --------------------------
	.section	.text._Z17freeDeviceMemory1v,"ax",@progbits
	.align	128
        .global         _Z17freeDeviceMemory1v
        .type           _Z17freeDeviceMemory1v,@function
        .size           _Z17freeDeviceMemory1v,(.L_x_532 - _Z17freeDeviceMemory1v)
        .other          _Z17freeDeviceMemory1v,@"STO_CUDA_ENTRY STV_DEFAULT"
_Z17freeDeviceMemory1v:
.text._Z17freeDeviceMemory1v:
[----:B------:R-:W0:Y:S08]  /*0000*/  LDC R1, c[0x0][0x37c] ;  /* 0x0000df00ff017b82 */ /* 0x000e300000000800 */
[----:B------:R-:W1:Y:S01]  /*0010*/  LDC.64 R4, c[0x4][0x110] ;  /* 0x01004400ff047b82 */ /* 0x000e620000000a00 */
[----:B------:R-:W1:Y:S02]  /*0020*/  LDCU.64 UR36, c[0x0][0x358] ;  /* 0x00006b00ff2477ac */ /* 0x000e640008000a00 */
[----:B-1----:R-:W2:Y:S02]  /*0030*/  LDG.E.64 R4, desc[UR36][R4.64] ;  /* 0x0000002404047981 */ /* 0x002ea4000c1e1b00 */
[----:B--2---:R-:W-:-:S04]  /*0040*/  ISETP.NE.U32.AND P0, PT, R4, RZ, PT ;  /* 0x000000ff0400720c */ /* 0x004fc80003f05070 */
[----:B------:R-:W-:-:S13]  /*0050*/  ISETP.NE.AND.EX P0, PT, R5, RZ, PT, P0 ;  /* 0x000000ff0500720c */ /* 0x000fda0003f05300 */
[----:B0-----:R-:W-:Y:S05]  /*0060*/  @!P0 BRA `(.L_x_366) ;  /* 0x0000000000188947 */ /* 0x001fea0003800000 */
[----:B------:R-:W-:-:S04]  /*0070*/  MOV R0, 0x2a0 ;  /* 0x000002a000007802 */ /* 0x000fc80000000f00 */
[----:B------:R0:W1:Y:S03]  /*0080*/  LDC.64 R2, c[0x4][R0] ;  /* 0x0100000000027b82 */ /* 0x0000660000000a00 */
[----:B------:R-:W-:-:S07]  /*0090*/  LEPC R20, `(.L_x_367) ;  /* 0x000000001014794e */ /* 0x000fce0000000000 */
[----:B01----:R-:W-:Y:S05]  /*00a0*/  CALL.ABS.NOINC R2 ;  /* 0x0000000002007343 */ /* 0x003fea0003c00000 */
.L_x_367:
[----:B------:R-:W0:Y:S02]  /*00b0*/  LDC.64 R2, c[0x4][0x110] ;  /* 0x01004400ff027b82 */ /* 0x000e240000000a00 */
[----:B0-----:R0:W-:Y:S02]  /*00c0*/  STG.E.64 desc[UR36][R2.64], RZ ;  /* 0x000000ff02007986 */ /* 0x0011e4000c101b24 */
.L_x_366:
[----:B------:R-:W1:Y:S02]  /*00d0*/  LDC.64 R4, c[0x4][0x118] ;  /* 0x01004600ff047b82 */ /* 0x000e640000000a00 */
[----:B-1----:R-:W2:Y:S02]  /*00e0*/  LDG.E.64 R4, desc[UR36][R4.64] ;  /* 0x0000002404047981 */ /* 0x002ea4000c1e1b00 */
[----:B--2---:R-:W-:-:S04]  /*00f0*/  ISETP.NE.U32.AND P0, PT, R4, RZ, PT ;  /* 0x000000ff0400720c */ /* 0x004fc80003f05070 */
[----:B------:R-:W-:-:S13]  /*0100*/  ISETP.NE.AND.EX P0, PT, R5, RZ, PT, P0 ;  /* 0x000000ff0500720c */ /* 0x000fda0003f05300 */
[----:B------:R-:W-:Y:S05]  /*0110*/  @!P0 EXIT ;  /* 0x000000000000894d */ /* 0x000fea0003800000 */
[----:B------:R-:W-:-:S04]  /*0120*/  MOV R0, 0x2a0 ;  /* 0x000002a000007802 */ /* 0x000fc80000000f00 */
[----:B0-----:R0:W1:Y:S03]  /*0130*/  LDC.64 R2, c[0x4][R0] ;  /* 0x0100000000027b82 */ /* 0x0010660000000a00 */
[----:B------:R-:W-:-:S07]  /*0140*/  LEPC R20, `(.L_x_368) ;  /* 0x000000001014794e */ /* 0x000fce0000000000 */
[----:B01----:R-:W-:Y:S05]  /*0150*/  CALL.ABS.NOINC R2 ;  /* 0x0000000002007343 */ /* 0x003fea0003c00000 */
.L_x_368:
[----:B------:R-:W0:Y:S02]  /*0160*/  LDC.64 R2, c[0x4][0x118] ;  /* 0x01004600ff027b82 */ /* 0x000e240000000a00 */
[----:B0-----:R-:W-:Y:S01]  /*0170*/  STG.E.64 desc[UR36][R2.64], RZ ;  /* 0x000000ff02007986 */ /* 0x001fe2000c101b24 */
[----:B------:R-:W-:Y:S05]  /*0180*/  EXIT ;  /* 0x000000000000794d */ /* 0x000fea0003800000 */
.L_x_369:
        /* <DEDUP_REMOVED lines=15> */
.L_x_532:


//--------------------- .text._Z16freeDeviceMemoryv --------------------------
	.section	.text._Z16freeDeviceMemoryv,"ax",@progbits
	.align	128
        .global         _Z16freeDeviceMemoryv
        .type           _Z16freeDeviceMemoryv,@function
        .size           _Z16freeDeviceMemoryv,(.L_x_533 - _Z16freeDeviceMemoryv)
        .other          _Z16freeDeviceMemoryv,@"STO_CUDA_ENTRY STV_DEFAULT"
_Z16freeDeviceMemoryv:
.text._Z16freeDeviceMemoryv:
[----:B------:R-:W0:Y:S08]  /*0000*/  LDC R1, c[0x0][0x37c] ;  /* 0x0000df00ff017b82 */ /* 0x000e300000000800 */
[----:B------:R-:W1:Y:S01]  /*0010*/  LDC.64 R4, c[0x4][RZ] ;  /* 0x01000000ff047b82 */ /* 0x000e620000000a00 */
[----:B------:R-:W1:Y:S02]  /*0020*/  LDCU.64 UR36, c[0x0][0x358] ;  /* 0x00006b00ff2477ac */ /* 0x000e640008000a00 */
[----:B-1----:R-:W2:Y:S02]  /*0030*/  LDG.E.64 R4, desc[UR36][R4.64] ;  /* 0x0000002404047981 */ /* 0x002ea4000c1e1b00 */
[----:B--2---:R-:W-:-:S04]  /*0040*/  ISETP.NE.U32.AND P0, PT, R4, RZ, PT ;  /* 0x000000ff0400720c */ /* 0x004fc80003f05070 */
[----:B------:R-:W-:-:S13]  /*0050*/  ISETP.NE.AND.EX P0, PT, R5, RZ, PT, P0 ;  /* 0x000000ff0500720c */ /* 0x000fda0003f05300 */
[----:B0-----:R-:W-:Y:S05]  /*0060*/  @!P0 EXIT ;  /* 0x000000000000894d */ /* 0x001fea0003800000 */
[----:B------:R-:W-:-:S04]  /*0070*/  MOV R0, 0x2a0 ;  /* 0x000002a000007802 */ /* 0x000fc80000000f00 */
[----:B------:R0:W1:Y:S03]  /*0080*/  LDC.64 R2, c[0x4][R0] ;  /* 0x0100000000027b82 */ /* 0x0000660000000a00 */
[----:B------:R-:W-:-:S07]  /*0090*/  LEPC R20, `(.L_x_370) ;  /* 0x000000001014794e */ /* 0x000fce0000000000 */
[----:B01----:R-:W-:Y:S05]  /*00a0*/  CALL.ABS.NOINC R2 ;  /* 0x0000000002007343 */ /* 0x003fea0003c00000 */
.L_x_370:
[----:B------:R-:W0:Y:S02]  /*00b0*/  LDC.64 R2, c[0x4][RZ] ;  /* 0x01000000ff027b82 */ /* 0x000e240000000a00 */
[----:B0-----:R-:W-:Y:S01]  /*00c0*/  STG.E.64 desc[UR36][R2.64], RZ ;  /* 0x000000ff02007986 */ /* 0x001fe2000c101b24 */
[----:B------:R-:W-:Y:S05]  /*00d0*/  EXIT ;  /* 0x000000000000794d */ /* 0x000fea0003800000 */
.L_x_371:
        /* <DEDUP_REMOVED lines=10> */
.L_x_533:


//--------------------- .text._Z21get_wrong_index_path1i --------------------------
	.section	.text._Z21get_wrong_index_path1i,"ax",@progbits
	.align	128
        .global         _Z21get_wrong_index_path1i
        .type           _Z21get_wrong_index_path1i,@function
        .size           _Z21get_wrong_index_path1i,(.L_x_534 - _Z21get_wrong_index_path1i)
        .other          _Z21get_wrong_index_path1i,@"STO_CUDA_ENTRY STV_DEFAULT"
_Z21get_wrong_index_path1i:
.text._Z21get_wrong_index_path1i:
        /* <DEDUP_REMOVED lines=13> */
[----:B------:R-:W2:Y:S02]  /*00d0*/  LD.E R4, desc[UR4][R4.64] ;  /* 0x0000000404047980 */ /* 0x000ea4000c101900 */
[----:B--2---:R-:W-:-:S13]  /*00e0*/  ISETP.NE.AND P0, PT, R4, 0x1, PT ;  /* 0x000000010400780c */ /* 0x004fda0003f05270 */
[----:B------:R-:W-:Y:S05]  /*00f0*/  @!P0 EXIT ;  /* 0x000000000000894d */ /* 0x000fea0003800000 */
[----:B------:R-:W0:Y:S02]  /*0100*/  LDCU UR6, c[0x0][0x380] ;  /* 0x00007000ff0677ac */ /* 0x000e240008000800 */
[----:B0-----:R-:W-:-:S09]  /*0110*/  UISETP.NE.AND UP0, UPT, UR6, URZ, UPT ;  /* 0x000000ff0600728c */ /* 0x001fd2000bf05270 */
[----:B------:R-:W-:Y:S05]  /*0120*/  BRA.U UP0, `(.L_x_372) ;  /* 0x0000000100d87547 */ /* 0x000fea000b800000 */
[----:B------:R-:W0:Y:S08]  /*0130*/  LDC.64 R4, c[0x4][0xf0] ;  /* 0x01003c00ff047b82 */ /* 0x000e300000000a00 */
[----:B------:R-:W1:Y:S01]  /*0140*/  LDC.64 R2, c[0x4][0xf8] ;  /* 0x01003e00ff027b82 */ /* 0x000e620000000a00 */
[----:B0-----:R-:W2:Y:S04]  /*0150*/  LDG.E.64 R12, desc[UR4][R4.64] ;  /* 0x00000004040c7981 */ /* 0x001ea8000c1e1b00 */
[----:B-1----:R-:W3:Y:S01]  /*0160*/  LDG.E.64 R14, desc[UR4][R2.64] ;  /* 0x00000004020e7981 */ /* 0x002ee2000c1e1b00 */
[----:B------:R-:W-:-:S04]  /*0170*/  IMAD.SHL.U32 R6, R0, 0x2, RZ ;  /* 0x0000000200067824 */ /* 0x000fc800078e00ff */
[----:B--2---:R-:W-:-:S06]  /*0180*/  IMAD.WIDE R8, R6, 0x4, R12 ;  /* 0x0000000406087825 */ /* 0x004fcc00078e020c */
[----:B------:R-:W2:Y:S01]  /*0190*/  LD.E R8, desc[UR4][R8.64+0x4] ;  /* 0x0000040408087980 */ /* 0x000ea2000c101900 */
[----:B---3--:R-:W-:-:S06]  /*01a0*/  IMAD.WIDE R10, R6, 0x4, R14 ;  /* 0x00000004060a7825 */ /* 0x008fcc00078e020e */
[----:B------:R-:W2:Y:S01]  /*01b0*/  LD.E R11, desc[UR4][R10.64+0x4] ;  /* 0x000004040a0b7980 */ /* 0x000ea2000c101900 */
[----:B------:R-:W-:Y:S01]  /*01c0*/  BSSY.RECONVERGENT B0, `(.L_x_373) ;  /* 0x0000015000007945 */ /* 0x000fe20003800200 */
[----:B--2---:R-:W-:-:S13]  /*01d0*/  ISETP.NE.AND P0, PT, R8, R11, PT ;  /* 0x0000000b0800720c */ /* 0x004fda0003f05270 */
[----:B------:R-:W-:Y:S05]  /*01e0*/  @!P0 BRA `(.L_x_374) ;  /* 0x0000000000488947 */ /* 0x000fea0003800000 */
[----:B------:R-:W0:Y:S01]  /*01f0*/  S2R R11, SR_LANEID ;  /* 0x00000000000b7919 */ /* 0x000e220000000000 */
[----:B------:R-:W-:Y:S01]  /*0200*/  VOTEU.ANY UR6, UPT, PT ;  /* 0x0000000000067886 */ /* 0x000fe200038e0100 */
[----:B------:R-:W1:Y:S01]  /*0210*/  LDC.64 R8, c[0x4][0x98] ;  /* 0x01002600ff087b82 */ /* 0x000e620000000a00 */
[----:B------:R-:W0:Y:S08]  /*0220*/  FLO.U32 R18, UR6 ;  /* 0x0000000600127d00 */ /* 0x000e3000080e0000 */
[----:B------:R-:W1:Y:S01]  /*0230*/  POPC R7, UR6 ;  /* 0x0000000600077d09 */ /* 0x000e620008000000 */
[----:B0-----:R-:W-:-:S02]  /*0240*/  ISETP.EQ.U32.AND P0, PT, R18, R11, PT ;  /* 0x0000000b1200720c */ /* 0x001fc40003f02070 */
[----:B------:R-:W0:Y:S11]  /*0250*/  LDC.64 R10, c[0x4][0x60] ;  /* 0x01001800ff0a7b82 */ /* 0x000e360000000a00 */
[----:B-1----:R-:W2:Y:S04]  /*0260*/  @P0 ATOMG.E.ADD.STRONG.GPU PT, R7, desc[UR4][R8.64], R7 ;  /* 0x80000007080709a8 */ /* 0x002ea800081ef104 */
[----:B0-----:R-:W3:Y:S01]  /*0270*/  LDG.E.64 R10, desc[UR4][R10.64] ;  /* 0x000000040a0a7981 */ /* 0x001ee2000c1e1b00 */
[----:B------:R-:W0:Y:S02]  /*0280*/  S2R R12, SR_LTMASK ;  /* 0x00000000000c7919 */ /* 0x000e240000003900 */
[----:B0-----:R-:W-:-:S04]  /*0290*/  LOP3.LUT R19, R12, UR6, RZ, 0xc0, !PT ;  /* 0x000000060c137c12 */ /* 0x001fc8000f8ec0ff */
[----:B------:R-:W0:Y:S01]  /*02a0*/  POPC R12, R19 ;  /* 0x00000013000c7309 */ /* 0x000e220000000000 */
[----:B--2---:R-:W0:Y:S02]  /*02b0*/  SHFL.IDX PT, R17, R7, R18, 0x1f ;  /* 0x00001f1207117589 */ /* 0x004e2400000e0000 */
[----:B0-----:R-:W-:-:S04]  /*02c0*/  IMAD.IADD R17, R17, 0x1, R12 ;  /* 0x0000000111117824 */ /* 0x001fc800078e020c */
[----:B---3--:R-:W-:-:S05]  /*02d0*/  IMAD.WIDE R16, R17, 0x4, R10 ;  /* 0x0000000411107825 */ /* 0x008fca00078e020a */
[----:B------:R0:W-:Y:S04]  /*02e0*/  ST.E desc[UR4][R16.64], R0 ;  /* 0x0000000010007985 */ /* 0x0001e8000c101904 */
[----:B------:R0:W5:Y:S04]  /*02f0*/  LDG.E.64 R12, desc[UR4][R4.64] ;  /* 0x00000004040c7981 */ /* 0x000168000c1e1b00 */
[----:B------:R0:W5:Y:S02]  /*0300*/  LDG.E.64 R14, desc[UR4][R2.64] ;  /* 0x00000004020e7981 */ /* 0x000164000c1e1b00 */
.L_x_374:
[----:B------:R-:W-:Y:S05]  /*0310*/  BSYNC.RECONVERGENT B0 ;  /* 0x0000000000007941 */ /* 0x000fea0003800200 */
.L_x_373:
[----:B-----5:R-:W-:-:S04]  /*0320*/  IMAD.WIDE R12, R6, 0x4, R12 ;  /* 0x00000004060c7825 */ /* 0x020fc800078e020c */
[----:B------:R-:W-:Y:S02]  /*0330*/  IMAD.WIDE R6, R6, 0x4, R14 ;  /* 0x0000000406067825 */ /* 0x000fe400078e020e */
[----:B------:R-:W2:Y:S04]  /*0340*/  LD.E R12, desc[UR4][R12.64] ;  /* 0x000000040c0c7980 */ /* 0x000ea8000c101900 */
[----:B------:R-:W2:Y:S02]  /*0350*/  LD.E R7, desc[UR4][R6.64] ;  /* 0x0000000406077980 */ /* 0x000ea4000c101900 */
[----:B--2---:R-:W-:-:S13]  /*0360*/  ISETP.NE.AND P0, PT, R12, R7, PT ;  /* 0x000000070c00720c */ /* 0x004fda0003f05270 */
[----:B------:R-:W-:Y:S05]  /*0370*/  @!P0 EXIT ;  /* 0x000000000000894d */ /* 0x000fea0003800000 */
[----:B0-----:R-:W0:Y:S01]  /*0380*/  S2R R5, SR_LANEID ;  /* 0x0000000000057919 */ /* 0x001e220000000000 */
        /* <DEDUP_REMOVED lines=9> */
[----:B0-----:R-:W-:-:S06]  /*0420*/  LOP3.LUT R10, R10, UR6, RZ, 0xc0, !PT ;  /* 0x000000060a0a7c12 */ /* 0x001fcc000f8ec0ff */
[----:B------:R-:W0:Y:S01]  /*0430*/  POPC R10, R10 ;  /* 0x0000000a000a7309 */ /* 0x000e220000000000 */
[----:B--2---:R-:W0:Y:S02]  /*0440*/  SHFL.IDX PT, R7, R3, R8, 0x1f ;  /* 0x00001f0803077589 */ /* 0x004e2400000e0000 */
[----:B0-----:R-:W-:-:S05]  /*0450*/  IADD3 R7, PT, PT, R7, R10, RZ ;  /* 0x0000000a07077210 */ /* 0x001fca0007ffe0ff */
[----:B---3--:R-:W-:-:S05]  /*0460*/  IMAD.WIDE R6, R7, 0x4, R4 ;  /* 0x0000000407067825 */ /* 0x008fca00078e0204 */
[----:B------:R-:W-:Y:S01]  /*0470*/  ST.E desc[UR4][R6.64], R0 ;  /* 0x0000000006007985 */ /* 0x000fe2000c101904 */
[----:B------:R-:W-:Y:S05]  /*0480*/  EXIT ;  /* 0x000000000000794d */ /* 0x000fea0003800000 */
.L_x_372:
[----:B------:R-:W0:Y:S08]  /*0490*/  LDC.64 R6, c[0x4][0xf0] ;  /* 0x01003c00ff067b82 */ /* 0x000e300000000a00 */
[----:B------:R-:W1:Y:S01]  /*04a0*/  LDC.64 R8, c[0x4][0xf8] ;  /* 0x01003e00ff087b82 */ /* 0x000e620000000a00 */
[----:B0-----:R-:W2:Y:S04]  /*04b0*/  LDG.E.64 R2, desc[UR4][R6.64] ;  /* 0x0000000406027981 */ /* 0x001ea8000c1e1b00 */
[----:B-1----:R-:W3:Y:S01]  /*04c0*/  LDG.E.64 R4, desc[UR4][R8.64] ;  /* 0x0000000408047981 */ /* 0x002ee2000c1e1b00 */
[----:B------:R-:W-:-:S05]  /*04d0*/  SHF.L.U32 R11, R0, 0x1, RZ ;  /* 0x00000001000b7819 */ /* 0x000fca00000006ff */
[----:B--2---:R-:W-:-:S05]  /*04e0*/  IMAD.WIDE R2, R11, 0x4, R2 ;  /* 0x000000040b027825 */ /* 0x004fca00078e0202 */
[----:B------:R-:W2:Y:S01]  /*04f0*/  LD.E R0, desc[UR4][R2.64+0x4] ;  /* 0x0000040402007980 */ /* 0x000ea2000c101900 */
[----:B---3--:R-:W-:-:S05]  /*0500*/  IMAD.WIDE R4, R11, 0x4, R4 ;  /* 0x000000040b047825 */ /* 0x008fca00078e0204 */
[----:B------:R-:W2:Y:S01]  /*0510*/  LD.E R11, desc[UR4][R4.64+0x4] ;  /* 0x00000404040b7980 */ /* 0x000ea2000c101900 */
[----:B------:R-:W-:Y:S01]  /*0520*/  BSSY.RECONVERGENT B0, `(.L_x_375) ;  /* 0x0000007000007945 */ /* 0x000fe20003800200 */
[----:B--2---:R-:W-:-:S13]  /*0530*/  ISETP.NE.AND P0, PT, R0, R11, PT ;  /* 0x0000000b0000720c */ /* 0x004fda0003f05270 */
[----:B------:R-:W-:Y:S05]  /*0540*/  @P0 BRA `(.L_x_376) ;  /* 0x0000000000100947 */ /* 0x000fea0003800000 */
[----:B------:R-:W2:Y:S04]  /*0550*/  LD.E R2, desc[UR4][R2.64] ;  /* 0x0000000402027980 */ /* 0x000ea8000c101900 */
[----:B------:R-:W2:Y:S02]  /*0560*/  LD.E R5, desc[UR4][R4.64] ;  /* 0x0000000404057980 */ /* 0x000ea4000c101900 */
[----:B--2---:R-:W-:-:S13]  /*0570*/  ISETP.NE.AND P0, PT, R2, R5, PT ;  /* 0x000000050200720c */ /* 0x004fda0003f05270 */
[----:B------:R-:W-:Y:S05]  /*0580*/  @!P0 EXIT ;  /* 0x000000000000894d */ /* 0x000fea0003800000 */
.L_x_376:
[----:B------:R-:W-:Y:S05]  /*0590*/  BSYNC.RECONVERGENT B0 ;  /* 0x0000000000007941 */ /* 0x000fea0003800200 */
.L_x_375:
[----:B------:R-:W0:Y:S01]  /*05a0*/  S2R R0, SR_LANEID ;  /* 0x0000000000007919 */ /* 0x000e220000000000 */
[----:B------:R-:W1:Y:S01]  /*05b0*/  LDC.64 R2, c[0x4][0xa0] ;  /* 0x01002800ff027b82 */ /* 0x000e620000000a00 */
[----:B------:R-:W-:Y:S02]  /*05c0*/  VOTEU.ANY UR6, UPT, PT ;  /* 0x0000000000067886 */ /* 0x000fe400038e0100 */
[----:B------:R-:W-:Y:S02]  /*05d0*/  UFLO.U32 UR7, UR6 ;  /* 0x00000006000772bd */ /* 0x000fe400080e0000 */
[----:B------:R-:W1:Y:S04]  /*05e0*/  POPC R5, UR6 ;  /* 0x0000000600057d09 */ /* 0x000e680008000000 */
[----:B0-----:R-:W-:-:S13]  /*05f0*/  ISETP.EQ.U32.AND P0, PT, R0, UR7, PT ;  /* 0x0000000700007c0c */ /* 0x001fda000bf02070 */
[----:B-1----:R-:W-:Y:S01]  /*0600*/  @P0 REDG.E.ADD.STRONG.GPU desc[UR4][R2.64], R5 ;  /* 0x000000050200098e */ /* 0x002fe2000c12e104 */
[----:B------:R-:W-:Y:S05]  /*0610*/  EXIT ;  /* 0x000000000000794d */ /* 0x000fea0003800000 */
.L_x_377:
        /* <DEDUP_REMOVED lines=14> */
.L_x_534:


//--------------------- .text._Z10iscriticlev     --------------------------
	.section	.text._Z10iscriticlev,"ax",@progbits
	.align	128
        .global         _Z10iscriticlev
        .type           _Z10iscriticlev,@function
        .size           _Z10iscriticlev,(.L_x_535 - _Z10iscriticlev)
        .other          _Z10iscriticlev,@"STO_CUDA_ENTRY STV_DEFAULT"
_Z10iscriticlev:
.text._Z10iscriticlev:
        /* <DEDUP_REMOVED lines=16> */
[----:B------:R-:W0:Y:S02]  /*0100*/  LDC.64 R12, c[0x4][0x38] ;  /* 0x01000e00ff0c7b82 */ /* 0x000e240000000a00 */
[----:B0-----:R-:W2:Y:S06]  /*0110*/  LDG.E.64 R4, desc[UR4][R12.64] ;  /* 0x000000040c047981 */ /* 0x001eac000c1e1b00 */
[----:B------:R-:W0:Y:S01]  /*0120*/  LDC.64 R8, c[0x4][RZ] ;  /* 0x01000000ff087b82 */ /* 0x000e220000000a00 */
[----:B------:R-:W-:Y:S01]  /*0130*/  IMAD R7, R0, 0xc, RZ ;  /* 0x0000000c00077824 */ /* 0x000fe200078e02ff */
[----:B0-----:R-:W3:Y:S03]  /*0140*/  LDG.E.64 R8, desc[UR4][R8.64] ;  /* 0x0000000408087981 */ /* 0x001ee6000c1e1b00 */
[----:B--2---:R-:W-:-:S05]  /*0150*/  IMAD.WIDE R4, R7, 0x4, R4 ;  /* 0x0000000407047825 */ /* 0x004fca00078e0204 */
[----:B------:R-:W2:Y:S01]  /*0160*/  LD.E R7, desc[UR4][R4.64] ;  /* 0x0000000404077980 */ /* 0x000ea2000c101900 */
[----:B------:R-:W-:Y:S01]  /*0170*/  BSSY.RECONVERGENT B0, `(.L_x_378) ;  /* 0x00000e3000007945 */ /* 0x000fe20003800200 */
[----:B------:R-:W-:Y:S01]  /*0180*/  PLOP3.LUT P0, PT, PT, PT, PT, 0x8, 0x80 ;  /* 0x000000000080781c */ /* 0x000fe20003f0e170 */
[----:B---3--:R-:W-:Y:S01]  /*0190*/  IMAD.WIDE R10, R0, 0x8, R8 ;  /* 0x00000008000a7825 */ /* 0x008fe200078e0208 */
[----:B--2---:R-:W-:-:S13]  /*01a0*/  ISETP.NE.AND P2, PT, R7, -0x1, PT ;  /* 0xffffffff0700780c */ /* 0x004fda0003f45270 */
[----:B------:R-:W-:Y:S05]  /*01b0*/  @!P2 BRA `(.L_x_379) ;  /* 0x0000000c0078a947 */ /* 0x000fea0003800000 */
[----:B------:R-:W-:-:S06]  /*01c0*/  IMAD.WIDE R12, R7, 0x4, R2 ;  /* 0x00000004070c7825 */ /* 0x000fcc00078e0202 */
[----:B------:R-:W2:Y:S01]  /*01d0*/  LD.E R12, desc[UR4][R12.64] ;  /* 0x000000040c0c7980 */ /* 0x000ea2000c101900 */
[----:B------:R-:W-:Y:S01]  /*01e0*/  BSSY.RELIABLE B1, `(.L_x_380) ;  /* 0x000000c000017945 */ /* 0x000fe20003800100 */
[----:B--2---:R-:W-:-:S13]  /*01f0*/  ISETP.NE.AND P0, PT, R12, 0x1, PT ;  /* 0x000000010c00780c */ /* 0x004fda0003f05270 */
[----:B------:R-:W-:Y:S05]  /*0200*/  @!P0 BRA `(.L_x_381) ;  /* 0x0000000000248947 */ /* 0x000fea0003800000 */
[----:B------:R-:W-:Y:S01]  /*0210*/  IMAD.WIDE R12, R7, 0x8, R8 ;  /* 0x00000008070c7825 */ /* 0x000fe200078e0208 */
[----:B------:R-:W2:Y:S05]  /*0220*/  LD.E.64 R14, desc[UR4][R10.64] ;  /* 0x000000040a0e7980 */ /* 0x000eaa000c101b00 */
[----:B------:R-:W2:Y:S02]  /*0230*/  LD.E.64 R12, desc[UR4][R12.64] ;  /* 0x000000040c0c7980 */ /* 0x000ea4000c101b00 */
[----:B--2---:R-:W-:-:S06]  /*0240*/  DSETP.NEU.AND P0, PT, R12, R14, PT ;  /* 0x0000000e0c00722a */ /* 0x004fcc0003f0d000 */
[----:B------:R-:W-:-:S13]  /*0250*/  ISETP.GT.AND P0, PT, R7, R0, !P0 ;  /* 0x000000000700720c */ /* 0x000fda0004704270 */
[----:B------:R-:W-:Y:S01]  /*0260*/  DSETP.GT.OR P1, PT, R12, R14, P0 ;  /* 0x0000000e0c00722a */ /* 0x000fe20000724400 */
[----:B------:R-:W-:-:S13]  /*0270*/  PLOP3.LUT P0, PT, PT, PT, PT, 0x80, 0x8 ;  /* 0x000000000008781c */ /* 0x000fda0003f0f070 */
[----:B------:R-:W-:Y:S05]  /*0280*/  @P1 BREAK.RELIABLE B1 ;  /* 0x0000000000011942 */ /* 0x000fea0003800100 */
[----:B------:R-:W-:Y:S05]  /*0290*/  @P1 BRA `(.L_x_379) ;  /* 0x0000000c00401947 */ /* 0x000fea0003800000 */
.L_x_381:
[----:B------:R-:W-:Y:S05]  /*02a0*/  BSYNC.RELIABLE B1 ;  /* 0x0000000000017941 */ /* 0x000fea0003800100 */
.L_x_380:
[----:B------:R-:W2:Y:S01]  /*02b0*/  LD.E R17, desc[UR4][R4.64+0x4] ;  /* 0x0000040404117980 */ /* 0x000ea2000c101900 */
[----:B------:R-:W-:Y:S02]  /*02c0*/  PLOP3.LUT P0, PT, PT, PT, PT, 0x8, 0x80 ;  /* 0x000000000080781c */ /* 0x000fe40003f0e170 */
        /* <DEDUP_REMOVED lines=16> */
.L_x_383:
[----:B------:R-:W-:Y:S05]  /*03d0*/  BSYNC.RELIABLE B1 ;  /* 0x0000000000017941 */ /* 0x000fea0003800100 */
.L_x_382:
        /* <DEDUP_REMOVED lines=18> */
.L_x_385:
[----:B------:R-:W-:Y:S05]  /*0500*/  BSYNC.RELIABLE B1 ;  /* 0x0000000000017941 */ /* 0x000fea0003800100 */
.L_x_384:
        /* <DEDUP_REMOVED lines=18> */
.L_x_387:
[----:B------:R-:W-:Y:S05]  /*0630*/  BSYNC.RELIABLE B1 ;  /* 0x0000000000017941 */ /* 0x000fea0003800100 */
.L_x_386:
        /* <DEDUP_REMOVED lines=18> */
.L_x_389:
[----:B------:R-:W-:Y:S05]  /*0760*/  BSYNC.RELIABLE B1 ;  /* 0x0000000000017941 */ /* 0x000fea0003800100 */
.L_x_388:
        /* <DEDUP_REMOVED lines=18> */
.L_x_391:
[----:B------:R-:W-:Y:S05]  /*0890*/  BSYNC.RELIABLE B1 ;  /* 0x0000000000017941 */ /* 0x000fea0003800100 */
.L_x_390:
        /* <DEDUP_REMOVED lines=18> */
.L_x_393:
[----:B------:R-:W-:Y:S05]  /*09c0*/  BSYNC.RELIABLE B1 ;  /* 0x0000000000017941 */ /* 0x000fea0003800100 */
.L_x_392:
        /* <DEDUP_REMOVED lines=18> */
.L_x_395:
[----:B------:R-:W-:Y:S05]  /*0af0*/  BSYNC.RELIABLE B1 ;  /* 0x0000000000017941 */ /* 0x000fea0003800100 */
.L_x_394:
        /* <DEDUP_REMOVED lines=18> */
.L_x_397:
[----:B------:R-:W-:Y:S05]  /*0c20*/  BSYNC.RELIABLE B1 ;  /* 0x0000000000017941 */ /* 0x000fea0003800100 */
.L_x_396:
        /* <DEDUP_REMOVED lines=18> */
.L_x_399:
[----:B------:R-:W-:Y:S05]  /*0d50*/  BSYNC.RELIABLE B1 ;  /* 0x0000000000017941 */ /* 0x000fea0003800100 */
.L_x_398:
        /* <DEDUP_REMOVED lines=18> */
.L_x_401:
[----:B------:R-:W-:Y:S05]  /*0e80*/  BSYNC.RELIABLE B1 ;  /* 0x0000000000017941 */ /* 0x000fea0003800100 */
.L_x_400:
[----:B------:R-:W2:Y:S01]  /*0e90*/  LD.E R17, desc[UR4][R4.64+0x2c] ;  /* 0x00002c0404117980 */ /* 0x000ea2000c101900 */
[----:B------:R-:W-:Y:S02]  /*0ea0*/  PLOP3.LUT P0, PT, PT, PT, PT, 0x8, 0x80 ;  /* 0x000000000080781c */ /* 0x000fe40003f0e170 */
[----:B--2---:R-:W-:-:S13]  /*0eb0*/  ISETP.NE.AND P1, PT, R17, -0x1, PT ;  /* 0xffffffff1100780c */ /* 0x004fda0003f25270 */
[----:B------:R-:W-:Y:S05]  /*0ec0*/  @!P1 BRA `(.L_x_379) ;  /* 0x0000000000349947 */ /* 0x000fea0003800000 */
[----:B------:R-:W-:-:S06]  /*0ed0*/  IMAD.WIDE R12, R17, 0x4, R2 ;  /* 0x00000004110c7825 */ /* 0x000fcc00078e0202 */
[----:B------:R-:W2:Y:S02]  /*0ee0*/  LD.E R12, desc[UR4][R12.64] ;  /* 0x000000040c0c7980 */ /* 0x000ea4000c101900 */
        /* <DEDUP_REMOVED lines=9> */
[----:B------:R-:W-:Y:S05]  /*0f80*/  @P1 BRA `(.L_x_379) ;  /* 0x0000000000041947 */ /* 0x000fea0003800000 */
.L_x_402:
[----:B------:R-:W-:-:S13]  /*0f90*/  PLOP3.LUT P0, PT, PT, PT, PT, 0x8, 0x80 ;  /* 0x000000000080781c */ /* 0x000fda0003f0e170 */
.L_x_379:
[----:B------:R-:W-:Y:S05]  /*0fa0*/  BSYNC.RECONVERGENT B0 ;  /* 0x0000000000007941 */ /* 0x000fea0003800200 */
.L_x_378:
[----:B------:R-:W-:Y:S05]  /*0fb0*/  WARPSYNC.ALL ;  /* 0x0000000000007948 */ /* 0x000fea0003800000 */
[----:B------:R-:W-:Y:S01]  /*0fc0*/  BSSY.RECONVERGENT B0, `(.L_x_403) ;  /* 0x00000e1000007945 */ /* 0x000fe20003800200 */
[----:B------:R-:W-:-:S03]  /*0fd0*/  PLOP3.LUT P1, PT, PT, PT, PT, 0x8, 0x80 ;  /* 0x000000000080781c */ /* 0x000fc60003f2e170 */
[----:B------:R-:W-:Y:S10]  /*0fe0*/  @!P2 BRA `(.L_x_404) ;  /* 0x0000000c0078a947 */ /* 0x000ff40003800000 */
        /* <DEDUP_REMOVED lines=9> */
[----:B------:R-:W-:-:S13]  /*1080*/  ISETP.LT.AND P1, PT, R7, R0, !P1 ;  /* 0x000000000700720c */ /* 0x000fda0004f21270 */
[----:B------:R-:W-:Y:S01]  /*1090*/  DSETP.LT.OR P2, PT, R12, R14, P1 ;  /* 0x0000000e0c00722a */ /* 0x000fe20000f41400 */
[----:B------:R-:W-:-:S13]  /*10a0*/  PLOP3.LUT P1, PT, PT, PT, PT, 0x80, 0x8 ;  /* 0x000000000008781c */ /* 0x000fda0003f2f070 */
[----:B------:R-:W-:Y:S05]  /*10b0*/  @P2 BREAK.RELIABLE B1 ;  /* 0x0000000000012942 */ /* 0x000fea0003800100 */
[----:B------:R-:W-:Y:S05]  /*10c0*/  @P2 BRA `(.L_x_404) ;  /* 0x0000000c00402947 */ /* 0x000fea0003800000 */
.L_x_406:
[----:B------:R-:W-:Y:S05]  /*10d0*/  BSYNC.RELIABLE B1 ;  /* 0x0000000000017941 */ /* 0x000fea0003800100 */
.L_x_405:
        /* <DEDUP_REMOVED lines=18> */
.L_x_408:
[----:B------:R-:W-:Y:S05]  /*1200*/  BSYNC.RELIABLE B1 ;  /* 0x0000000000017941 */ /* 0x000fea0003800100 */
.L_x_407:
        /* <DEDUP_REMOVED lines=18> */
.L_x_410:
[----:B------:R-:W-:Y:S05]  /*1330*/  BSYNC.RELIABLE B1 ;  /* 0x0000000000017941 */ /* 0x000fea0003800100 */
.L_x_409:
        /* <DEDUP_REMOVED lines=18> */
.L_x_412:
[----:B------:R-:W-:Y:S05]  /*1460*/  BSYNC.RELIABLE B1 ;  /* 0x0000000000017941 */ /* 0x000fea0003800100 */
.L_x_411:
        /* <DEDUP_REMOVED lines=18> */
.L_x_414:
[----:B------:R-:W-:Y:S05]  /*1590*/  BSYNC.RELIABLE B1 ;  /* 0x0000000000017941 */ /* 0x000fea0003800100 */
.L_x_413:
        /* <DEDUP_REMOVED lines=18> */
.L_x_416:
[----:B------:R-:W-:Y:S05]  /*16c0*/  BSYNC.RELIABLE B1 ;  /* 0x0000000000017941 */ /* 0x000fea0003800100 */
.L_x_415:
        /* <DEDUP_REMOVED lines=18> */
.L_x_418:
[----:B------:R-:W-:Y:S05]  /*17f0*/  BSYNC.RELIABLE B1 ;  /* 0x0000000000017941 */ /* 0x000fea0003800100 */
.L_x_417:
        /* <DEDUP_REMOVED lines=18> */
.L_x_420:
[----:B------:R-:W-:Y:S05]  /*1920*/  BSYNC.RELIABLE B1 ;  /* 0x0000000000017941 */ /* 0x000fea0003800100 */
.L_x_419:
        /* <DEDUP_REMOVED lines=18> */
.L_x_422:
[----:B------:R-:W-:Y:S05]  /*1a50*/  BSYNC.RELIABLE B1 ;  /* 0x0000000000017941 */ /* 0x000fea0003800100 */
.L_x_421:
        /* <DEDUP_REMOVED lines=18> */
.L_x_424:
[----:B------:R-:W-:Y:S05]  /*1b80*/  BSYNC.RELIABLE B1 ;  /* 0x0000000000017941 */ /* 0x000fea0003800100 */
.L_x_423:
        /* <DEDUP_REMOVED lines=18> */
.L_x_426:
[----:B------:R-:W-:Y:S05]  /*1cb0*/  BSYNC.RELIABLE B1 ;  /* 0x0000000000017941 */ /* 0x000fea0003800100 */
.L_x_425:
        /* <DEDUP_REMOVED lines=15> */
[----:B------:R-:W-:Y:S05]  /*1db0*/  @P2 BRA `(.L_x_404) ;  /* 0x0000000000042947 */ /* 0x000fea0003800000 */
.L_x_427:
[----:B------:R-:W-:-:S13]  /*1dc0*/  PLOP3.LUT P1, PT, PT, PT, PT, 0x8, 0x80 ;  /* 0x000000000080781c */ /* 0x000fda0003f2e170 */
.L_x_404:
[----:B------:R-:W-:Y:S05]  /*1dd0*/  BSYNC.RECONVERGENT B0 ;  /* 0x0000000000007941 */ /* 0x000fea0003800200 */
.L_x_403:
[----:B------:R-:W-:Y:S05]  /*1de0*/  WARPSYNC.ALL ;  /* 0x0000000000007948 */ /* 0x000fea0003800000 */
[----:B------:R-:W-:Y:S04]  /*1df0*/  BSSY.RECONVERGENT B0, `(.L_x_428) ;  /* 0x0000020000007945 */ /* 0x000fe80003800200 */
[----:B------:R-:W-:Y:S05]  /*1e00*/  @P0 BRA `(.L_x_429) ;  /* 0x00000000001c0947 */ /* 0x000fea0003800000 */
[----:B------:R-:W0:Y:S02]  /*1e10*/  LDC.64 R2, c[0x4][0xd0] ;  /* 0x01003400ff027b82 */ /* 0x000e240000000a00 */
[----:B0-----:R-:W2:Y:S02]  /*1e20*/  LDG.E.64 R2, desc[UR4][R2.64] ;  /* 0x0000000402027981 */ /* 0x001ea4000c1e1b00 */
[----:B--2---:R-:W-:-:S06]  /*1e30*/  IMAD.WIDE R4, R0, 0x4, R2 ;  /* 0x0000000400047825 */ /* 0x004fcc00078e0202 */
[----:B------:R-:W2:Y:S02]  /*1e40*/  LD.E R4, desc[UR4][R4.64] ;  /* 0x0000000404047980 */ /* 0x000ea4000c101900 */
[----:B--2---:R-:W-:-:S13]  /*1e50*/  ISETP.NE.AND P0, PT, R4, -0x1, PT ;  /* 0xffffffff0400780c */ /* 0x004fda0003f05270 */
[----:B------:R-:W-:Y:S05]  /*1e60*/  @!P0 BRA `(.L_x_430) ;  /* 0x0000000000608947 */ /* 0x000fea0003800000 */
[----:B------:R-:W-:Y:S05]  /*1e70*/  BRA `(.L_x_431) ;  /* 0x0000000000187947 */ /* 0x000fea0003800000 */
.L_x_429:
[----:B------:R-:W0:Y:S02]  /*1e80*/  LDC.64 R2, c[0x4][0xd0] ;  /* 0x01003400ff027b82 */ /* 0x000e240000000a00 */
[----:B0-----:R-:W2:Y:S02]  /*1e90*/  LDG.E.64 R2, desc[UR4][R2.64] ;  /* 0x0000000402027981 */ /* 0x001ea4000c1e1b00 */
[----:B--2---:R-:W-:-:S06]  /*1ea0*/  IMAD.WIDE R4, R0, 0x4, R2 ;  /* 0x0000000400047825 */ /* 0x004fcc00078e0202 */
[----:B------:R-:W2:Y:S02]  /*1eb0*/  LD.E R4, desc[UR4][R4.64] ;  /* 0x0000000404047980 */ /* 0x000ea4000c101900 */
[----:B--2---:R-:W-:-:S13]  /*1ec0*/  ISETP.NE.AND P0, PT, R4, -0x1, PT ;  /* 0xffffffff0400780c */ /* 0x004fda0003f05270 */
[----:B------:R-:W-:Y:S05]  /*1ed0*/  @P0 BRA `(.L_x_430) ;  /* 0x0000000000440947 */ /* 0x000fea0003800000 */
.L_x_431:
        /* <DEDUP_REMOVED lines=13> */
[----:B0-----:R-:W-:-:S04]  /*1fb0*/  IMAD.IADD R7, R7, 0x1, R10 ;  /* 0x0000000107077824 */ /* 0x001fc800078e020a */
[----:B---3--:R-:W-:-:S05]  /*1fc0*/  IMAD.WIDE R6, R7, 0x4, R4 ;  /* 0x0000000407067825 */ /* 0x008fca00078e0204 */
[----:B------:R-:W-:Y:S01]  /*1fd0*/  ST.E desc[UR4][R6.64], R0 ;  /* 0x0000000006007985 */ /* 0x000fe2000c101904 */
[----:B------:R-:W-:Y:S05]  /*1fe0*/  EXIT ;  /* 0x000000000000794d */ /* 0x000fea0003800000 */
.L_x_430:
[----:B------:R-:W-:Y:S05]  /*1ff0*/  BSYNC.RECONVERGENT B0 ;  /* 0x0000000000007941 */ /* 0x000fea0003800200 */
.L_x_428:
[----:B------:R-:W-:Y:S04]  /*2000*/  BSSY.RECONVERGENT B0, `(.L_x_432) ;  /* 0x000000f000007945 */ /* 0x000fe80003800200 */
[----:B------:R-:W-:Y:S05]  /*2010*/  @P1 BRA `(.L_x_433) ;  /* 0x00000000001c1947 */ /* 0x000fea0003800000 */
[----:B------:R-:W0:Y:S02]  /*2020*/  LDC.64 R2, c[0x4][0xd8] ;  /* 0x01003600ff027b82 */ /* 0x000e240000000a00 */
[----:B0-----:R-:W2:Y:S02]  /*2030*/  LDG.E.64 R2, desc[UR4][R2.64] ;  /* 0x0000000402027981 */ /* 0x001ea4000c1e1b00 */
[----:B--2---:R-:W-:-:S06]  /*2040*/  IMAD.WIDE R4, R0, 0x4, R2 ;  /* 0x0000000400047825 */ /* 0x004fcc00078e0202 */
[----:B------:R-:W2:Y:S02]  /*2050*/  LD.E R4, desc[UR4][R4.64] ;  /* 0x0000000404047980 */ /* 0x000ea4000c101900 */
[----:B--2---:R-:W-:-:S13]  /*2060*/  ISETP.NE.AND P0, PT, R4, -0x1, PT ;  /* 0xffffffff0400780c */ /* 0x004fda0003f05270 */
[----:B------:R-:W-:Y:S05]  /*2070*/  @!P0 EXIT ;  /* 0x000000000000894d */ /* 0x000fea0003800000 */
[----:B------:R-:W-:Y:S05]  /*2080*/  BRA `(.L_x_434) ;  /* 0x0000000000187947 */ /* 0x000fea0003800000 */
.L_x_433:
[----:B------:R-:W0:Y:S02]  /*2090*/  LDC.64 R2, c[0x4][0xd8] ;  /* 0x01003600ff027b82 */ /* 0x000e240000000a00 */
[----:B0-----:R-:W2:Y:S02]  /*20a0*/  LDG.E.64 R2, desc[UR4][R2.64] ;  /* 0x0000000402027981 */ /* 0x001ea4000c1e1b00 */
[----:B--2---:R-:W-:-:S06]  /*20b0*/  IMAD.WIDE R4, R0, 0x4, R2 ;  /* 0x0000000400047825 */ /* 0x004fcc00078e0202 */
[----:B------:R-:W2:Y:S02]  /*20c0*/  LD.E R4, desc[UR4][R4.64] ;  /* 0x0000000404047980 */ /* 0x000ea4000c101900 */
[----:B--2---:R-:W-:-:S13]  /*20d0*/  ISETP.NE.AND P0, PT, R4, -0x1, PT ;  /* 0xffffffff0400780c */ /* 0x004fda0003f05270 */
[----:B------:R-:W-:Y:S05]  /*20e0*/  @P0 EXIT ;  /* 0x000000000000094d */ /* 0x000fea0003800000 */
.L_x_434:
[----:B------:R-:W-:Y:S05]  /*20f0*/  BSYNC.RECONVERGENT B0 ;  /* 0x0000000000007941 */ /* 0x000fea0003800200 */
.L_x_432:
        /* <DEDUP_REMOVED lines=17> */
.L_x_435:
        /* <DEDUP_REMOVED lines=15> */
.L_x_535:


//--------------------- .text._Z18checkElementKernelPiiiPb --------------------------
	.section	.text._Z18checkElementKernelPiiiPb,"ax",@progbits
	.align	128
        .global         _Z18checkElementKernelPiiiPb
        .type           _Z18checkElementKernelPiiiPb,@function
        .size           _Z18checkElementKernelPiiiPb,(.L_x_536 - _Z18checkElementKernelPiiiPb)
        .other          _Z18checkElementKernelPiiiPb,@"STO_CUDA_ENTRY STV_DEFAULT"
_Z18checkElementKernelPiiiPb:
.text._Z18checkElementKernelPiiiPb:
        /* <DEDUP_REMOVED lines=8> */
[----:B------:R-:W0:Y:S01]  /*0080*/  LDC.64 R2, c[0x0][0x380] ;  /* 0x0000e000ff027b82 */ /* 0x000e220000000a00 */
[----:B------:R-:W1:Y:S01]  /*0090*/  LDCU.64 UR4, c[0x0][0x358] ;  /* 0x00006b00ff0477ac */ /* 0x000e620008000a00 */
[----:B------:R-:W2:Y:S01]  /*00a0*/  LDCU UR6, c[0x0][0x38c] ;  /* 0x00007180ff0677ac */ /* 0x000ea20008000800 */
[----:B0-----:R-:W-:-:S06]  /*00b0*/  IMAD.WIDE R2, R5, 0x4, R2 ;  /* 0x0000000405027825 */ /* 0x001fcc00078e0202 */
[----:B-1----:R-:W2:Y:S02]  /*00c0*/  LDG.E R2, desc[UR4][R2.64] ;  /* 0x0000000402027981 */ /* 0x002ea4000c1e1900 */
[----:B--2---:R-:W-:-:S13]  /*00d0*/  ISETP.NE.AND P0, PT, R2, UR6, PT ;  /* 0x0000000602007c0c */ /* 0x004fda000bf05270 */
[----:B------:R-:W-:Y:S05]  /*00e0*/  @P0 EXIT ;  /* 0x000000000000094d */ /* 0x000fea0003800000 */
[----:B------:R-:W0:Y:S01]  /*00f0*/  LDC.64 R2, c[0x0][0x390] ;  /* 0x0000e400ff027b82 */ /* 0x000e220000000a00 */
[----:B------:R-:W-:-:S05]  /*0100*/  HFMA2 R0, -RZ, RZ, 0, 5.9604644775390625e-08 ;  /* 0x00000001ff007431 */ /* 0x000fca00000001ff */
[----:B0-----:R-:W-:Y:S01]  /*0110*/  STG.E.U8 desc[UR4][R2.64], R0 ;  /* 0x0000000002007986 */ /* 0x001fe2000c101104 */
[----:B------:R-:W-:Y:S05]  /*0120*/  EXIT ;  /* 0x000000000000794d */ /* 0x000fea0003800000 */
.L_x_436:
        /* <DEDUP_REMOVED lines=13> */
.L_x_536:


//--------------------- .text._Z14find_directioni --------------------------
	.section	.text._Z14find_directioni,"ax",@progbits
	.align	128
        .global         _Z14find_directioni
        .type           _Z14find_directioni,@function
        .size           _Z14find_directioni,(.L_x_537 - _Z14find_directioni)
        .other          _Z14find_directioni,@"STO_CUDA_ENTRY STV_DEFAULT"
_Z14find_directioni:
.text._Z14find_directioni:
        /* <DEDUP_REMOVED lines=16> */
[----:B------:R-:W0:Y:S01]  /*0100*/  LDCU UR6, c[0x0][0x380] ;  /* 0x00007000ff0677ac */ /* 0x000e220008000800 */
[----:B------:R-:W1:Y:S01]  /*0110*/  LDC.64 R24, c[0x4][0x38] ;  /* 0x01000e00ff187b82 */ /* 0x000e620000000a00 */
[----:B0-----:R-:W-:Y:S01]  /*0120*/  ISETP.NE.AND P1, PT, RZ, UR6, PT ;  /* 0x00000006ff007c0c */ /* 0x001fe2000bf25270 */
[----:B-1----:R-:W2:-:S12]  /*0130*/  LDG.E.64 R4, desc[UR4][R24.64] ;  /* 0x0000000418047981 */ /* 0x002e98000c1e1b00 */
[----:B------:R-:W0:Y:S02]  /*0140*/  @!P1 LDC.64 R10, c[0x4][RZ] ;  /* 0x01000000ff0a9b82 */ /* 0x000e240000000a00 */
[----:B0-----:R-:W3:Y:S06]  /*0150*/  @!P1 LDG.E.64 R12, desc[UR4][R10.64] ;  /* 0x000000040a0c9981 */ /* 0x001eec000c1e1b00 */
[----:B------:R-:W0:Y:S01]  /*0160*/  @P1 LDC.64 R22, c[0x4][0x108] ;  /* 0x01004200ff161b82 */ /* 0x000e220000000a00 */
[----:B------:R-:W-:-:S04]  /*0170*/  IMAD R19, R21, 0xc, RZ ;  /* 0x0000000c15137824 */ /* 0x000fc800078e02ff */
[----:B--2---:R-:W-:-:S05]  /*0180*/  IMAD.WIDE R4, R19, 0x4, R4 ;  /* 0x0000000413047825 */ /* 0x004fca00078e0204 */
[----:B------:R-:W2:Y:S04]  /*0190*/  LDG.E R29, desc[UR4][R4.64] ;  /* 0x00000004041d7981 */ /* 0x000ea8000c1e1900 */
[----:B------:R-:W4:Y:S04]  /*01a0*/  LDG.E R17, desc[UR4][R4.64+0x4] ;  /* 0x0000040404117981 */ /* 0x000f28000c1e1900 */
[----:B------:R-:W3:Y:S04]  /*01b0*/  LDG.E R7, desc[UR4][R4.64+0x8] ;  /* 0x0000080404077981 */ /* 0x000ee8000c1e1900 */
[----:B------:R-:W3:Y:S04]  /*01c0*/  LDG.E R9, desc[UR4][R4.64+0xc] ;  /* 0x00000c0404097981 */ /* 0x000ee8000c1e1900 */
[----:B------:R1:W5:Y:S04]  /*01d0*/  LDG.E R15, desc[UR4][R4.64+0x10] ;  /* 0x00001004040f7981 */ /* 0x000368000c1e1900 */
[----:B------:R1:W5:Y:S04]  /*01e0*/  LDG.E R27, desc[UR4][R4.64+0x14] ;  /* 0x00001404041b7981 */ /* 0x000368000c1e1900 */
[----:B0-----:R-:W3:Y:S01]  /*01f0*/  @P1 LDG.E.64 R12, desc[UR4][R22.64] ;  /* 0x00000004160c1981 */ /* 0x001ee2000c1e1b00 */
[----:B------:R-:W-:Y:S01]  /*0200*/  BSSY.RECONVERGENT B0, `(.L_x_437) ;  /* 0x0000014000007945 */ /* 0x000fe20003800200 */
[----:B------:R-:W-:Y:S01]  /*0210*/  IMAD.MOV.U32 R0, RZ, RZ, R21 ;  /* 0x000000ffff007224 */ /* 0x000fe200078e0015 */
[----:B--2---:R-:W-:-:S02]  /*0220*/  ISETP.NE.AND P4, PT, R29, -0x1, PT ;  /* 0xffffffff1d00780c */ /* 0x004fc40003f85270 */
[----:B----4-:R-:W-:Y:S02]  /*0230*/  ISETP.NE.AND P0, PT, R17, -0x1, PT ;  /* 0xffffffff1100780c */ /* 0x010fe40003f05270 */
[----:B---3--:R-:W-:Y:S02]  /*0240*/  ISETP.NE.AND P3, PT, R7, -0x1, PT ;  /* 0xffffffff0700780c */ /* 0x008fe40003f65270 */
[----:B------:R-:W-:Y:S01]  /*0250*/  ISETP.NE.AND P2, PT, R9, -0x1, PT ;  /* 0xffffffff0900780c */ /* 0x000fe20003f45270 */
[----:B------:R-:W-:-:S06]  /*0260*/  IMAD.WIDE R10, R21, 0x8, R12 ;  /* 0x00000008150a7825 */ /* 0x000fcc00078e020c */
[----:B-1----:R-:W-:Y:S06]  /*0270*/  @!P4 BRA `(.L_x_438) ;  /* 0x000000000030c947 */ /* 0x002fec0003800000 */
[----:B------:R-:W-:-:S06]  /*0280*/  IMAD.WIDE R22, R29, 0x4, R2 ;  /* 0x000000041d167825 */ /* 0x000fcc00078e0202 */
[----:B------:R-:W2:Y:S02]  /*0290*/  LDG.E R22, desc[UR4][R22.64] ;  /* 0x0000000416167981 */ /* 0x000ea4000c1e1900 */
[----:B--2---:R-:W-:-:S13]  /*02a0*/  ISETP.NE.AND P4, PT, R22, 0x1, PT ;  /* 0x000000011600780c */ /* 0x004fda0003f85270 */
[----:B------:R-:W-:Y:S05]  /*02b0*/  @!P4 BRA `(.L_x_438) ;  /* 0x000000000020c947 */ /* 0x000fea0003800000 */
[----:B------:R-:W-:Y:S01]  /*02c0*/  IMAD.WIDE R24, R29, 0x8, R12 ;  /* 0x000000081d187825 */ /* 0x000fe200078e020c */
[----:B------:R-:W2:Y:S05]  /*02d0*/  LDG.E.64 R22, desc[UR4][R10.64] ;  /* 0x000000040a167981 */ /* 0x000eaa000c1e1b00 */
[----:B------:R-:W2:Y:S01]  /*02e0*/  LDG.E.64 R24, desc[UR4][R24.64] ;  /* 0x0000000418187981 */ /* 0x000ea2000c1e1b00 */
[----:B------:R-:W-:Y:S01]  /*02f0*/  IMAD.MOV.U32 R0, RZ, RZ, R29 ;  /* 0x000000ffff007224 */ /* 0x000fe200078e001d */
[----:B--2---:R-:W-:-:S14]  /*0300*/  DSETP.GT.AND P4, PT, R24, R22, PT ;  /* 0x000000161800722a */ /* 0x004fdc0003f84000 */
[----:B------:R-:W-:Y:S01]  /*0310*/  @!P4 DSETP.NEU.AND P5, PT, R24, R22, PT ;  /* 0x000000161800c22a */ /* 0x000fe20003fad000 */
[----:B------:R-:W-:-:S05]  /*0320*/  @!P4 VIMNMX R6, PT, PT, R21, R29, !PT ;  /* 0x0000001d1506c248 */ /* 0x000fca0007fe0100 */
[----:B------:R-:W-:-:S08]  /*0330*/  @!P4 SEL R0, R6, R21, !P5 ;  /* 0x000000150600c207 */ /* 0x000fd00006800000 */
.L_x_438:
[----:B------:R-:W-:Y:S05]  /*0340*/  BSYNC.RECONVERGENT B0 ;  /* 0x0000000000007941 */ /* 0x000fea0003800200 */
.L_x_437:
[----:B------:R-:W-:Y:S01]  /*0350*/  IMAD.MOV.U32 R6, RZ, RZ, R0 ;  /* 0x000000ffff067224 */ /* 0x000fe200078e0000 */
[----:B------:R-:W-:Y:S03]  /*0360*/  BSSY.RECONVERGENT B0, `(.L_x_439) ;  /* 0x0000012000007945 */ /* 0x000fe60003800200 */
[----:B------:R-:W-:Y:S01]  /*0370*/  IMAD.MOV.U32 R0, RZ, RZ, R6 ;  /* 0x000000ffff007224 */ /* 0x000fe200078e0006 */
[----:B------:R-:W-:Y:S06]  /*0380*/  @!P0 BRA `(.L_x_440) ;  /* 0x00000000003c8947 */ /* 0x000fec0003800000 */
[----:B------:R-:W-:-:S06]  /*0390*/  IMAD.WIDE R22, R17, 0x4, R2 ;  /* 0x0000000411167825 */ /* 0x000fcc00078e0202 */
[----:B------:R-:W2:Y:S02]  /*03a0*/  LDG.E R22, desc[UR4][R22.64] ;  /* 0x0000000416167981 */ /* 0x000ea4000c1e1900 */
[----:B--2---:R-:W-:-:S13]  /*03b0*/  ISETP.NE.AND P0, PT, R22, 0x1, PT ;  /* 0x000000011600780c */ /* 0x004fda0003f05270 */
[----:B------:R-:W-:Y:S05]  /*03c0*/  @!P0 BRA `(.L_x_440) ;  /* 0x00000000002c8947 */ /* 0x000fea0003800000 */
[----:B------:R-:W-:-:S04]  /*03d0*/  IMAD.WIDE R24, R17, 0x8, R12 ;  /* 0x0000000811187825 */ /* 0x000fc800078e020c */
[----:B------:R-:W-:Y:S02]  /*03e0*/  IMAD.WIDE R22, R6, 0x8, R12 ;  /* 0x0000000806167825 */ /* 0x000fe400078e020c */
[----:B------:R-:W2:Y:S04]  /*03f0*/  LDG.E.64 R24, desc[UR4][R24.64] ;  /* 0x0000000418187981 */ /* 0x000ea8000c1e1b00 */
[----:B------:R-:W2:Y:S01]  /*0400*/  LDG.E.64 R22, desc[UR4][R22.64] ;  /* 0x0000000416167981 */ /* 0x000ea2000c1e1b00 */
[----:B------:R-:W-:Y:S01]  /*0410*/  PLOP3.LUT P0, PT, PT, PT, PT, 0x80, 0x8 ;  /* 0x000000000008781c */ /* 0x000fe20003f0f070 */
[----:B------:R-:W-:Y:S01]  /*0420*/  IMAD.MOV.U32 R0, RZ, RZ, R17 ;  /* 0x000000ffff007224 */ /* 0x000fe200078e0011 */
[----:B--2---:R-:W-:-:S14]  /*0430*/  DSETP.GT.AND P4, PT, R24, R22, PT ;  /* 0x000000161800722a */ /* 0x004fdc0003f84000 */
[----:B------:R-:W-:-:S06]  /*0440*/  @!P4 DSETP.NEU.AND P5, PT, R24, R22, PT ;  /* 0x000000161800c22a */ /* 0x000fcc0003fad000 */
[----:B------:R-:W-:-:S13]  /*0450*/  @!P4 PLOP3.LUT P0, PT, P5, PT, PT, 0x80, 0x8 ;  /* 0x000000000008c81c */ /* 0x000fda0002f0f070 */
[----:B------:R-:W-:-:S05]  /*0460*/  @!P0 VIMNMX R6, PT, PT, R17, R6, !PT ;  /* 0x0000000611068248 */ /* 0x000fca0007fe0100 */
[----:B------:R-:W-:-:S07]  /*0470*/  @!P4 IMAD.MOV.U32 R0, RZ, RZ, R6 ;  /* 0x000000ffff00c224 */ /* 0x000fce00078e0006 */
.L_x_440:
[----:B------:R-:W-:Y:S05]  /*0480*/  BSYNC.RECONVERGENT B0 ;  /* 0x0000000000007941 */ /* 0x000fea0003800200 */
.L_x_439:
        /* <DEDUP_REMOVED lines=19> */
.L_x_442:
[----:B------:R-:W-:Y:S05]  /*05c0*/  BSYNC.RECONVERGENT B0 ;  /* 0x0000000000007941 */ /* 0x000fea0003800200 */
.L_x_441:
        /* <DEDUP_REMOVED lines=19> */
.L_x_444:
[----:B------:R-:W-:Y:S05]  /*0700*/  BSYNC.RECONVERGENT B0 ;  /* 0x0000000000007941 */ /* 0x000fea0003800200 */
.L_x_443:
[----:B------:R0:W5:Y:S04]  /*0710*/  LDG.E R7, desc[UR4][R4.64+0x18] ;  /* 0x0000180404077981 */ /* 0x000168000c1e1900 */
[----:B------:R0:W5:Y:S04]  /*0720*/  LDG.E R9, desc[UR4][R4.64+0x1c] ;  /* 0x00001c0404097981 */ /* 0x000168000c1e1900 */
[----:B------:R0:W5:Y:S02]  /*0730*/  LDG.E R25, desc[UR4][R4.64+0x20] ;  /* 0x0000200404197981 */ /* 0x000164000c1e1900 */
[----:B-----5:R-:W-:Y:S01]  /*0740*/  ISETP.NE.AND P0, PT, R15, -0x1, PT ;  /* 0xffffffff0f00780c */ /* 0x020fe20003f05270 */
[----:B------:R-:W-:Y:S01]  /*0750*/  BSSY.RECONVERGENT B0, `(.L_x_445) ;  /* 0x0000013000007945 */ /* 0x000fe20003800200 */
[----:B------:R-:W-:-:S05]  /*0760*/  MOV R6, R0 ;  /* 0x0000000000067202 */ /* 0x000fca0000000f00 */
[----:B------:R-:W-:-:S06]  /*0770*/  IMAD.MOV.U32 R0, RZ, RZ, R6 ;  /* 0x000000ffff007224 */ /* 0x000fcc00078e0006 */
[----:B0-----:R-:W-:Y:S05]  /*0780*/  @!P0 BRA `(.L_x_446) ;  /* 0x00000000003c8947 */ /* 0x001fea0003800000 */
        /* <DEDUP_REMOVED lines=15> */
.L_x_446:
[----:B------:R-:W-:Y:S05]  /*0880*/  BSYNC.RECONVERGENT B0 ;  /* 0x0000000000007941 */ /* 0x000fea0003800200 */
.L_x_445:
[----:B------:R0:W5:Y:S04]  /*0890*/  LDG.E R17, desc[UR4][R4.64+0x24] ;  /* 0x0000240404117981 */ /* 0x000168000c1e1900 */
[----:B------:R0:W5:Y:S04]  /*08a0*/  LDG.E R23, desc[UR4][R4.64+0x28] ;  /* 0x0000280404177981 */ /* 0x000168000c1e1900 */
[----:B------:R0:W5:Y:S01]  /*08b0*/  LDG.E R15, desc[UR4][R4.64+0x2c] ;  /* 0x00002c04040f7981 */ /* 0x000162000c1e1900 */
[----:B------:R-:W-:Y:S01]  /*08c0*/  ISETP.NE.AND P0, PT, R27, -0x1, PT ;  /* 0xffffffff1b00780c */ /* 0x000fe20003f05270 */
[----:B------:R-:W-:Y:S01]  /*08d0*/  IMAD.MOV.U32 R6, RZ, RZ, R0 ;  /* 0x000000ffff067224 */ /* 0x000fe200078e0000 */
[----:B------:R-:W-:Y:S01]  /*08e0*/  BSSY.RECONVERGENT B0, `(.L_x_447) ;  /* 0x0000015000007945 */ /* 0x000fe20003800200 */
[----:B------:R-:W-:-:S02]  /*08f0*/  ISETP.NE.AND P4, PT, R7, -0x1, PT ;  /* 0xffffffff0700780c */ /* 0x000fc40003f85270 */
[----:B------:R-:W-:Y:S01]  /*0900*/  ISETP.NE.AND P3, PT, R9, -0x1, PT ;  /* 0xffffffff0900780c */ /* 0x000fe20003f65270 */
[----:B------:R-:W-:Y:S01]  /*0910*/  IMAD.MOV.U32 R0, RZ, RZ, R6 ;  /* 0x000000ffff007224 */ /* 0x000fe200078e0006 */
[----:B------:R-:W-:-:S06]  /*0920*/  ISETP.NE.AND P2, PT, R25, -0x1, PT ;  /* 0xffffffff1900780c */ /* 0x000fcc0003f45270 */
[----:B0-----:R-:W-:Y:S07]  /*0930*/  @!P0 BRA `(.L_x_448) ;  /* 0x00000000003c8947 */ /* 0x001fee0003800000 */
        /* <DEDUP_REMOVED lines=15> */
.L_x_448:
[----:B------:R-:W-:Y:S05]  /*0a30*/  BSYNC.RECONVERGENT B0 ;  /* 0x0000000000007941 */ /* 0x000fea0003800200 */
.L_x_447:
        /* <DEDUP_REMOVED lines=19> */
.L_x_450:
[----:B------:R-:W-:Y:S05]  /*0b70*/  BSYNC.RECONVERGENT B0 ;  /* 0x0000000000007941 */ /* 0x000fea0003800200 */
.L_x_449:
        /* <DEDUP_REMOVED lines=12> */
[----:B------:R-:W-:Y:S02]  /*0c40*/  PLOP3.LUT P0, PT, PT, PT, PT, 0x80, 0x8 ;  /* 0x000000000008781c */ /* 0x000fe40003f0f070 */
[----:B------:R-:W-:Y:S01]  /*0c50*/  MOV R0, R9 ;  /* 0x0000000900007202 */ /* 0x000fe20000000f00 */
[----:B--2---:R-:W-:-:S14]  /*0c60*/  DSETP.GT.AND P3, PT, R4, R6, PT ;  /* 0x000000060400722a */ /* 0x004fdc0003f64000 */
[----:B------:R-:W-:-:S06]  /*0c70*/  @!P3 DSETP.NEU.AND P4, PT, R4, R6, PT ;  /* 0x000000060400b22a */ /* 0x000fcc0003f8d000 */
[----:B------:R-:W-:-:S13]  /*0c80*/  @!P3 PLOP3.LUT P0, PT, P4, PT, PT, 0x80, 0x8 ;  /* 0x000000000008b81c */ /* 0x000fda000270f070 */
[----:B------:R-:W-:-:S05]  /*0c90*/  @!P0 VIMNMX R8, PT, PT, R9, R8, !PT ;  /* 0x0000000809088248 */ /* 0x000fca0007fe0100 */
[----:B------:R-:W-:-:S07]  /*0ca0*/  @!P3 IMAD.MOV.U32 R0, RZ, RZ, R8 ;  /* 0x000000ffff00b224 */ /* 0x000fce00078e0008 */
.L_x_452:
[----:B------:R-:W-:Y:S05]  /*0cb0*/  BSYNC.RECONVERGENT B0 ;  /* 0x0000000000007941 */ /* 0x000fea0003800200 */
.L_x_451:
        /* <DEDUP_REMOVED lines=19> */
.L_x_454:
[----:B------:R-:W-:Y:S05]  /*0df0*/  BSYNC.RECONVERGENT B0 ;  /* 0x0000000000007941 */ /* 0x000fea0003800200 */
.L_x_453:
[----:B------:R-:W0:Y:S01]  /*0e00*/  LDC.64 R8, c[0x4][0x18] ;  /* 0x01000600ff087b82 */ /* 0x000e220000000a00 */
[----:B-----5:R-:W-:Y:S01]  /*0e10*/  ISETP.NE.AND P0, PT, R17, -0x1, PT ;  /* 0xffffffff1100780c */ /* 0x020fe20003f05270 */
[----:B------:R-:W-:Y:S01]  /*0e20*/  IMAD.MOV.U32 R14, RZ, RZ, R0 ;  /* 0x000000ffff0e7224 */ /* 0x000fe200078e0000 */
[----:B------:R-:W-:Y:S01]  /*0e30*/  BSSY.RECONVERGENT B0, `(.L_x_455) ;  /* 0x0000014000007945 */ /* 0x000fe20003800200 */
[----:B------:R-:W-:Y:S02]  /*0e40*/  ISETP.NE.AND P4, PT, R23, -0x1, PT ;  /* 0xffffffff1700780c */ /* 0x000fe40003f85270 */
[----:B------:R-:W-:Y:S02]  /*0e50*/  IMAD.MOV.U32 R0, RZ, RZ, R14 ;  /* 0x000000ffff007224 */ /* 0x000fe400078e000e */
[----:B------:R-:W1:Y:S06]  /*0e60*/  LDC.64 R6, c[0x4][0x20] ;  /* 0x01000800ff067b82 */ /* 0x000e6c0000000a00 */
[----:B------:R-:W-:Y:S05]  /*0e70*/  @!P0 BRA `(.L_x_456) ;  /* 0x00000000003c8947 */ /* 0x000fea0003800000 */
        /* <DEDUP_REMOVED lines=15> */
.L_x_456:
[----:B------:R-:W-:Y:S05]  /*0f70*/  BSYNC.RECONVERGENT B0 ;  /* 0x0000000000007941 */ /* 0x000fea0003800200 */
.L_x_455:
        /* <DEDUP_REMOVED lines=19> */
.L_x_458:
[----:B------:R-:W-:Y:S05]  /*10b0*/  BSYNC.RECONVERGENT B0 ;  /* 0x0000000000007941 */ /* 0x000fea0003800200 */
.L_x_457:
[----:B0-----:R0:W5:Y:S04]  /*10c0*/  LDG.E R27, desc[UR4][R8.64] ;  /* 0x00000004081b7981 */ /* 0x001168000c1e1900 */
[----:B-1----:R0:W5:Y:S01]  /*10d0*/  LDG.E R18, desc[UR4][R6.64] ;  /* 0x0000000406127981 */ /* 0x002162000c1e1900 */
[----:B------:R-:W1:Y:S01]  /*10e0*/  @!P1 LDC.64 R4, c[0x4][0x110] ;  /* 0x01004400ff049b82 */ /* 0x000e620000000a00 */
[----:B------:R-:W-:Y:S01]  /*10f0*/  ISETP.NE.AND P0, PT, R15, -0x1, PT ;  /* 0xffffffff0f00780c */ /* 0x000fe20003f05270 */
[----:B------:R-:W-:Y:S01]  /*1100*/  BSSY.RECONVERGENT B0, `(.L_x_459) ;  /* 0x0000012000007945 */ /* 0x000fe20003800200 */
[----:B------:R-:W-:-:S11]  /*1110*/  MOV R20, R0 ;  /* 0x0000000000147202 */ /* 0x000fd60000000f00 */
        /* <DEDUP_REMOVED lines=16> */
.L_x_460:
[----:B------:R-:W-:Y:S05]  /*1220*/  BSYNC.RECONVERGENT B0 ;  /* 0x0000000000007941 */ /* 0x000fea0003800200 */
.L_x_459:
[----:B------:R-:W0:Y:S01]  /*1230*/  @!P1 LDC.64 R2, c[0x4][0x118] ;  /* 0x01004600ff029b82 */ /* 0x000e220000000a00 */
[----:B-1----:R-:W5:Y:S04]  /*1240*/  @!P1 LDG.E.64 R4, desc[UR4][R4.64] ;  /* 0x0000000404049981 */ /* 0x002f68000c1e1b00 */
[----:B0-----:R-:W5:Y:S02]  /*1250*/  @!P1 LDG.E.64 R2, desc[UR4][R2.64] ;  /* 0x0000000402029981 */ /* 0x001f64000c1e1b00 */
[----:B-----5:R-:W-:Y:S01]  /*1260*/  IABS R14, R27 ;  /* 0x0000001b000e7213 */ /* 0x020fe20000000000 */
[----:B------:R-:W0:Y:S01]  /*1270*/  @P1 LDC.64 R24, c[0x4][0xd0] ;  /* 0x01003400ff181b82 */ /* 0x000e220000000a00 */
[----:B------:R-:W-:Y:S02]  /*1280*/  IABS R0, R21 ;  /* 0x0000001500007213 */ /* 0x000fe40000000000 */
[----:B------:R-:W1:Y:S01]  /*1290*/  I2F.RP R15, R14 ;  /* 0x0000000e000f7306 */ /* 0x000e620000209400 */
[----:B------:R-:W-:-:S07]  /*12a0*/  IABS R22, R27 ;  /* 0x0000001b00167213 */ /* 0x000fce0000000000 */
[----:B-1----:R-:W1:Y:S02]  /*12b0*/  MUFU.RCP R15, R15 ;  /* 0x0000000f000f7308 */ /* 0x002e640000001000 */
[----:B-1----:R-:W-:Y:S02]  /*12c0*/  VIADD R16, R15, 0xffffffe ;  /* 0x0ffffffe0f107836 */ /* 0x002fe40000000000 */
[----:B------:R-:W-:Y:S01]  /*12d0*/  IMAD.MOV R15, RZ, RZ, -R22 ;  /* 0x000000ffff0f7224 */ /* 0x000fe200078e0a16 */
[----:B------:R-:W-:-:S03]  /*12e0*/  IABS R22, R20 ;  /* 0x0000001400167213 */ /* 0x000fc60000000000 */
[----:B------:R1:W2:Y:S02]  /*12f0*/  F2I.FTZ.U32.TRUNC.NTZ R17, R16 ;  /* 0x0000001000117305 */ /* 0x0002a4000021f000 */
[----:B-1----:R-:W-:Y:S02]  /*1300*/  IMAD.MOV.U32 R16, RZ, RZ, RZ ;  /* 0x000000ffff107224 */ /* 0x002fe400078e00ff */
[----:B--2---:R-:W-:-:S04]  /*1310*/  IMAD.MOV R23, RZ, RZ, -R17 ;  /* 0x000000ffff177224 */ /* 0x004fc800078e0a11 */
[----:B------:R-:W-:-:S04]  /*1320*/  IMAD R23, R23, R14, RZ ;  /* 0x0000000e17177224 */ /* 0x000fc800078e02ff */
[----:B------:R-:W-:-:S06]  /*1330*/  IMAD.HI.U32 R17, R17, R23, R16 ;  /* 0x0000001711117227 */ /* 0x000fcc00078e0010 */
[----:B------:R-:W-:-:S04]  /*1340*/  IMAD.HI.U32 R29, R17, R0, RZ ;  /* 0x00000000111d7227 */ /* 0x000fc800078e00ff */
[----:B------:R-:W-:Y:S02]  /*1350*/  IMAD R23, R29, R15, R0 ;  /* 0x0000000f1d177224 */ /* 0x000fe400078e0200 */
[----:B------:R-:W-:-:S03]  /*1360*/  IMAD.HI.U32 R16, R17, R22, RZ ;  /* 0x0000001611107227 */ /* 0x000fc600078e00ff */
[----:B------:R-:W-:Y:S01]  /*1370*/  ISETP.GT.U32.AND P6, PT, R14, R23, PT ;  /* 0x000000170e00720c */ /* 0x000fe20003fc4070 */
[----:B------:R-:W-:-:S05]  /*1380*/  IMAD R15, R16, R15, R22 ;  /* 0x0000000f100f7224 */ /* 0x000fca00078e0216 */
[----:B------:R-:W-:-:S07]  /*1390*/  ISETP.GT.U32.AND P5, PT, R14, R15, PT ;  /* 0x0000000f0e00720c */ /* 0x000fce0003fa4070 */
[----:B------:R-:W-:-:S05]  /*13a0*/  @!P6 IMAD.IADD R23, R23, 0x1, -R14 ;  /* 0x000000011717e824 */ /* 0x000fca00078e0a0e */
[----:B------:R-:W-:Y:S01]  /*13b0*/  ISETP.GE.U32.AND P4, PT, R23, R14, PT ;  /* 0x0000000e1700720c */ /* 0x000fe20003f86070 */
[----:B------:R-:W-:Y:S01]  /*13c0*/  @!P5 IMAD.IADD R15, R15, 0x1, -R14 ;  /* 0x000000010f0fd824 */ /* 0x000fe200078e0a0e */
[----:B------:R-:W-:-:S04]  /*13d0*/  IABS R23, R18 ;  /* 0x0000001200177213 */ /* 0x000fc80000000000 */
[----:B------:R-:W1:Y:S01]  /*13e0*/  I2F.RP R28, R23 ;  /* 0x00000017001c7306 */ /* 0x000e620000209400 */
[----:B------:R-:W-:-:S07]  /*13f0*/  ISETP.GE.U32.AND P3, PT, R15, R14, PT ;  /* 0x0000000e0f00720c */ /* 0x000fce0003f66070 */
[----:B-1----:R-:W1:Y:S01]  /*1400*/  MUFU.RCP R28, R28 ;  /* 0x0000001c001c7308 */ /* 0x002e620000001000 */
[----:B------:R-:W2:Y:S01]  /*1410*/  @P1 LDC.64 R14, c[0x4][0xd8] ;  /* 0x01003600ff0e1b82 */ /* 0x000ea20000000a00 */
[----:B------:R-:W-:-:S04]  /*1420*/  LOP3.LUT R26, R21, R27, RZ, 0x3c, !PT ;  /* 0x0000001b151a7212 */ /* 0x000fc800078e3cff */
[----:B------:R-:W-:Y:S02]  /*1430*/  ISETP.GE.AND P0, PT, R26, RZ, PT ;  /* 0x000000ff1a00720c */ /* 0x000fe40003f06270 */
[----:B------:R-:W-:Y:S01]  /*1440*/  LOP3.LUT R26, R20, R27, RZ, 0x3c, !PT ;  /* 0x0000001b141a7212 */ /* 0x000fe200078e3cff */
[----:B-1----:R-:W-:-:S03]  /*1450*/  VIADD R17, R28, 0xffffffe ;  /* 0x0ffffffe1c117836 */ /* 0x002fc60000000000 */
[----:B------:R-:W-:-:S03]  /*1460*/  ISETP.GE.AND P2, PT, R26, RZ, PT ;  /* 0x000000ff1a00720c */ /* 0x000fc60003f46270 */
[----:B------:R-:W1:Y:S01]  /*1470*/  F2I.FTZ.U32.TRUNC.NTZ R17, R17 ;  /* 0x0000001100117305 */ /* 0x000e62000021f000 */
[----:B------:R-:W-:-:S04]  /*1480*/  @!P5 VIADD R16, R16, 0x1 ;  /* 0x000000011010d836 */ /* 0x000fc80000000000 */
[----:B------:R-:W-:Y:S02]  /*1490*/  @P3 VIADD R16, R16, 0x1 ;  /* 0x0000000110103836 */ /* 0x000fe40000000000 */
[----:B------:R-:W-:-:S03]  /*14a0*/  @!P6 VIADD R29, R29, 0x1 ;  /* 0x000000011d1de836 */ /* 0x000fc60000000000 */
[----:B------:R-:W-:Y:S02]  /*14b0*/  @!P2 IMAD.MOV R16, RZ, RZ, -R16 ;  /* 0x000000ffff10a224 */ /* 0x000fe400078e0a10 */
[----:B------:R-:W-:-:S04]  /*14c0*/  @P4 VIADD R29, R29, 0x1 ;  /* 0x000000011d1d4836 */ /* 0x000fc80000000000 */
[----:B------:R-:W-:Y:S01]  /*14d0*/  @!P0 IMAD.MOV R29, RZ, RZ, -R29 ;  /* 0x000000ffff1d8224 */ /* 0x000fe200078e0a1d */
[----:B0-----:R1:W5:Y:S02]  /*14e0*/  @P1 LDG.E.64 R4, desc[UR4][R24.64] ;  /* 0x0000000418041981 */ /* 0x001364000c1e1b00 */
[----:B-1----:R-:W-:Y:S02]  /*14f0*/  IADD3 R24, PT, PT, RZ, -R17, RZ ;  /* 0x80000011ff187210 */ /* 0x002fe40007ffe0ff */
[----:B------:R-:W-:-:S03]  /*1500*/  LOP3.LUT R25, RZ, R27, RZ, 0x33, !PT ;  /* 0x0000001bff197212 */ /* 0x000fc600078e33ff */
[----:B------:R-:W-:Y:S01]  /*1510*/  IMAD R24, R24, R23, RZ ;  /* 0x0000001718187224 */ /* 0x000fe200078e02ff */
[----:B--2---:R0:W5:Y:S01]  /*1520*/  @P1 LDG.E.64 R2, desc[UR4][R14.64] ;  /* 0x000000040e021981 */ /* 0x004162000c1e1b00 */
[----:B------:R-:W-:-:S04]  /*1530*/  ISETP.NE.AND P1, PT, R27, RZ, PT ;  /* 0x000000ff1b00720c */ /* 0x000fc80003f25270 */
[C---:B0-----:R-:W-:Y:S01]  /*1540*/  SEL R15, R25.reuse, R16, !P1 ;  /* 0x00000010190f7207 */ /* 0x041fe20004800000 */
[----:B------:R-:W-:Y:S01]  /*1550*/  IMAD.MOV.U32 R16, RZ, RZ, RZ ;  /* 0x000000ffff107224 */ /* 0x000fe200078e00ff */
[----:B------:R-:W-:Y:S02]  /*1560*/  SEL R14, R25, R29, !P1 ;  /* 0x0000001d190e7207 */ /* 0x000fe40004800000 */
[----:B------:R-:W-:Y:S01]  /*1570*/  ISETP.GE.AND P0, PT, R15, RZ, PT ;  /* 0x000000ff0f00720c */ /* 0x000fe20003f06270 */
[----:B------:R-:W-:Y:S01]  /*1580*/  IMAD.HI.U32 R17, R17, R24, R16 ;  /* 0x0000001811117227 */ /* 0x000fe200078e0010 */
[----:B------:R-:W-:Y:S02]  /*1590*/  IABS R24, R18 ;  /* 0x0000001200187213 */ /* 0x000fe40000000000 */
[----:B------:R-:W-:Y:S01]  /*15a0*/  IABS R16, R15 ;  /* 0x0000000f00107213 */ /* 0x000fe20000000000 */
[----:B------:R-:W-:Y:S01]  /*15b0*/  IMAD.MOV R15, RZ, RZ, -R15 ;  /* 0x000000ffff0f7224 */ /* 0x000fe200078e0a0f */
[----:B------:R-:W-:Y:S01]  /*15c0*/  ISETP.GE.AND P1, PT, R14, RZ, PT ;  /* 0x000000ff0e00720c */ /* 0x000fe20003f26270 */
[----:B------:R-:W-:Y:S01]  /*15d0*/  IMAD.MOV R26, RZ, RZ, -R24 ;  /* 0x000000ffff1a7224 */ /* 0x000fe200078e0a18 */
[----:B------:R-:W-:Y:S01]  /*15e0*/  IABS R24, R14 ;  /* 0x0000000e00187213 */ /* 0x000fe20000000000 */
[----:B------:R-:W-:-:S04]  /*15f0*/  IMAD.HI.U32 R25, R17, R16, RZ ;  /* 0x0000001011197227 */ /* 0x000fc800078e00ff */
[----:B------:R-:W-:-:S04]  /*1600*/  IMAD.HI.U32 R17, R17, R24, RZ ;  /* 0x0000001811117227 */ /* 0x000fc800078e00ff */
[-C--:B------:R-:W-:Y:S02]  /*1610*/  IMAD R16, R25, R26.reuse, R16 ;  /* 0x0000001a19107224 */ /* 0x080fe400078e0210 */
[----:B------:R-:W-:Y:S02]  /*1620*/  IMAD R26, R17, R26, R24 ;  /* 0x0000001a111a7224 */ /* 0x000fe400078e0218 */
[----:B------:R-:W-:Y:S01]  /*1630*/  IMAD R17, R27, R18, RZ ;  /* 0x000000121b117224 */ /* 0x000fe200078e02ff */
[----:B------:R-:W-:Y:S01]  /*1640*/  ISETP.GT.U32.AND P2, PT, R23, R16, PT ;  /* 0x000000101700720c */ /* 0x000fe20003f44070 */
[----:B------:R-:W-:Y:S01]  /*1650*/  IMAD R24, R27, R14, -R21 ;  /* 0x0000000e1b187224 */ /* 0x000fe200078e0a15 */
[----:B------:R-:W-:Y:S01]  /*1660*/  ISETP.GT.U32.AND P3, PT, R23, R26, PT ;  /* 0x0000001a1700720c */ /* 0x000fe20003f64070 */
[----:B------:R-:W-:Y:S01]  /*1670*/  IMAD R27, R27, R15, R20 ;  /* 0x0000000f1b1b7224 */ /* 0x000fe200078e0214 */
[-C--:B------:R-:W-:Y:S02]  /*1680*/  IABS R25, R17.reuse ;  /* 0x0000001100197213 */ /* 0x080fe40000000000 */
[----:B------:R-:W-:Y:S01]  /*1690*/  LOP3.LUT R20, R20, R17, RZ, 0x3c, !PT ;  /* 0x0000001114147212 */ /* 0x000fe200078e3cff */
[----:B------:R-:W-:Y:S01]  /*16a0*/  IMAD.IADD R24, R27, 0x1, R24 ;  /* 0x000000011b187824 */ /* 0x000fe200078e0218 */
[----:B------:R-:W0:Y:S05]  /*16b0*/  I2F.RP R28, R25 ;  /* 0x00000019001c7306 */ /* 0x000e2a0000209400 */
[--C-:B------:R-:W-:Y:S01]  /*16c0*/  @!P2 IMAD.IADD R16, R16, 0x1, -R23.reuse ;  /* 0x000000011010a824 */ /* 0x100fe200078e0a17 */
[----:B------:R-:W-:Y:S01]  /*16d0*/  ISETP.GE.AND P2, PT, R20, RZ, PT ;  /* 0x000000ff1400720c */ /* 0x000fe20003f46270 */
[----:B------:R-:W-:-:S03]  /*16e0*/  @!P3 IMAD.IADD R26, R26, 0x1, -R23 ;  /* 0x000000011a1ab824 */ /* 0x000fc600078e0a17 */
[C---:B------:R-:W-:Y:S02]  /*16f0*/  ISETP.GT.U32.AND P3, PT, R23.reuse, R16, PT ;  /* 0x000000101700720c */ /* 0x040fe40003f64070 */
[----:B------:R-:W-:Y:S01]  /*1700*/  ISETP.GT.U32.AND P4, PT, R23, R26, PT ;  /* 0x0000001a1700720c */ /* 0x000fe20003f84070 */
[----:B0-----:R-:W0:Y:S10]  /*1710*/  MUFU.RCP R28, R28 ;  /* 0x0000001c001c7308 */ /* 0x001e340000001000 */
[----:B------:R-:W-:-:S02]  /*1720*/  @!P3 IMAD.IADD R16, R16, 0x1, -R23 ;  /* 0x000000011010b824 */ /* 0x000fc400078e0a17 */
[----:B------:R-:W-:Y:S02]  /*1730*/  @!P4 IMAD.IADD R26, R26, 0x1, -R23 ;  /* 0x000000011a1ac824 */ /* 0x000fe400078e0a17 */
[----:B0-----:R-:W-:-:S04]  /*1740*/  VIADD R14, R28, 0xffffffe ;  /* 0x0ffffffe1c0e7836 */ /* 0x001fc80000000000 */
[----:B------:R0:W1:Y:S02]  /*1750*/  F2I.FTZ.U32.TRUNC.NTZ R15, R14 ;  /* 0x0000000e000f7305 */ /* 0x000064000021f000 */
[----:B0-----:R-:W-:Y:S02]  /*1760*/  IMAD.MOV.U32 R14, RZ, RZ, RZ ;  /* 0x000000ffff0e7224 */ /* 0x001fe400078e00ff */
[----:B-1----:R-:W-:-:S04]  /*1770*/  IMAD.MOV R28, RZ, RZ, -R15 ;  /* 0x000000ffff1c7224 */ /* 0x002fc800078e0a0f */
[----:B------:R-:W-:-:S04]  /*1780*/  IMAD R27, R28, R25, RZ ;  /* 0x000000191c1b7224 */ /* 0x000fc800078e02ff */
[----:B------:R-:W-:Y:S01]  /*1790*/  IMAD.HI.U32 R15, R15, R27, R14 ;  /* 0x0000001b0f0f7227 */ /* 0x000fe200078e000e */
[----:B------:R-:W-:-:S04]  /*17a0*/  IABS R14, R17 ;  /* 0x00000011000e7213 */ /* 0x000fc80000000000 */
[----:B------:R-:W-:Y:S01]  /*17b0*/  IADD3 R20, PT, PT, RZ, -R14, RZ ;  /* 0x8000000eff147210 */ /* 0x000fe20007ffe0ff */
[----:B------:R-:W-:-:S04]  /*17c0*/  IMAD.HI.U32 R23, R15, R0, RZ ;  /* 0x000000000f177227 */ /* 0x000fc800078e00ff */
[----:B------:R-:W-:Y:S02]  /*17d0*/  IMAD R14, R23, R20, R0 ;  /* 0x00000014170e7224 */ /* 0x000fe400078e0200 */
[----:B------:R-:W-:-:S03]  /*17e0*/  IMAD.HI.U32 R27, R15, R22, RZ ;  /* 0x000000160f1b7227 */ /* 0x000fc600078e00ff */
[----:B------:R-:W-:Y:S01]  /*17f0*/  ISETP.GT.U32.AND P4, PT, R25, R14, PT ;  /* 0x0000000e1900720c */ /* 0x000fe20003f84070 */
[----:B------:R-:W-:-:S05]  /*1800*/  IMAD R22, R27, R20, R22 ;  /* 0x000000141b167224 */ /* 0x000fca00078e0216 */
[----:B------:R-:W-:-:S07]  /*1810*/  ISETP.GT.U32.AND P3, PT, R25, R22, PT ;  /* 0x000000161900720c */ /* 0x000fce0003f64070 */
[----:B------:R-:W-:-:S05]  /*1820*/  @!P4 IMAD.IADD R14, R14, 0x1, -R25 ;  /* 0x000000010e0ec824 */ /* 0x000fca00078e0a19 */
[-C--:B------:R-:W-:Y:S01]  /*1830*/  ISETP.GE.U32.AND P5, PT, R14, R25.reuse, PT ;  /* 0x000000190e00720c */ /* 0x080fe20003fa6070 */
[----:B------:R-:W-:Y:S01]  /*1840*/  @!P3 IMAD.IADD R22, R22, 0x1, -R25 ;  /* 0x000000011616b824 */ /* 0x000fe200078e0a19 */
[----:B------:R-:W0:Y:S04]  /*1850*/  LDC.64 R14, c[0x4][0x28] ;  /* 0x01000a00ff0e7b82 */ /* 0x000e280000000a00 */
[----:B------:R-:W-:Y:S01]  /*1860*/  ISETP.GE.U32.AND P6, PT, R22, R25, PT ;  /* 0x000000191600720c */ /* 0x000fe20003fc6070 */
[----:B0-----:R-:W2:Y:S01]  /*1870*/  LDG.E R20, desc[UR4][R14.64] ;  /* 0x000000040e147981 */ /* 0x001ea2000c1e1900 */
[----:B------:R-:W-:Y:S01]  /*1880*/  LOP3.LUT R22, R21, R17, RZ, 0x3c, !PT ;  /* 0x0000001115167212 */ /* 0x000fe200078e3cff */
[----:B------:R-:W-:Y:S02]  /*1890*/  @!P3 VIADD R27, R27, 0x1 ;  /* 0x000000011b1bb836 */ /* 0x000fe40000000000 */
[----:B------:R-:W-:Y:S01]  /*18a0*/  @!P4 VIADD R23, R23, 0x1 ;  /* 0x000000011717c836 */ /* 0x000fe20000000000 */
[----:B------:R-:W-:-:S07]  /*18b0*/  ISETP.GE.AND P3, PT, R22, RZ, PT ;  /* 0x000000ff1600720c */ /* 0x000fce0003f66270 */
[----:B------:R-:W-:Y:S01]  /*18c0*/  @P6 VIADD R27, R27, 0x1 ;  /* 0x000000011b1b6836 */ /* 0x000fe20000000000 */
[----:B------:R-:W-:Y:S01]  /*18d0*/  ISETP.NE.AND P4, PT, R17, RZ, PT ;  /* 0x000000ff1100720c */ /* 0x000fe20003f85270 */
[----:B------:R-:W-:Y:S01]  /*18e0*/  @P5 VIADD R23, R23, 0x1 ;  /* 0x0000000117175836 */ /* 0x000fe20000000000 */
[----:B------:R-:W-:Y:S01]  /*18f0*/  LOP3.LUT R17, RZ, R17, RZ, 0x33, !PT ;  /* 0x00000011ff117212 */ /* 0x000fe200078e33ff */
[----:B------:R-:W-:Y:S01]  /*1900*/  @!P2 IMAD.MOV R27, RZ, RZ, -R27 ;  /* 0x000000ffff1ba224 */ /* 0x000fe200078e0a1b */
[----:B------:R-:W-:Y:S01]  /*1910*/  ISETP.NE.AND P2, PT, R18, RZ, PT ;  /* 0x000000ff1200720c */ /* 0x000fe20003f45270 */
[----:B------:R-:W-:Y:S02]  /*1920*/  @!P1 IMAD.MOV R26, RZ, RZ, -R26 ;  /* 0x000000ffff1a9224 */ /* 0x000fe400078e0a1a */
[----:B------:R-:W-:Y:S01]  /*1930*/  @!P0 IMAD.MOV R16, RZ, RZ, -R16 ;  /* 0x000000ffff108224 */ /* 0x000fe200078e0a10 */
[----:B------:R-:W-:Y:S02]  /*1940*/  SEL R25, R17, R27, !P4 ;  /* 0x0000001b11197207 */ /* 0x000fe40006000000 */
[----:B------:R-:W-:Y:S01]  /*1950*/  LOP3.LUT R27, RZ, R18, RZ, 0x33, !PT ;  /* 0x00000012ff1b7212 */ /* 0x000fe200078e33ff */
[----:B------:R-:W-:Y:S01]  /*1960*/  @!P3 IMAD.MOV R23, RZ, RZ, -R23 ;  /* 0x000000ffff17b224 */ /* 0x000fe200078e0a17 */
[----:B------:R-:W-:-:S02]  /*1970*/  ISETP.GE.AND P1, PT, R25, RZ, PT ;  /* 0x000000ff1900720c */ /* 0x000fc40003f26270 */
[----:B------:R-:W-:Y:S02]  /*1980*/  SEL R18, R27, R26, !P2 ;  /* 0x0000001a1b127207 */ /* 0x000fe40005000000 */
[----:B------:R-:W-:Y:S02]  /*1990*/  SEL R23, R17, R23, !P4 ;  /* 0x0000001711177207 */ /* 0x000fe40006000000 */
[----:B------:R-:W-:Y:S01]  /*19a0*/  SEL R27, R27, R16, !P2 ;  /* 0x000000101b1b7207 */ /* 0x000fe20005000000 */
[----:B------:R-:W-:Y:S01]  /*19b0*/  HFMA2 R16, -RZ, RZ, 0, 0 ;  /* 0x00000000ff107431 */ /* 0x000fe200000001ff */
[----:B------:R-:W-:-:S03]  /*19c0*/  ISETP.GE.AND P3, PT, R23, RZ, PT ;  /* 0x000000ff1700720c */ /* 0x000fc60003f66270 */
[----:B------:R-:W-:Y:S01]  /*19d0*/  IMAD.IADD R18, R27, 0x1, -R18 ;  /* 0x000000011b127824 */ /* 0x000fe200078e0a12 */
[----:B--2---:R-:W-:-:S04]  /*19e0*/  IABS R22, R20 ;  /* 0x0000001400167213 */ /* 0x004fc80000000000 */
[----:B------:R-:W0:Y:S08]  /*19f0*/  I2F.RP R28, R22 ;  /* 0x00000016001c7306 */ /* 0x000e300000209400 */
[----:B0-----:R-:W0:Y:S02]  /*1a00*/  MUFU.RCP R28, R28 ;  /* 0x0000001c001c7308 */ /* 0x001e240000001000 */
[----:B0-----:R-:W-:-:S06]  /*1a10*/  VIADD R17, R28, 0xffffffe ;  /* 0x0ffffffe1c117836 */ /* 0x001fcc0000000000 */
[----:B------:R-:W0:Y:S02]  /*1a20*/  F2I.FTZ.U32.TRUNC.NTZ R17, R17 ;  /* 0x0000001100117305 */ /* 0x000e24000021f000 */
[----:B0-----:R-:W-:-:S04]  /*1a30*/  IMAD.MOV R29, RZ, RZ, -R17 ;  /* 0x000000ffff1d7224 */ /* 0x001fc800078e0a11 */
[----:B------:R-:W-:-:S04]  /*1a40*/  IMAD R27, R29, R22, RZ ;  /* 0x000000161d1b7224 */ /* 0x000fc800078e02ff */
[----:B------:R-:W-:Y:S01]  /*1a50*/  IMAD.HI.U32 R16, R17, R27, R16 ;  /* 0x0000001b11107227 */ /* 0x000fe200078e0010 */
[----:B------:R-:W-:Y:S02]  /*1a60*/  IABS R27, R23 ;  /* 0x00000017001b7213 */ /* 0x000fe40000000000 */
[----:B------:R-:W-:Y:S02]  /*1a70*/  IABS R17, R20 ;  /* 0x0000001400117213 */ /* 0x000fe40000000000 */
[----:B------:R-:W-:Y:S01]  /*1a80*/  IABS R23, R25 ;  /* 0x0000001900177213 */ /* 0x000fe20000000000 */
[----:B------:R-:W-:Y:S02]  /*1a90*/  IMAD.MOV.U32 R25, RZ, RZ, R27 ;  /* 0x000000ffff197224 */ /* 0x000fe400078e001b */
[----:B------:R-:W-:Y:S02]  /*1aa0*/  IMAD.MOV R26, RZ, RZ, -R17 ;  /* 0x000000ffff1a7224 */ /* 0x000fe400078e0a11 */
[----:B------:R-:W-:-:S04]  /*1ab0*/  IMAD.HI.U32 R17, R16, R25, RZ ;  /* 0x0000001910117227 */ /* 0x000fc800078e00ff */
[----:B------:R-:W-:-:S04]  /*1ac0*/  IMAD.HI.U32 R16, R16, R23, RZ ;  /* 0x0000001710107227 */ /* 0x000fc800078e00ff */
[-C--:B------:R-:W-:Y:S02]  /*1ad0*/  IMAD R25, R17, R26.reuse, R25 ;  /* 0x0000001a11197224 */ /* 0x080fe400078e0219 */
[----:B------:R-:W-:Y:S02]  /*1ae0*/  IMAD R23, R16, R26, R23 ;  /* 0x0000001a10177224 */ /* 0x000fe400078e0217 */
[----:B------:R-:W0:Y:S01]  /*1af0*/  LDC.64 R16, c[0x4][0x128] ;  /* 0x01004a00ff107b82 */ /* 0x000e220000000a00 */
[C---:B------:R-:W-:Y:S02]  /*1b00*/  ISETP.GT.U32.AND P2, PT, R22.reuse, R25, PT ;  /* 0x000000191600720c */ /* 0x040fe40003f44070 */
[----:B------:R-:W-:-:S11]  /*1b10*/  ISETP.GT.U32.AND P0, PT, R22, R23, PT ;  /* 0x000000171600720c */ /* 0x000fd60003f04070 */
[--C-:B------:R-:W-:Y:S02]  /*1b20*/  @!P2 IMAD.IADD R25, R25, 0x1, -R22.reuse ;  /* 0x000000011919a824 */ /* 0x100fe400078e0a16 */
[----:B------:R-:W-:-:S03]  /*1b30*/  @!P0 IMAD.IADD R23, R23, 0x1, -R22 ;  /* 0x0000000117178824 */ /* 0x000fc600078e0a16 */
[C---:B------:R-:W-:Y:S02]  /*1b40*/  ISETP.GT.U32.AND P2, PT, R22.reuse, R25, PT ;  /* 0x000000191600720c */ /* 0x040fe40003f44070 */
[----:B------:R-:W-:Y:S01]  /*1b50*/  ISETP.GT.U32.AND P0, PT, R22, R23, PT ;  /* 0x000000171600720c */ /* 0x000fe20003f04070 */
[----:B0-----:R-:W2:Y:S04]  /*1b60*/  LDG.E R27, desc[UR4][R16.64+0x4] ;  /* 0x00000404101b7981 */ /* 0x001ea8000c1e1900 */
[----:B------:R-:W3:Y:S06]  /*1b70*/  LDG.E R29, desc[UR4][R16.64+0x8] ;  /* 0x00000804101d7981 */ /* 0x000eec000c1e1900 */
[----:B------:R-:W-:-:S02]  /*1b80*/  @!P2 IMAD.IADD R25, R25, 0x1, -R22 ;  /* 0x000000011919a824 */ /* 0x000fc400078e0a16 */
[----:B------:R-:W-:Y:S01]  /*1b90*/  @!P0 IMAD.IADD R23, R23, 0x1, -R22 ;  /* 0x0000000117178824 */ /* 0x000fe200078e0a16 */
[----:B------:R-:W-:Y:S01]  /*1ba0*/  ISETP.NE.AND P0, PT, R20, RZ, PT ;  /* 0x000000ff1400720c */ /* 0x000fe20003f05270 */
[----:B------:R-:W-:Y:S01]  /*1bb0*/  @!P3 IMAD.MOV R25, RZ, RZ, -R25 ;  /* 0x000000ffff19b224 */ /* 0x000fe200078e0a19 */
[----:B------:R-:W-:Y:S01]  /*1bc0*/  LOP3.LUT R20, RZ, R20, RZ, 0x33, !PT ;  /* 0x00000014ff147212 */ /* 0x000fe200078e33ff */
[----:B------:R-:W-:-:S03]  /*1bd0*/  @!P1 IMAD.MOV R23, RZ, RZ, -R23 ;  /* 0x000000ffff179224 */ /* 0x000fc600078e0a17 */
[C---:B------:R-:W-:Y:S02]  /*1be0*/  SEL R25, R20.reuse, R25, !P0 ;  /* 0x0000001914197207 */ /* 0x040fe40004000000 */
[----:B------:R-:W-:Y:S02]  /*1bf0*/  SEL R20, R20, R23, !P0 ;  /* 0x0000001714147207 */ /* 0x000fe40004000000 */
[----:B------:R-:W4:Y:S03]  /*1c00*/  LDG.E R23, desc[UR4][R16.64] ;  /* 0x0000000410177981 */ /* 0x000f26000c1e1900 */
[----:B------:R-:W-:Y:S01]  /*1c10*/  IMAD.IADD R20, R20, 0x1, -R25 ;  /* 0x0000000114147824 */ /* 0x000fe200078e0a19 */
[----:B------:R-:W-:Y:S01]  /*1c20*/  BSSY.RECONVERGENT B0, `(.L_x_461) ;  /* 0x000005f000007945 */ /* 0x000fe20003800200 */
[----:B--2---:R-:W-:-:S03]  /*1c30*/  ISETP.NE.AND P0, PT, R27, R18, PT ;  /* 0x000000121b00720c */ /* 0x004fc60003f05270 */
[----:B---3--:R-:W-:Y:S01]  /*1c40*/  ISETP.EQ.AND P1, PT, R29, R20, PT ;  /* 0x000000141d00720c */ /* 0x008fe20003f22270 */
[----:B------:R-:W-:Y:S01]  /*1c50*/  IMAD.MOV.U32 R29, RZ, RZ, 0x1 ;  /* 0x00000001ff1d7424 */ /* 0x000fe200078e00ff */
[----:B----4-:R-:W-:-:S13]  /*1c60*/  ISETP.EQ.AND P0, PT, R23, R24, !P0 ;  /* 0x000000181700720c */ /* 0x010fda0004702270 */
[----:B------:R-:W-:Y:S05]  /*1c70*/  @P0 BRA P1, `(.L_x_462) ;  /* 0x0000000400640947 */ /* 0x000fea0000800000 */
[----:B------:R-:W2:Y:S04]  /*1c80*/  LDG.E R25, desc[UR4][R16.64+0x10] ;  /* 0x0000100410197981 */ /* 0x000ea8000c1e1900 */
[----:B------:R-:W3:Y:S04]  /*1c90*/  LDG.E R27, desc[UR4][R16.64+0x14] ;  /* 0x00001404101b7981 */ /* 0x000ee8000c1e1900 */
[----:B------:R-:W4:Y:S01]  /*1ca0*/  LDG.E R23, desc[UR4][R16.64+0xc] ;  /* 0x00000c0410177981 */ /* 0x000f22000c1e1900 */
[----:B------:R-:W-:Y:S01]  /*1cb0*/  IMAD.MOV.U32 R29, RZ, RZ, 0x2 ;  /* 0x00000002ff1d7424 */ /* 0x000fe200078e00ff */
[----:B--2---:R-:W-:-:S02]  /*1cc0*/  ISETP.NE.AND P0, PT, R25, R18, PT ;  /* 0x000000121900720c */ /* 0x004fc40003f05270 */
[----:B---3--:R-:W-:Y:S02]  /*1cd0*/  ISETP.EQ.AND P1, PT, R27, R20, PT ;  /* 0x000000141b00720c */ /* 0x008fe40003f22270 */
        /* <DEDUP_REMOVED lines=21> */
[----:B------:R-:W-:Y:S01]  /*1e30*/  HFMA2 R29, -RZ, RZ, 0, 2.98023223876953125e-07 ;  /* 0x00000005ff1d7431 */ /* 0x000fe200000001ff */
        /* <DEDUP_REMOVED lines=47> */
[----:B--2---:R-:W-:-:S04]  /*2130*/  ISETP.NE.AND P0, PT, R25, R18, PT ;  /* 0x000000121900720c */ /* 0x004fc80003f05270 */
[----:B---3--:R-:W-:-:S04]  /*2140*/  ISETP.EQ.AND P0, PT, R23, R24, !P0 ;  /* 0x000000181700720c */ /* 0x008fc80004702270 */
[----:B----4-:R-:W-:-:S13]  /*2150*/  ISETP.EQ.AND P0, PT, R27, R20, P0 ;  /* 0x000000141b00720c */ /* 0x010fda0000702270 */
[----:B------:R-:W2:Y:S04]  /*2160*/  @!P0 LDG.E R27, desc[UR4][R16.64+0x8c] ;  /* 0x00008c04101b8981 */ /* 0x000ea8000c1e1900 */
[----:B------:R-:W3:Y:S04]  /*2170*/  @!P0 LDG.E R25, desc[UR4][R16.64+0x88] ;  /* 0x0000880410198981 */ /* 0x000ee8000c1e1900 */
[----:B------:R-:W4:Y:S01]  /*2180*/  @!P0 LDG.E R23, desc[UR4][R16.64+0x84] ;  /* 0x0000840410178981 */ /* 0x000f22000c1e1900 */
[----:B------:R-:W-:Y:S01]  /*2190*/  IMAD.MOV.U32 R29, RZ, RZ, 0xb ;  /* 0x0000000bff1d7424 */ /* 0x000fe200078e00ff */
[----:B--2---:R-:W-:Y:S01]  /*21a0*/  @!P0 ISETP.NE.AND P1, PT, R27, R20, PT ;  /* 0x000000141b00820c */ /* 0x004fe20003f25270 */
[----:B------:R-:W-:Y:S01]  /*21b0*/  @!P0 IMAD.MOV.U32 R20, RZ, RZ, -0x1 ;  /* 0xffffffffff148424 */ /* 0x000fe200078e00ff */
[----:B---3--:R-:W-:-:S04]  /*21c0*/  @!P0 ISETP.NE.AND P2, PT, R25, R18, PT ;  /* 0x000000121900820c */ /* 0x008fc80003f45270 */
[----:B------:R-:W-:Y:S02]  /*21d0*/  @!P0 SEL R18, R20, 0xc, P1 ;  /* 0x0000000c14128807 */ /* 0x000fe40000800000 */
[----:B----4-:R-:W-:Y:S02]  /*21e0*/  @!P0 ISETP.NE.AND P1, PT, R23, R24, PT ;  /* 0x000000181700820c */ /* 0x010fe40003f25270 */
[----:B------:R-:W-:-:S04]  /*21f0*/  @!P0 SEL R18, R18, 0xffffffff, !P2 ;  /* 0xffffffff12128807 */ /* 0x000fc80005000000 */
[----:B------:R-:W-:-:S07]  /*2200*/  @!P0 SEL R29, R18, 0xffffffff, !P1 ;  /* 0xffffffff121d8807 */ /* 0x000fce0004800000 */
.L_x_462:
[----:B------:R-:W-:Y:S05]  /*2210*/  BSYNC.RECONVERGENT B0 ;  /* 0x0000000000007941 */ /* 0x000fea0003800200 */
.L_x_461:
[----:B------:R-:W0:Y:S01]  /*2220*/  LDC.64 R26, c[0x4][0x38] ;  /* 0x01000e00ff1a7b82 */ /* 0x000e220000000a00 */
[----:B-----5:R-:W-:-:S05]  /*2230*/  IMAD.WIDE R22, R21, 0x4, R4 ;  /* 0x0000000415167825 */ /* 0x020fca00078e0204 */
[----:B------:R1:W-:Y:S04]  /*2240*/  STG.E desc[UR4][R22.64], R29 ;  /* 0x0000001d16007986 */ /* 0x0003e8000c101904 */
[----:B0-----:R-:W2:Y:S02]  /*2250*/  LDG.E.64 R4, desc[UR4][R26.64] ;  /* 0x000000041a047981 */ /* 0x001ea4000c1e1b00 */
[----:B--2---:R-:W-:-:S05]  /*2260*/  IMAD.WIDE R18, R19, 0x4, R4 ;  /* 0x0000000413127825 */ /* 0x004fca00078e0204 */
[----:B------:R-:W2:Y:S01]  /*2270*/  LDG.E R25, desc[UR4][R18.64] ;  /* 0x0000000412197981 */ /* 0x000ea2000c1e1900 */
[----:B------:R-:W-:Y:S01]  /*2280*/  BSSY.RECONVERGENT B0, `(.L_x_463) ;  /* 0x00000f2000007945 */ /* 0x000fe20003800200 */
[----:B------:R-:W-:Y:S01]  /*2290*/  IMAD.MOV.U32 R5, RZ, RZ, R21 ;  /* 0x000000ffff057224 */ /* 0x000fe200078e0015 */
[----:B--2---:R-:W-:-:S13]  /*22a0*/  ISETP.NE.AND P0, PT, R25, -0x1, PT ;  /* 0xffffffff1900780c */ /* 0x004fda0003f05270 */
[----:B-1----:R-:W-:Y:S05]  /*22b0*/  @!P0 BRA `(.L_x_464) ;  /* 0x0000000c00b88947 */ /* 0x002fea0003800000 */
[----:B------:R-:W0:Y:S02]  /*22c0*/  LDC.64 R22, c[0x4][0x100] ;  /* 0x01004000ff167b82 */ /* 0x000e240000000a00 */
[----:B0-----:R-:W2:Y:S02]  /*22d0*/  LDG.E.64 R22, desc[UR4][R22.64] ;  /* 0x0000000416167981 */ /* 0x001ea4000c1e1b00 */
[----:B--2---:R-:W-:-:S06]  /*22e0*/  IMAD.WIDE R26, R25, 0x4, R22 ;  /* 0x00000004191a7825 */ /* 0x004fcc00078e0216 */
[----:B------:R-:W2:Y:S01]  /*22f0*/  LDG.E R26, desc[UR4][R26.64] ;  /* 0x000000041a1a7981 */ /* 0x000ea2000c1e1900 */
[----:B------:R-:W-:Y:S01]  /*2300*/  BSSY.RECONVERGENT B1, `(.L_x_465) ;  /* 0x000000b000017945 */ /* 0x000fe20003800200 */
[----:B--2---:R-:W-:-:S13]  /*2310*/  ISETP.NE.AND P0, PT, R26, 0x1, PT ;  /* 0x000000011a00780c */ /* 0x004fda0003f05270 */
[----:B------:R-:W-:Y:S05]  /*2320*/  @!P0 BRA `(.L_x_466) ;  /* 0x0000000000208947 */ /* 0x000fea0003800000 */
[----:B------:R-:W-:Y:S01]  /*2330*/  IMAD.WIDE R26, R25, 0x8, R12 ;  /* 0x00000008191a7825 */ /* 0x000fe200078e020c */
[----:B------:R-:W2:Y:S05]  /*2340*/  LDG.E.64 R10, desc[UR4][R10.64] ;  /* 0x000000040a0a7981 */ /* 0x000eaa000c1e1b00 */
[----:B------:R-:W2:Y:S01]  /*2350*/  LDG.E.64 R26, desc[UR4][R26.64] ;  /* 0x000000041a1a7981 */ /* 0x000ea2000c1e1b00 */
[----:B------:R-:W-:Y:S01]  /*2360*/  IMAD.MOV.U32 R5, RZ, RZ, R25 ;  /* 0x000000ffff057224 */ /* 0x000fe200078e0019 */
[----:B--2---:R-:W-:-:S14]  /*2370*/  DSETP.GEU.AND P0, PT, R26, R10, PT ;  /* 0x0000000a1a00722a */ /* 0x004fdc0003f0e000 */
[----:B------:R-:W-:Y:S01]  /*2380*/  @P0 DSETP.NEU.AND P1, PT, R26, R10, PT ;  /* 0x0000000a1a00022a */ /* 0x000fe20003f2d000 */
[----:B------:R-:W-:-:S05]  /*2390*/  @P0 VIMNMX R4, PT, PT, R21, R25, PT ;  /* 0x0000001915040248 */ /* 0x000fca0003fe0100 */
[----:B------:R-:W-:-:S08]  /*23a0*/  @P0 SEL R5, R4, R21, !P1 ;  /* 0x0000001504050207 */ /* 0x000fd00004800000 */
.L_x_466:
[----:B------:R-:W-:Y:S05]  /*23b0*/  BSYNC.RECONVERGENT B1 ;  /* 0x0000000000017941 */ /* 0x000fea0003800200 */
.L_x_465:
[----:B------:R-:W2:Y:S02]  /*23c0*/  LDG.E R25, desc[UR4][R18.64+0x4] ;  /* 0x0000040412197981 */ /* 0x000ea4000c1e1900 */
[----:B--2---:R-:W-:-:S13]  /*23d0*/  ISETP.NE.AND P0, PT, R25, -0x1, PT ;  /* 0xffffffff1900780c */ /* 0x004fda0003f05270 */
[----:B------:R-:W-:Y:S05]  /*23e0*/  @!P0 BRA `(.L_x_464) ;  /* 0x0000000c006c8947 */ /* 0x000fea0003800000 */
[----:B------:R-:W-:-:S06]  /*23f0*/  IMAD.WIDE R10, R25, 0x4, R22 ;  /* 0x00000004190a7825 */ /* 0x000fcc00078e0216 */
[----:B------:R-:W2:Y:S01]  /*2400*/  LDG.E R10, desc[UR4][R10.64] ;  /* 0x000000040a0a7981 */ /* 0x000ea2000c1e1900 */
[----:B------:R-:W-:Y:S01]  /*2410*/  BSSY.RECONVERGENT B1, `(.L_x_467) ;  /* 0x000000d000017945 */ /* 0x000fe20003800200 */
[----:B------:R-:W-:Y:S01]  /*2420*/  IMAD.MOV.U32 R4, RZ, RZ, R5 ;  /* 0x000000ffff047224 */ /* 0x000fe200078e0005 */
[----:B--2---:R-:W-:-:S13]  /*2430*/  ISETP.NE.AND P0, PT, R10, 0x1, PT ;  /* 0x000000010a00780c */ /* 0x004fda0003f05270 */
[----:B------:R-:W-:Y:S05]  /*2440*/  @!P0 BRA `(.L_x_468) ;  /* 0x0000000000248947 */ /* 0x000fea0003800000 */
[----:B------:R-:W-:-:S04]  /*2450*/  IMAD.WIDE R26, R25, 0x8, R12 ;  /* 0x00000008191a7825 */ /* 0x000fc800078e020c */
[----:B------:R-:W-:Y:S02]  /*2460*/  IMAD.WIDE R10, R5, 0x8, R12 ;  /* 0x00000008050a7825 */ /* 0x000fe400078e020c */
[----:B------:R-:W2:Y:S04]  /*2470*/  LDG.E.64 R26, desc[UR4][R26.64] ;  /* 0x000000041a1a7981 */ /* 0x000ea8000c1e1b00 */
[----:B------:R-:W2:Y:S01]  /*2480*/  LDG.E.64 R10, desc[UR4][R10.64] ;  /* 0x000000040a0a7981 */ /* 0x000ea2000c1e1b00 */
[----:B------:R-:W-:Y:S01]  /*2490*/  IMAD.MOV.U32 R4, RZ, RZ, R25 ;  /* 0x000000ffff047224 */ /* 0x000fe200078e0019 */
[----:B--2---:R-:W-:-:S14]  /*24a0*/  DSETP.GEU.AND P0, PT, R26, R10, PT ;  /* 0x0000000a1a00722a */ /* 0x004fdc0003f0e000 */
[----:B------:R-:W-:Y:S01]  /*24b0*/  @P0 DSETP.NEU.AND P1, PT, R26, R10, PT ;  /* 0x0000000a1a00022a */ /* 0x000fe20003f2d000 */
[----:B------:R-:W-:-:S05]  /*24c0*/  @P0 VIMNMX R20, PT, PT, R5, R25, PT ;  /* 0x0000001905140248 */ /* 0x000fca0003fe0100 */
[----:B------:R-:W-:-:S08]  /*24d0*/  @P0 SEL R4, R20, R5, !P1 ;  /* 0x0000000514040207 */ /* 0x000fd00004800000 */
.L_x_468:
[----:B------:R-:W-:Y:S05]  /*24e0*/  BSYNC.RECONVERGENT B1 ;  /* 0x0000000000017941 */ /* 0x000fea0003800200 */
.L_x_467:
[----:B------:R-:W2:Y:S01]  /*24f0*/  LDG.E R25, desc[UR4][R18.64+0x8] ;  /* 0x0000080412197981 */ /* 0x000ea2000c1e1900 */
[----:B------:R-:W-:Y:S01]  /*2500*/  IMAD.MOV.U32 R5, RZ, RZ, R4 ;  /* 0x000000ffff057224 */ /* 0x000fe200078e0004 */
[----:B--2---:R-:W-:-:S13]  /*2510*/  ISETP.NE.AND P0, PT, R25, -0x1, PT ;  /* 0xffffffff1900780c */ /* 0x004fda0003f05270 */
[----:B------:R-:W-:Y:S05]  /*2520*/  @!P0 BRA `(.L_x_464) ;  /* 0x0000000c001c8947 */ /* 0x000fea0003800000 */
[----:B------:R-:W-:-:S06]  /*2530*/  IMAD.WIDE R10, R25, 0x4, R22 ;  /* 0x00000004190a7825 */ /* 0x000fcc00078e0216 */
[----:B------:R-:W2:Y:S01]  /*2540*/  LDG.E R10, desc[UR4][R10.64] ;  /* 0x000000040a0a7981 */ /* 0x000ea2000c1e1900 */
[----:B------:R-:W-:Y:S01]  /*2550*/  BSSY.RECONVERGENT B1, `(.L_x_469) ;  /* 0x000000e000017945 */ /* 0x000fe20003800200 */
        /* <DEDUP_REMOVED lines=8> */
[----:B--2---:R-:W-:-:S14]  /*25e0*/  DSETP.GEU.AND P1, PT, R26, R10, PT ;  /* 0x0000000a1a00722a */ /* 0x004fdc0003f2e000 */
[----:B------:R-:W-:-:S06]  /*25f0*/  @P1 DSETP.NEU.AND P2, PT, R26, R10, PT ;  /* 0x0000000a1a00122a */ /* 0x000fcc0003f4d000 */
[----:B------:R-:W-:-:S13]  /*2600*/  @P1 PLOP3.LUT P0, PT, P2, PT, PT, 0x80, 0x8 ;  /* 0x000000000008181c */ /* 0x000fda000170f070 */
[----:B------:R-:W-:-:S04]  /*2610*/  @!P0 VIMNMX R4, PT, PT, R25, R4, PT ;  /* 0x0000000419048248 */ /* 0x000fc80003fe0100 */
[----:B------:R-:W-:-:S07]  /*2620*/  @P1 MOV R5, R4 ;  /* 0x0000000400051202 */ /* 0x000fce0000000f00 */
.L_x_470:
[----:B------:R-:W-:Y:S05]  /*2630*/  BSYNC.RECONVERGENT B1 ;  /* 0x0000000000017941 */ /* 0x000fea0003800200 */
.L_x_469:
        /* <DEDUP_REMOVED lines=18> */
.L_x_472:
[----:B------:R-:W-:Y:S05]  /*2760*/  BSYNC.RECONVERGENT B1 ;  /* 0x0000000000017941 */ /* 0x000fea0003800200 */
.L_x_471:
        /* <DEDUP_REMOVED lines=18> */
[----:B------:R-:W-:-:S05]  /*2890*/  @!P0 VIMNMX R4, PT, PT, R25, R4, PT ;  /* 0x0000000419048248 */ /* 0x000fca0003fe0100 */
[----:B------:R-:W-:-:S07]  /*28a0*/  @P1 IMAD.MOV.U32 R5, RZ, RZ, R4 ;  /* 0x000000ffff051224 */ /* 0x000fce00078e0004 */
.L_x_474:
[----:B------:R-:W-:Y:S05]  /*28b0*/  BSYNC.RECONVERGENT B1 ;  /* 0x0000000000017941 */ /* 0x000fea0003800200 */
.L_x_473:
        /* <DEDUP_REMOVED lines=18> */
.L_x_476:
[----:B------:R-:W-:Y:S05]  /*29e0*/  BSYNC.RECONVERGENT B1 ;  /* 0x0000000000017941 */ /* 0x000fea0003800200 */
.L_x_475:
        /* <DEDUP_REMOVED lines=20> */
.L_x_478:
[----:B------:R-:W-:Y:S05]  /*2b30*/  BSYNC.RECONVERGENT B1 ;  /* 0x0000000000017941 */ /* 0x000fea0003800200 */
.L_x_477:
        /* <DEDUP_REMOVED lines=18> */
.L_x_480:
[----:B------:R-:W-:Y:S05]  /*2c60*/  BSYNC.RECONVERGENT B1 ;  /* 0x0000000000017941 */ /* 0x000fea0003800200 */
.L_x_479:
        /* <DEDUP_REMOVED lines=15> */
[----:B--2---:R-:W-:-:S14]  /*2d60*/  DSETP.GEU.AND P1, PT, R26, R10, PT ;  /* 0x0000000a1a00722a */ /* 0x004fdc0003f2e000 */
[----:B------:R-:W-:-:S06]  /*2d70*/  @P1 DSETP.NEU.AND P2, PT, R26, R10, PT ;  /* 0x0000000a1a00122a */ /* 0x000fcc0003f4d000 */
[----:B------:R-:W-:-:S13]  /*2d80*/  @P1 PLOP3.LUT P0, PT, P2, PT, PT, 0x80, 0x8 ;  /* 0x000000000008181c */ /* 0x000fda000170f070 */
[----:B------:R-:W-:-:S05]  /*2d90*/  @!P0 VIMNMX R4, PT, PT, R25, R4, PT ;  /* 0x0000000419048248 */ /* 0x000fca0003fe0100 */
[----:B------:R-:W-:-:S07]  /*2da0*/  @P1 IMAD.MOV.U32 R5, RZ, RZ, R4 ;  /* 0x000000ffff051224 */ /* 0x000fce00078e0004 */
.L_x_482:
[----:B------:R-:W-:Y:S05]  /*2db0*/  BSYNC.RECONVERGENT B1 ;  /* 0x0000000000017941 */ /* 0x000fea0003800200 */
.L_x_481:
        /* <DEDUP_REMOVED lines=18> */
.L_x_484:
[----:B------:R-:W-:Y:S05]  /*2ee0*/  BSYNC.RECONVERGENT B1 ;  /* 0x0000000000017941 */ /* 0x000fea0003800200 */
.L_x_483:
[----:B------:R-:W2:Y:S01]  /*2ef0*/  LDG.E R11, desc[UR4][R18.64+0x28] ;  /* 0x00002804120b7981 */ /* 0x000ea2000c1e1900 */
[----:B------:R-:W-:-:S04]  /*2f00*/  IMAD.MOV.U32 R10, RZ, RZ, R4 ;  /* 0x000000ffff0a7224 */ /* 0x000fc800078e0004 */
[----:B------:R-:W-:Y:S01]  /*2f10*/  IMAD.MOV.U32 R5, RZ, RZ, R10 ;  /* 0x000000ffff057224 */ /* 0x000fe200078e000a */
[----:B--2---:R-:W-:-:S13]  /*2f20*/  ISETP.NE.AND P0, PT, R11, -0x1, PT ;  /* 0xffffffff0b00780c */ /* 0x004fda0003f05270 */
[----:B------:R-:W-:Y:S05]  /*2f30*/  @!P0 BRA `(.L_x_464) ;  /* 0x0000000000988947 */ /* 0x000fea0003800000 */
[----:B------:R-:W-:Y:S01]  /*2f40*/  IMAD.WIDE R4, R11, 0x4, R22 ;  /* 0x000000040b047825 */ /* 0x000fe200078e0216 */
[----:B------:R-:W2:Y:S05]  /*2f50*/  LDG.E R19, desc[UR4][R18.64+0x2c] ;  /* 0x00002c0412137981 */ /* 0x000eaa000c1e1900 */
[----:B------:R-:W3:Y:S01]  /*2f60*/  LDG.E R4, desc[UR4][R4.64] ;  /* 0x0000000404047981 */ /* 0x000ee2000c1e1900 */
[----:B------:R-:W-:Y:S01]  /*2f70*/  BSSY.RECONVERGENT B1, `(.L_x_485) ;  /* 0x0000010000017945 */ /* 0x000fe20003800200 */
[----:B------:R-:W-:Y:S01]  /*2f80*/  IMAD.MOV.U32 R20, RZ, RZ, R10 ;  /* 0x000000ffff147224 */ /* 0x000fe200078e000a */
[----:B---3--:R-:W-:Y:S02]  /*2f90*/  ISETP.NE.AND P0, PT, R4, 0x1, PT ;  /* 0x000000010400780c */ /* 0x008fe40003f05270 */
[----:B--2---:R-:W-:-:S11]  /*2fa0*/  ISETP.NE.AND P3, PT, R19, -0x1, PT ;  /* 0xffffffff1300780c */ /* 0x004fd60003f65270 */
        /* <DEDUP_REMOVED lines=12> */
.L_x_486:
[----:B------:R-:W-:Y:S05]  /*3070*/  BSYNC.RECONVERGENT B1 ;  /* 0x0000000000017941 */ /* 0x000fea0003800200 */
.L_x_485:
[----:B------:R-:W-:-:S04]  /*3080*/  IMAD.MOV.U32 R4, RZ, RZ, R20 ;  /* 0x000000ffff047224 */ /* 0x000fc800078e0014 */
        /* <DEDUP_REMOVED lines=17> */
.L_x_464:
[----:B------:R-:W-:Y:S05]  /*31a0*/  BSYNC.RECONVERGENT B0 ;  /* 0x0000000000007941 */ /* 0x000fea0003800200 */
.L_x_463:
[----:B------:R-:W2:Y:S04]  /*31b0*/  LDG.E R4, desc[UR4][R8.64] ;  /* 0x0000000408047981 */ /* 0x000ea8000c1e1900 */
[----:B------:R-:W3:Y:S04]  /*31c0*/  LDG.E R13, desc[UR4][R6.64] ;  /* 0x00000004060d7981 */ /* 0x000ee8000c1e1900 */
[----:B------:R0:W4:Y:S04]  /*31d0*/  LDG.E R14, desc[UR4][R14.64] ;  /* 0x000000040e0e7981 */ /* 0x000128000c1e1900 */
[----:B------:R-:W5:Y:S04]  /*31e0*/  LDG.E R12, desc[UR4][R16.64+0x4] ;  /* 0x00000404100c7981 */ /* 0x000f68000c1e1900 */
[----:B------:R-:W5:Y:S04]  /*31f0*/  LDG.E R18, desc[UR4][R16.64] ;  /* 0x0000000410127981 */ /* 0x000f68000c1e1900 */
[----:B------:R-:W5:Y:S01]  /*3200*/  LDG.E R19, desc[UR4][R16.64+0x8] ;  /* 0x0000080410137981 */ /* 0x000f62000c1e1900 */
[----:B------:R-:W-:Y:S01]  /*3210*/  BSSY.RECONVERGENT B0, `(.L_x_487) ;  /* 0x00000f4000007945 */ /* 0x000fe20003800200 */
[----:B--2---:R-:W-:-:S04]  /*3220*/  IABS R23, R4 ;  /* 0x0000000400177213 */ /* 0x004fc80000000000 */
[----:B------:R-:W1:Y:S01]  /*3230*/  I2F.RP R24, R23 ;  /* 0x0000001700187306 */ /* 0x000e620000209400 */
[-C--:B---3--:R-:W-:Y:S01]  /*3240*/  IABS R20, R13.reuse ;  /* 0x0000000d00147213 */ /* 0x088fe20000000000 */
[----:B------:R-:W-:-:S05]  /*3250*/  IMAD R22, R4, R13, RZ ;  /* 0x0000000d04167224 */ /* 0x000fca00078e02ff */
[----:B0-----:R-:W-:Y:S01]  /*3260*/  IABS R15, R22 ;  /* 0x00000016000f7213 */ /* 0x001fe20000000000 */
[----:B------:R-:W0:Y:S08]  /*3270*/  I2F.RP R25, R20 ;  /* 0x0000001400197306 */ /* 0x000e300000209400 */
[----:B------:R-:W2:Y:S08]  /*3280*/  I2F.RP R26, R15 ;  /* 0x0000000f001a7306 */ /* 0x000eb00000209400 */
[----:B-1----:R-:W1:Y:S08]  /*3290*/  MUFU.RCP R24, R24 ;  /* 0x0000001800187308 */ /* 0x002e700000001000 */
[----:B0-----:R-:W0:Y:S08]  /*32a0*/  MUFU.RCP R25, R25 ;  /* 0x0000001900197308 */ /* 0x001e300000001000 */
[----:B--2---:R-:W2:Y:S01]  /*32b0*/  MUFU.RCP R26, R26 ;  /* 0x0000001a001a7308 */ /* 0x004ea20000001000 */
[----:B-1----:R-:W-:-:S07]  /*32c0*/  IADD3 R6, PT, PT, R24, 0xffffffe, RZ ;  /* 0x0ffffffe18067810 */ /* 0x002fce0007ffe0ff */
[----:B------:R1:W3:Y:S01]  /*32d0*/  F2I.FTZ.U32.TRUNC.NTZ R7, R6 ;  /* 0x0000000600077305 */ /* 0x0002e2000021f000 */
[----:B0-----:R-:W-:-:S07]  /*32e0*/  VIADD R8, R25, 0xffffffe ;  /* 0x0ffffffe19087836 */ /* 0x001fce0000000000 */
[----:B------:R0:W4:Y:S01]  /*32f0*/  F2I.FTZ.U32.TRUNC.NTZ R9, R8 ;  /* 0x0000000800097305 */ /* 0x000122000021f000 */
[----:B--2---:R-:W-:Y:S02]  /*3300*/  VIADD R10, R26, 0xffffffe ;  /* 0x0ffffffe1a0a7836 */ /* 0x004fe40000000000 */
[----:B-1----:R-:W-:Y:S02]  /*3310*/  IMAD.MOV.U32 R6, RZ, RZ, RZ ;  /* 0x000000ffff067224 */ /* 0x002fe400078e00ff */
[----:B---3--:R-:W-:-:S03]  /*3320*/  IMAD.MOV R24, RZ, RZ, -R7 ;  /* 0x000000ffff187224 */ /* 0x008fc600078e0a07 */
[----:B------:R-:W1:Y:S01]  /*3330*/  F2I.FTZ.U32.TRUNC.NTZ R11, R10 ;  /* 0x0000000a000b7305 */ /* 0x000e62000021f000 */
[----:B0-----:R-:W-:Y:S02]  /*3340*/  IMAD.MOV.U32 R8, RZ, RZ, RZ ;  /* 0x000000ffff087224 */ /* 0x001fe400078e00ff */
[----:B------:R-:W-:Y:S02]  /*3350*/  IMAD R25, R24, R23, RZ ;  /* 0x0000001718197224 */ /* 0x000fe400078e02ff */
[----:B----4-:R-:W-:Y:S02]  /*3360*/  IMAD.MOV R27, RZ, RZ, -R9 ;  /* 0x000000ffff1b7224 */ /* 0x010fe400078e0a09 */
[----:B------:R-:W-:Y:S01]  /*3370*/  IMAD.HI.U32 R25, R7, R25, R6 ;  /* 0x0000001907197227 */ /* 0x000fe200078e0006 */
[----:B------:R-:W-:Y:S02]  /*3380*/  IABS R6, R4 ;  /* 0x0000000400067213 */ /* 0x000fe40000000000 */
[----:B------:R-:W-:Y:S01]  /*3390*/  IABS R7, R5 ;  /* 0x0000000500077213 */ /* 0x000fe20000000000 */
[----:B------:R-:W-:-:S02]  /*33a0*/  IMAD R27, R27, R20, RZ ;  /* 0x000000141b1b7224 */ /* 0x000fc400078e02ff */
[----:B-1----:R-:W-:Y:S02]  /*33b0*/  IMAD.MOV R10, RZ, RZ, -R11 ;  /* 0x000000ffff0a7224 */ /* 0x002fe400078e0a0b */
[----:B------:R-:W-:-:S04]  /*33c0*/  IMAD.HI.U32 R8, R9, R27, R8 ;  /* 0x0000001b09087227 */ /* 0x000fc800078e0008 */
[----:B------:R-:W-:Y:S02]  /*33d0*/  IMAD R9, R10, R15, RZ ;  /* 0x0000000f0a097224 */ /* 0x000fe400078e02ff */
[----:B------:R-:W-:Y:S02]  /*33e0*/  IMAD.MOV R24, RZ, RZ, -R6 ;  /* 0x000000ffff187224 */ /* 0x000fe400078e0a06 */
[----:B------:R-:W-:Y:S02]  /*33f0*/  IMAD.MOV.U32 R10, RZ, RZ, RZ ;  /* 0x000000ffff0a7224 */ /* 0x000fe400078e00ff */
[----:B------:R-:W-:-:S04]  /*3400*/  IMAD.HI.U32 R6, R25, R7, RZ ;  /* 0x0000000719067227 */ /* 0x000fc800078e00ff */
[----:B------:R-:W-:Y:S01]  /*3410*/  IMAD.HI.U32 R11, R11, R9, R10 ;  /* 0x000000090b0b7227 */ /* 0x000fe200078e000a */
[----:B------:R-:W-:-:S03]  /*3420*/  IABS R9, R14 ;  /* 0x0000000e00097213 */ /* 0x000fc60000000000 */
[----:B------:R-:W-:Y:S01]  /*3430*/  IMAD R10, R6, R24, R7 ;  /* 0x00000018060a7224 */ /* 0x000fe200078e0207 */
[----:B------:R-:W0:Y:S01]  /*3440*/  I2F.RP R26, R9 ;  /* 0x00000009001a7306 */ /* 0x000e220000209400 */
[----:B------:R-:W-:-:S03]  /*3450*/  IMAD.HI.U32 R25, R25, R0, RZ ;  /* 0x0000000019197227 */ /* 0x000fc600078e00ff */
[----:B------:R-:W-:Y:S01]  /*3460*/  ISETP.GT.U32.AND P2, PT, R23, R10, PT ;  /* 0x0000000a1700720c */ /* 0x000fe20003f44070 */
[----:B------:R-:W-:-:S05]  /*3470*/  IMAD R24, R25, R24, R0 ;  /* 0x0000001819187224 */ /* 0x000fca00078e0200 */
[----:B------:R-:W-:Y:S01]  /*3480*/  ISETP.GT.U32.AND P0, PT, R23, R24, PT ;  /* 0x000000181700720c */ /* 0x000fe20003f04070 */
[----:B0-----:R-:W0:Y:S06]  /*3490*/  MUFU.RCP R26, R26 ;  /* 0x0000001a001a7308 */ /* 0x001e2c0000001000 */
[----:B------:R-:W-:Y:S02]  /*34a0*/  @!P2 IMAD.IADD R10, R10, 0x1, -R23 ;  /* 0x000000010a0aa824 */ /* 0x000fe400078e0a17 */
[----:B------:R-:W-:-:S03]  /*34b0*/  @!P2 VIADD R6, R6, 0x1 ;  /* 0x000000010606a836 */ /* 0x000fc60000000000 */
[----:B------:R-:W-:Y:S01]  /*34c0*/  ISETP.GE.U32.AND P1, PT, R10, R23, PT ;  /* 0x000000170a00720c */ /* 0x000fe20003f26070 */
[----:B------:R-:W-:Y:S01]  /*34d0*/  @!P0 IMAD.IADD R24, R24, 0x1, -R23 ;  /* 0x0000000118188824 */ /* 0x000fe200078e0a17 */
[----:B------:R-:W-:Y:S01]  /*34e0*/  IABS R10, R22 ;  /* 0x00000016000a7213 */ /* 0x000fe20000000000 */
[----:B------:R-:W-:-:S03]  /*34f0*/  @!P0 VIADD R25, R25, 0x1 ;  /* 0x0000000119198836 */ /* 0x000fc60000000000 */
[----:B------:R-:W-:Y:S01]  /*3500*/  ISETP.GE.U32.AND P6, PT, R24, R23, PT ;  /* 0x000000171800720c */ /* 0x000fe20003fc6070 */
[----:B------:R-:W-:Y:S02]  /*3510*/  IMAD.MOV R23, RZ, RZ, -R10 ;  /* 0x000000ffff177224 */ /* 0x000fe400078e0a0a */
[----:B------:R-:W-:-:S04]  /*3520*/  IMAD.HI.U32 R10, R11, R7, RZ ;  /* 0x000000070b0a7227 */ /* 0x000fc800078e00ff */
[-C--:B------:R-:W-:Y:S01]  /*3530*/  IMAD R24, R10, R23.reuse, R7 ;  /* 0x000000170a187224 */ /* 0x080fe200078e0207 */
[----:B0-----:R-:W-:Y:S01]  /*3540*/  IADD3 R7, PT, PT, R26, 0xffffffe, RZ ;  /* 0x0ffffffe1a077810 */ /* 0x001fe20007ffe0ff */
[----:B------:R-:W-:Y:S01]  /*3550*/  IMAD.HI.U32 R11, R11, R0, RZ ;  /* 0x000000000b0b7227 */ /* 0x000fe200078e00ff */
[----:B------:R-:W-:Y:S02]  /*3560*/  LOP3.LUT R26, R21, R22, RZ, 0x3c, !PT ;  /* 0x00000016151a7212 */ /* 0x000fe400078e3cff */
[----:B------:R-:W-:Y:S01]  /*3570*/  ISETP.GT.U32.AND P3, PT, R15, R24, PT ;  /* 0x000000180f00720c */ /* 0x000fe20003f64070 */
[----:B------:R-:W-:Y:S01]  /*3580*/  IMAD R0, R11, R23, R0 ;  /* 0x000000170b007224 */ /* 0x000fe200078e0200 */
[----:B------:R-:W0:Y:S01]  /*3590*/  F2I.FTZ.U32.TRUNC.NTZ R7, R7 ;  /* 0x0000000700077305 */ /* 0x000e22000021f000 */
[----:B------:R-:W-:Y:S01]  /*35a0*/  LOP3.LUT R23, R5, R4, RZ, 0x3c, !PT ;  /* 0x0000000405177212 */ /* 0x000fe200078e3cff */
[----:B------:R-:W-:Y:S02]  /*35b0*/  @P1 VIADD R6, R6, 0x1 ;  /* 0x0000000106061836 */ /* 0x000fe40000000000 */
[----:B------:R-:W-:Y:S01]  /*35c0*/  ISETP.GT.U32.AND P4, PT, R15, R0, PT ;  /* 0x000000000f00720c */ /* 0x000fe20003f84070 */
[----:B------:R-:W-:Y:S01]  /*35d0*/  @P6 VIADD R25, R25, 0x1 ;  /* 0x0000000119196836 */ /* 0x000fe20000000000 */
[----:B------:R-:W-:-:S02]  /*35e0*/  ISETP.GE.AND P5, PT, R23, RZ, PT ;  /* 0x000000ff1700720c */ /* 0x000fc40003fa6270 */
[----:B------:R-:W-:Y:S02]  /*35f0*/  LOP3.LUT R23, R21, R4, RZ, 0x3c, !PT ;  /* 0x0000000415177212 */ /* 0x000fe400078e3cff */
[----:B------:R-:W-:Y:S01]  /*3600*/  ISETP.GE.AND P6, PT, R26, RZ, PT ;  /* 0x000000ff1a00720c */ /* 0x000fe20003fc6270 */
[----:B------:R-:W-:Y:S01]  /*3610*/  @!P3 IMAD.IADD R24, R24, 0x1, -R15 ;  /* 0x000000011818b824 */ /* 0x000fe200078e0a0f */
[----:B------:R-:W-:Y:S02]  /*3620*/  ISETP.GE.AND P1, PT, R23, RZ, PT ;  /* 0x000000ff1700720c */ /* 0x000fe40003f26270 */
[----:B------:R-:W-:Y:S01]  /*3630*/  @!P3 IADD3 R10, PT, PT, R10, 0x1, RZ ;  /* 0x000000010a0ab810 */ /* 0x000fe20007ffe0ff */
[----:B0-----:R-:W-:Y:S01]  /*3640*/  IMAD.MOV R23, RZ, RZ, -R7 ;  /* 0x000000ffff177224 */ /* 0x001fe200078e0a07 */
[----:B------:R-:W-:Y:S01]  /*3650*/  ISETP.GE.U32.AND P2, PT, R24, R15, PT ;  /* 0x0000000f1800720c */ /* 0x000fe20003f46070 */
[----:B------:R-:W-:Y:S01]  /*3660*/  @!P4 IMAD.IADD R0, R0, 0x1, -R15 ;  /* 0x000000010000c824 */ /* 0x000fe200078e0a0f */
[----:B------:R-:W-:Y:S01]  /*3670*/  LOP3.LUT R24, R5, R22, RZ, 0x3c, !PT ;  /* 0x0000001605187212 */ /* 0x000fe200078e3cff */
[----:B------:R-:W-:-:S03]  /*3680*/  @!P4 VIADD R11, R11, 0x1 ;  /* 0x000000010b0bc836 */ /* 0x000fc60000000000 */
[----:B------:R-:W-:Y:S01]  /*3690*/  ISETP.GE.AND P0, PT, R24, RZ, PT ;  /* 0x000000ff1800720c */ /* 0x000fe20003f06270 */
[----:B------:R-:W-:Y:S02]  /*36a0*/  IMAD.MOV.U32 R24, RZ, RZ, R23 ;  /* 0x000000ffff187224 */ /* 0x000fe400078e0017 */
[----:B------:R-:W-:Y:S02]  /*36b0*/  IMAD.MOV.U32 R23, RZ, RZ, R6 ;  /* 0x000000ffff177224 */ /* 0x000fe400078e0006 */
[----:B------:R-:W-:Y:S01]  /*36c0*/  IMAD R27, R24, R9, RZ ;  /* 0x00000009181b7224 */ /* 0x000fe200078e02ff */
[----:B------:R-:W-:Y:S01]  /*36d0*/  LOP3.LUT R24, RZ, R4, RZ, 0x33, !PT ;  /* 0x00000004ff187212 */ /* 0x000fe200078e33ff */
[----:B------:R-:W-:Y:S01]  /*36e0*/  @!P5 IMAD.MOV R23, RZ, RZ, -R23 ;  /* 0x000000ffff17d224 */ /* 0x000fe200078e0a17 */
[----:B------:R-:W-:Y:S01]  /*36f0*/  ISETP.GE.U32.AND P5, PT, R0, R15, PT ;  /* 0x0000000f0000720c */ /* 0x000fe20003fa6070 */
[----:B------:R-:W-:Y:S01]  /*3700*/  IMAD.MOV.U32 R6, RZ, RZ, RZ ;  /* 0x000000ffff067224 */ /* 0x000fe200078e00ff */
[----:B------:R-:W-:Y:S01]  /*3710*/  IABS R15, R13 ;  /* 0x0000000d000f7213 */ /* 0x000fe20000000000 */
[----:B------:R-:W-:Y:S01]  /*3720*/  @!P1 IMAD.MOV R25, RZ, RZ, -R25 ;  /* 0x000000ffff199224 */ /* 0x000fe200078e0a19 */
[----:B------:R-:W-:Y:S01]  /*3730*/  ISETP.NE.AND P1, PT, R4, RZ, PT ;  /* 0x000000ff0400720c */ /* 0x000fe20003f25270 */
[----:B------:R-:W-:Y:S01]  /*3740*/  IMAD.HI.U32 R6, R7, R27, R6 ;  /* 0x0000001b07067227 */ /* 0x000fe200078e0006 */
[----:B------:R-:W-:-:S02]  /*3750*/  LOP3.LUT R27, RZ, R22, RZ, 0x33, !PT ;  /* 0x00000016ff1b7212 */ /* 0x000fc400078e33ff */
[----:B------:R-:W-:Y:S01]  /*3760*/  SEL R0, R24, R23, !P1 ;  /* 0x0000001718007207 */ /* 0x000fe20004800000 */
[----:B------:R-:W-:Y:S01]  /*3770*/  @P2 VIADD R10, R10, 0x1 ;  /* 0x000000010a0a2836 */ /* 0x000fe20000000000 */
[----:B------:R-:W-:Y:S01]  /*3780*/  SEL R7, R24, R25, !P1 ;  /* 0x0000001918077207 */ /* 0x000fe20004800000 */
[----:B------:R-:W-:Y:S01]  /*3790*/  IMAD.MOV R15, RZ, RZ, -R15 ;  /* 0x000000ffff0f7224 */ /* 0x000fe200078e0a0f */
[----:B------:R-:W-:Y:S01]  /*37a0*/  ISETP.NE.AND P1, PT, R22, RZ, PT ;  /* 0x000000ff1600720c */ /* 0x000fe20003f25270 */
[----:B------:R-:W-:Y:S01]  /*37b0*/  @P5 VIADD R11, R11, 0x1 ;  /* 0x000000010b0b5836 */ /* 0x000fe20000000000 */
[----:B------:R-:W-:Y:S01]  /*37c0*/  IABS R23, R0 ;  /* 0x0000000000177213 */ /* 0x000fe20000000000 */
[----:B------:R-:W-:Y:S01]  /*37d0*/  @!P0 IMAD.MOV R10, RZ, RZ, -R10 ;  /* 0x000000ffff0a8224 */ /* 0x000fe200078e0a0a */
[----:B------:R-:W-:Y:S01]  /*37e0*/  IABS R25, R7 ;  /* 0x0000000700197213 */ /* 0x000fe20000000000 */
[----:B------:R-:W-:Y:S02]  /*37f0*/  IMAD.MOV.U32 R22, RZ, RZ, R11 ;  /* 0x000000ffff167224 */ /* 0x000fe400078e000b */
[----:B------:R-:W-:Y:S01]  /*3800*/  IMAD.MOV.U32 R24, RZ, RZ, R15 ;  /* 0x000000ffff187224 */ /* 0x000fe200078e000f */
[----:B------:R-:W-:Y:S01]  /*3810*/  SEL R11, R27, R10, !P1 ;  /* 0x0000000a1b0b7207 */ /* 0x000fe20004800000 */
[----:B------:R-:W-:-:S05]  /*3820*/  @!P6 IMAD.MOV R22, RZ, RZ, -R22 ;  /* 0x000000ffff16e224 */ /* 0x000fca00078e0a16 */
[----:B------:R-:W-:Y:S01]  /*3830*/  SEL R10, R27, R22, !P1 ;  /* 0x000000161b0a7207 */ /* 0x000fe20004800000 */
[----:B------:R-:W-:-:S03]  /*3840*/  IMAD.HI.U32 R22, R8, R23, RZ ;  /* 0x0000001708167227 */ /* 0x000fc600078e00ff */
[----:B------:R-:W-:Y:S01]  /*3850*/  IABS R29, R10 ;  /* 0x0000000a001d7213 */ /* 0x000fe20000000000 */
[----:B------:R-:W-:-:S04]  /*3860*/  IMAD.HI.U32 R8, R8, R25, RZ ;  /* 0x0000001908087227 */ /* 0x000fc800078e00ff */
[----:B------:R-:W-:Y:S01]  /*3870*/  IMAD R15, R22, R24, R23 ;  /* 0x00000018160f7224 */ /* 0x000fe200078e0217 */
[----:B------:R-:W-:Y:S01]  /*3880*/  IABS R22, R14 ;  /* 0x0000000e00167213 */ /* 0x000fe20000000000 */
[----:B------:R-:W-:Y:S01]  /*3890*/  IMAD R23, R8, R24, R25 ;  /* 0x0000001808177224 */ /* 0x000fe200078e0219 */
[----:B------:R-:W-:Y:S02]  /*38a0*/  IABS R25, R11 ;  /* 0x0000000b00197213 */ /* 0x000fe40000000000 */
[C---:B------:R-:W-:Y:S01]  /*38b0*/  ISETP.GT.U32.AND P0, PT, R20.reuse, R15, PT ;  /* 0x0000000f1400720c */ /* 0x040fe20003f04070 */
[----:B------:R-:W-:Y:S01]  /*38c0*/  IMAD.MOV R27, RZ, RZ, -R22 ;  /* 0x000000ffff1b7224 */ /* 0x000fe200078e0a16 */
[----:B------:R-:W-:Y:S01]  /*38d0*/  ISETP.GT.U32.AND P1, PT, R20, R23, PT ;  /* 0x000000171400720c */ /* 0x000fe20003f24070 */
[----:B------:R-:W-:-:S04]  /*38e0*/  IMAD.HI.U32 R8, R6, R25, RZ ;  /* 0x0000001906087227 */ /* 0x000fc800078e00ff */
[----:B------:R-:W-:-:S04]  /*38f0*/  IMAD.HI.U32 R22, R6, R29, RZ ;  /* 0x0000001d06167227 */ /* 0x000fc800078e00ff */
[----:B------:R-:W-:Y:S01]  /*3900*/  IMAD R6, R8, R27, R25 ;  /* 0x0000001b08067224 */ /* 0x000fe200078e0219 */
[----:B------:R-:W-:Y:S01]  /*3910*/  LOP3.LUT R8, RZ, R13, RZ, 0x33, !PT ;  /* 0x0000000dff087212 */ /* 0x000fe200078e33ff */
[----:B------:R-:W-:Y:S02]  /*3920*/  IMAD R22, R22, R27, R29 ;  /* 0x0000001b16167224 */ /* 0x000fe400078e021d */
[--C-:B------:R-:W-:Y:S01]  /*3930*/  @!P0 IMAD.IADD R15, R15, 0x1, -R20.reuse ;  /* 0x000000010f0f8824 */ /* 0x100fe200078e0a14 */
[----:B------:R-:W-:Y:S01]  /*3940*/  ISETP.GT.U32.AND P4, PT, R9, R6, PT ;  /* 0x000000060900720c */ /* 0x000fe20003f84070 */
[----:B------:R-:W-:Y:S01]  /*3950*/  @!P1 IMAD.IADD R23, R23, 0x1, -R20 ;  /* 0x0000000117179824 */ /* 0x000fe200078e0a14 */
[----:B------:R-:W-:Y:S02]  /*3960*/  ISETP.GT.U32.AND P5, PT, R9, R22, PT ;  /* 0x000000160900720c */ /* 0x000fe40003fa4070 */
[----:B------:R-:W-:Y:S02]  /*3970*/  ISETP.GT.U32.AND P2, PT, R20, R15, PT ;  /* 0x0000000f1400720c */ /* 0x000fe40003f44070 */
[----:B------:R-:W-:-:S02]  /*3980*/  ISETP.GE.AND P1, PT, R0, RZ, PT ;  /* 0x000000ff0000720c */ /* 0x000fc40003f26270 */
[----:B------:R-:W-:Y:S02]  /*3990*/  ISETP.GT.U32.AND P3, PT, R20, R23, PT ;  /* 0x000000171400720c */ /* 0x000fe40003f64070 */
[----:B------:R-:W-:-:S03]  /*39a0*/  ISETP.GE.AND P0, PT, R7, RZ, PT ;  /* 0x000000ff0700720c */ /* 0x000fc60003f06270 */
[----:B------:R-:W-:Y:S02]  /*39b0*/  @!P4 IMAD.IADD R6, R6, 0x1, -R9 ;  /* 0x000000010606c824 */ /* 0x000fe400078e0a09 */
[----:B------:R-:W-:Y:S02]  /*39c0*/  @!P5 IADD3 R22, PT, PT, R22, -R9, RZ ;  /* 0x800000091616d210 */ /* 0x000fe40007ffe0ff */
[--C-:B------:R-:W-:Y:S01]  /*39d0*/  @!P2 IMAD.IADD R15, R15, 0x1, -R20.reuse ;  /* 0x000000010f0fa824 */ /* 0x100fe200078e0a14 */
[C---:B------:R-:W-:Y:S02]  /*39e0*/  ISETP.GT.U32.AND P4, PT, R9.reuse, R6, PT ;  /* 0x000000060900720c */ /* 0x040fe40003f84070 */
[----:B------:R-:W-:Y:S01]  /*39f0*/  ISETP.GT.U32.AND P5, PT, R9, R22, PT ;  /* 0x000000160900720c */ /* 0x000fe20003fa4070 */
[----:B------:R-:W-:Y:S01]  /*3a00*/  @!P1 IMAD.MOV R15, RZ, RZ, -R15 ;  /* 0x000000ffff0f9224 */ /* 0x000fe200078e0a0f */
[----:B------:R-:W-:Y:S01]  /*3a10*/  ISETP.GE.AND P2, PT, R11, RZ, PT ;  /* 0x000000ff0b00720c */ /* 0x000fe20003f46270 */
[----:B------:R-:W-:Y:S01]  /*3a20*/  @!P3 IMAD.IADD R23, R23, 0x1, -R20 ;  /* 0x000000011717b824 */ /* 0x000fe200078e0a14 */
[----:B------:R-:W-:Y:S01]  /*3a30*/  ISETP.GE.AND P1, PT, R10, RZ, PT ;  /* 0x000000ff0a00720c */ /* 0x000fe20003f26270 */
[----:B------:R-:W-:Y:S01]  /*3a40*/  IMAD.MOV R10, RZ, RZ, -R0 ;  /* 0x000000ffff0a7224 */ /* 0x000fe200078e0a00 */
[----:B------:R-:W-:Y:S01]  /*3a50*/  ISETP.NE.AND P3, PT, R13, RZ, PT ;  /* 0x000000ff0d00720c */ /* 0x000fe20003f65270 */
[----:B------:R-:W-:Y:S01]  /*3a60*/  @!P0 IMAD.MOV R23, RZ, RZ, -R23 ;  /* 0x000000ffff178224 */ /* 0x000fe200078e0a17 */
[----:B------:R-:W-:Y:S01]  /*3a70*/  ISETP.NE.AND P0, PT, R14, RZ, PT ;  /* 0x000000ff0e00720c */ /* 0x000fe20003f05270 */
[----:B------:R-:W-:Y:S01]  /*3a80*/  IMAD R0, R4, R7, -R21 ;  /* 0x0000000704007224 */ /* 0x000fe200078e0a15 */
[----:B------:R-:W-:Y:S01]  /*3a90*/  SEL R15, R8, R15, !P3 ;  /* 0x0000000f080f7207 */ /* 0x000fe20005800000 */
[--C-:B------:R-:W-:Y:S01]  /*3aa0*/  @!P4 IMAD.IADD R6, R6, 0x1, -R9.reuse ;  /* 0x000000010606c824 */ /* 0x100fe200078e0a09 */
[----:B------:R-:W-:Y:S01]  /*3ab0*/  SEL R8, R8, R23, !P3 ;  /* 0x0000001708087207 */ /* 0x000fe20005800000 */
[----:B------:R-:W-:Y:S01]  /*3ac0*/  @!P5 IMAD.IADD R22, R22, 0x1, -R9 ;  /* 0x000000011616d824 */ /* 0x000fe200078e0a09 */
[----:B------:R-:W-:Y:S01]  /*3ad0*/  LOP3.LUT R9, RZ, R14, RZ, 0x33, !PT ;  /* 0x0000000eff097212 */ /* 0x000fe200078e33ff */
[----:B------:R-:W-:-:S02]  /*3ae0*/  @!P2 IMAD.MOV R6, RZ, RZ, -R6 ;  /* 0x000000ffff06a224 */ /* 0x000fc400078e0a06 */
[----:B------:R-:W-:Y:S02]  /*3af0*/  @!P1 IMAD.MOV R22, RZ, RZ, -R22 ;  /* 0x000000ffff169224 */ /* 0x000fe400078e0a16 */
[----:B------:R-:W-:Y:S01]  /*3b00*/  IMAD R7, R4, R10, R5 ;  /* 0x0000000a04077224 */ /* 0x000fe200078e0205 */
[----:B------:R-:W-:Y:S01]  /*3b10*/  SEL R6, R9, R6, !P0 ;  /* 0x0000000609067207 */ /* 0x000fe20004000000 */
[----:B------:R-:W-:Y:S01]  /*3b20*/  IMAD.IADD R5, R15, 0x1, -R8 ;  /* 0x000000010f057824 */ /* 0x000fe200078e0a08 */
[----:B------:R-:W-:Y:S01]  /*3b30*/  SEL R9, R9, R22, !P0 ;  /* 0x0000001609097207 */ /* 0x000fe20004000000 */
[----:B------:R-:W-:-:S03]  /*3b40*/  IMAD.IADD R7, R7, 0x1, R0 ;  /* 0x0000000107077824 */ /* 0x000fc600078e0200 */
[----:B-----5:R-:W-:Y:S01]  /*3b50*/  ISETP.NE.AND P0, PT, R12, R5, PT ;  /* 0x000000050c00720c */ /* 0x020fe20003f05270 */
[----:B------:R-:W-:Y:S02]  /*3b60*/  IMAD.IADD R0, R6, 0x1, -R9 ;  /* 0x0000000106007824 */ /* 0x000fe400078e0a09 */
[----:B------:R-:W-:Y:S01]  /*3b70*/  HFMA2 R9, -RZ, RZ, 0, 5.9604644775390625e-08 ;  /* 0x00000001ff097431 */ /* 0x000fe200000001ff */
[----:B------:R-:W-:Y:S02]  /*3b80*/  ISETP.EQ.AND P0, PT, R18, R7, !P0 ;  /* 0x000000071200720c */ /* 0x000fe40004702270 */
[----:B------:R-:W-:-:S13]  /*3b90*/  ISETP.EQ.AND P1, PT, R19, R0, PT ;  /* 0x000000001300720c */ /* 0x000fda0003f22270 */
[----:B------:R-:W-:Y:S05]  /*3ba0*/  @P0 BRA P1, `(.L_x_488) ;  /* 0x0000000400680947 */ /* 0x000fea0000800000 */
[----:B------:R-:W2:Y:S04]  /*3bb0*/  LDG.E R6, desc[UR4][R16.64+0x10] ;  /* 0x0000100410067981 */ /* 0x000ea8000c1e1900 */
[----:B------:R-:W3:Y:S04]  /*3bc0*/  LDG.E R9, desc[UR4][R16.64+0x14] ;  /* 0x0000140410097981 */ /* 0x000ee8000c1e1900 */
[----:B------:R-:W4:Y:S01]  /*3bd0*/  LDG.E R4, desc[UR4][R16.64+0xc] ;  /* 0x00000c0410047981 */ /* 0x000f22000c1e1900 */
[----:B--2---:R-:W-:Y:S02]  /*3be0*/  ISETP.NE.AND P0, PT, R6, R5, PT ;  /* 0x000000050600720c */ /* 0x004fe40003f05270 */
[----:B---3--:R-:W-:Y:S01]  /*3bf0*/  ISETP.EQ.AND P1, PT, R9, R0, PT ;  /* 0x000000000900720c */ /* 0x008fe20003f22270 */
[----:B------:R-:W-:Y:S01]  /*3c00*/  IMAD.MOV.U32 R9, RZ, RZ, 0x2 ;  /* 0x00000002ff097424 */ /* 0x000fe200078e00ff */
[----:B----4-:R-:W-:-:S13]  /*3c10*/  ISETP.EQ.AND P0, PT, R4, R7, !P0 ;  /* 0x000000070400720c */ /* 0x010fda0004702270 */
        /* <DEDUP_REMOVED lines=76> */
[----:B--2---:R-:W-:Y:S01]  /*40e0*/  ISETP.NE.AND P0, PT, R9, R0, PT ;  /* 0x000000000900720c */ /* 0x004fe20003f05270 */
[----:B------:R-:W-:Y:S01]  /*40f0*/  IMAD.MOV.U32 R0, RZ, RZ, -0x1 ;  /* 0xffffffffff007424 */ /* 0x000fe200078e00ff */
[----:B---3--:R-:W-:-:S04]  /*4100*/  ISETP.NE.AND P1, PT, R6, R5, PT ;  /* 0x000000050600720c */ /* 0x008fc80003f25270 */
[----:B------:R-:W-:Y:S02]  /*4110*/  SEL R0, R0, 0xc, P0 ;  /* 0x0000000c00007807 */ /* 0x000fe40000000000 */
[----:B----4-:R-:W-:Y:S02]  /*4120*/  ISETP.NE.AND P0, PT, R4, R7, PT ;  /* 0x000000070400720c */ /* 0x010fe40003f05270 */
[----:B------:R-:W-:-:S04]  /*4130*/  SEL R0, R0, 0xffffffff, !P1 ;  /* 0xffffffff00007807 */ /* 0x000fc80004800000 */
[----:B------:R-:W-:-:S07]  /*4140*/  SEL R9, R0, 0xffffffff, !P0 ;  /* 0xffffffff00097807 */ /* 0x000fce0004000000 */
.L_x_488:
[----:B------:R-:W-:Y:S05]  /*4150*/  BSYNC.RECONVERGENT B0 ;  /* 0x0000000000007941 */ /* 0x000fea0003800200 */
.L_x_487:
[----:B------:R-:W-:-:S05]  /*4160*/  IMAD.WIDE R2, R21, 0x4, R2 ;  /* 0x0000000415027825 */ /* 0x000fca00078e0202 */
[----:B------:R-:W-:Y:S01]  /*4170*/  STG.E desc[UR4][R2.64], R9 ;  /* 0x0000000902007986 */ /* 0x000fe2000c101904 */
[----:B------:R-:W-:Y:S05]  /*4180*/  EXIT ;  /* 0x000000000000794d */ /* 0x000fea0003800000 */
.L_x_489:
        /* <DEDUP_REMOVED lines=15> */
.L_x_537:


//--------------------- .text._Z17clearStacksKernelv --------------------------
	.section	.text._Z17clearStacksKernelv,"ax",@progbits
	.align	128
        .global         _Z17clearStacksKernelv
        .type           _Z17clearStacksKernelv,@function
        .size           _Z17clearStacksKernelv,(.L_x_538 - _Z17clearStacksKernelv)
        .other          _Z17clearStacksKernelv,@"STO_CUDA_ENTRY STV_DEFAULT"
_Z17clearStacksKernelv:
.text._Z17clearStacksKernelv:
[----:B------:R-:W0:Y:S08]  /*0000*/  LDC R1, c[0x0][0x37c] ;  /* 0x0000df00ff017b82 */ /* 0x000e300000000800 */
[----:B------:R-:W1:Y:S01]  /*0010*/  LDC.64 R2, c[0x4][0x130] ;  /* 0x01004c00ff027b82 */ /* 0x000e620000000a00 */
[----:B------:R-:W1:Y:S02]  /*0020*/  LDCU.64 UR36, c[0x0][0x358] ;  /* 0x00006b00ff2477ac */ /* 0x000e640008000a00 */
[----:B-1----:R-:W2:Y:S02]  /*0030*/  LDG.E.64 R4, desc[UR36][R2.64] ;  /* 0x0000002402047981 */ /* 0x002ea4000c1e1b00 */
[----:B--2---:R-:W-:-:S04]  /*0040*/  ISETP.NE.U32.AND P0, PT, R4, RZ, PT ;  /* 0x000000ff0400720c */ /* 0x004fc80003f05070 */
[----:B------:R-:W-:-:S13]  /*0050*/  ISETP.NE.AND.EX P0, PT, R5, RZ, PT, P0 ;  /* 0x000000ff0500720c */ /* 0x000fda0003f05300 */
[----:B0-----:R-:W-:Y:S05]  /*0060*/  @!P0 BRA `(.L_x_490) ;  /* 0x0000000000308947 */ /* 0x001fea0003800000 */
[----:B------:R-:W-:Y:S01]  /*0070*/  BSSY.RECONVERGENT B6, `(.L_x_490) ;  /* 0x000000b000067945 */ /* 0x000fe20003800200 */
.L_x_492:
[----:B------:R0:W5:Y:S01]  /*0080*/  LD.E.64 R16, desc[UR36][R4.64+0x8] ;  /* 0x0000082404107980 */ /* 0x000162000c101b00 */
[----:B------:R-:W-:-:S04]  /*0090*/  MOV R0, 0x2a0 ;  /* 0x000002a000007802 */ /* 0x000fc80000000f00 */
[----:B------:R0:W1:Y:S03]  /*00a0*/  LDC.64 R2, c[0x4][R0] ;  /* 0x0100000000027b82 */ /* 0x0000660000000a00 */
[----:B------:R-:W-:-:S07]  /*00b0*/  LEPC R20, `(.L_x_491) ;  /* 0x000000001014794e */ /* 0x000fce0000000000 */
[----:B01---5:R-:W-:Y:S05]  /*00c0*/  CALL.ABS.NOINC R2 ;  /* 0x0000000002007343 */ /* 0x023fea0003c00000 */
.L_x_491:
[----:B------:R-:W-:Y:S01]  /*00d0*/  ISETP.NE.U32.AND P0, PT, R16, RZ, PT ;  /* 0x000000ff1000720c */ /* 0x000fe20003f05070 */
[----:B------:R-:W-:Y:S02]  /*00e0*/  IMAD.MOV.U32 R4, RZ, RZ, R16 ;  /* 0x000000ffff047224 */ /* 0x000fe400078e0010 */
[----:B------:R-:W-:Y:S01]  /*00f0*/  IMAD.MOV.U32 R5, RZ, RZ, R17 ;  /* 0x000000ffff057224 */ /* 0x000fe200078e0011 */
[----:B------:R-:W-:-:S13]  /*0100*/  ISETP.NE.AND.EX P0, PT, R17, RZ, PT, P0 ;  /* 0x000000ff1100720c */ /* 0x000fda0003f05300 */
[----:B------:R-:W-:Y:S05]  /*0110*/  @P0 BRA `(.L_x_492) ;  /* 0xfffffffc00d80947 */ /* 0x000fea000383ffff */
[----:B------:R-:W-:Y:S05]  /*0120*/  BSYNC.RECONVERGENT B6 ;  /* 0x0000000000067941 */ /* 0x000fea0003800200 */
.L_x_490:
[----:B------:R-:W0:Y:S02]  /*0130*/  LDC.64 R2, c[0x4][0x130] ;  /* 0x01004c00ff027b82 */ /* 0x000e240000000a00 */
[----:B0-----:R-:W-:Y:S01]  /*0140*/  STG.E.64 desc[UR36][R2.64], RZ ;  /* 0x000000ff02007986 */ /* 0x001fe2000c101b24 */
[----:B------:R-:W-:Y:S05]  /*0150*/  EXIT ;  /* 0x000000000000794d */ /* 0x000fea0003800000 */
.L_x_493:
        /* <DEDUP_REMOVED lines=10> */
.L_x_538:


//--------------------- .text._Z19copy_array_to_stackPiPdi --------------------------
	.section	.text._Z19copy_array_to_stackPiPdi,"ax",@progbits
	.align	128
        .global         _Z19copy_array_to_stackPiPdi
        .type           _Z19copy_array_to_stackPiPdi,@function
        .size           _Z19copy_array_to_stackPiPdi,(.L_x_539 - _Z19copy_array_to_stackPiPdi)
        .other          _Z19copy_array_to_stackPiPdi,@"STO_CUDA_ENTRY STV_DEFAULT"
_Z19copy_array_to_stackPiPdi:
.text._Z19copy_array_to_stackPiPdi:
[----:B------:R-:W-:Y:S01]  /*0000*/  LDC R1, c[0x0][0x37c] ;  /* 0x0000df00ff017b82 */ /* 0x000fe20000000800 */
[----:B------:R-:W-:Y:S05]  /*0010*/  EXIT ;  /* 0x000000000000794d */ /* 0x000fea0003800000 */
.L_x_494:
        /* <DEDUP_REMOVED lines=14> */
.L_x_539:


//--------------------- .text._Z19copy_stack_to_arrayPiPdS_i --------------------------
	.section	.text._Z19copy_stack_to_arrayPiPdS_i,"ax",@progbits
	.align	128
        .global         _Z19copy_stack_to_arrayPiPdS_i
        .type           _Z19copy_stack_to_arrayPiPdS_i,@function
        .size           _Z19copy_stack_to_arrayPiPdS_i,(.L_x_540 - _Z19copy_stack_to_arrayPiPdS_i)
        .other          _Z19copy_stack_to_arrayPiPdS_i,@"STO_CUDA_ENTRY STV_DEFAULT"
_Z19copy_stack_to_arrayPiPdS_i:
.text._Z19copy_stack_to_arrayPiPdS_i:
[----:B------:R-:W0:Y:S01]  /*0000*/  LDC R1, c[0x0][0x37c] ;  /* 0x0000df00ff017b82 */ /* 0x000e220000000800 */
[----:B------:R-:W1:Y:S01]  /*0010*/  S2R R0, SR_TID.X ;  /* 0x0000000000007919 */ /* 0x000e620000002100 */
[----:B------:R-:W2:Y:S01]  /*0020*/  LDCU UR4, c[0x0][0x2f8] ;  /* 0x00005f00ff0477ac */ /* 0x000ea20008000800 */
[----:B0-----:R-:W-:Y:S01]  /*0030*/  VIADD R1, R1, 0xfffffff8 ;  /* 0xfffffff801017836 */ /* 0x001fe20000000000 */
[----:B------:R-:W0:Y:S04]  /*0040*/  LDCU UR5, c[0x0][0x2fc] ;  /* 0x00005f80ff0577ac */ /* 0x000e280008000800 */
[----:B--2---:R-:W-:-:S05]  /*0050*/  IADD3 R6, P1, PT, R1, UR4, RZ ;  /* 0x0000000401067c10 */ /* 0x004fca000ff3e0ff */
[----:B0-----:R-:W-:Y:S01]  /*0060*/  IMAD.X R7, RZ, RZ, UR5, P1 ;  /* 0x00000005ff077e24 */ /* 0x001fe200088e06ff */
[----:B-1----:R-:W-:-:S13]  /*0070*/  ISETP.NE.AND P0, PT, R0, RZ, PT ;  /* 0x000000ff0000720c */ /* 0x002fda0003f05270 */
[----:B------:R-:W-:Y:S05]  /*0080*/  @P0 EXIT ;  /* 0x000000000000094d */ /* 0x000fea0003800000 */
[----:B------:R-:W0:Y:S01]  /*0090*/  LDC.64 R4, c[0x4][0x138] ;  /* 0x01004e00ff047b82 */ /* 0x000e220000000a00 */
[----:B------:R-:W0:Y:S02]  /*00a0*/  LDCU.64 UR36, c[0x0][0x358] ;  /* 0x00006b00ff2477ac */ /* 0x000e240008000a00 */
[----:B0-----:R-:W2:Y:S02]  /*00b0*/  LDG.E.64 R2, desc[UR36][R4.64] ;  /* 0x0000002404027981 */ /* 0x001ea4000c1e1b00 */
[----:B--2---:R-:W-:-:S04]  /*00c0*/  ISETP.NE.U32.AND P0, PT, R2, RZ, PT ;  /* 0x000000ff0200720c */ /* 0x004fc80003f05070 */
[----:B------:R-:W-:-:S13]  /*00d0*/  ISETP.NE.AND.EX P0, PT, R3, RZ, PT, P0 ;  /* 0x000000ff0300720c */ /* 0x000fda0003f05300 */
[----:B------:R-:W-:Y:S05]  /*00e0*/  @!P0 BRA `(.L_x_495) ;  /* 0x0000000000648947 */ /* 0x000fea0003800000 */
[----:B------:R-:W-:Y:S01]  /*00f0*/  BSSY.RECONVERGENT B0, `(.L_x_496) ;  /* 0x0000009000007945 */ /* 0x000fe20003800200 */
[----:B------:R-:W-:Y:S02]  /*0100*/  IMAD.MOV.U32 R11, RZ, RZ, RZ ;  /* 0x000000ffff0b7224 */ /* 0x000fe400078e00ff */
[----:B------:R-:W-:Y:S02]  /*0110*/  IMAD.MOV.U32 R8, RZ, RZ, R2 ;  /* 0x000000ffff087224 */ /* 0x000fe400078e0002 */
[----:B------:R-:W-:-:S07]  /*0120*/  IMAD.MOV.U32 R9, RZ, RZ, R3 ;  /* 0x000000ffff097224 */ /* 0x000fce00078e0003 */
.L_x_497:
[----:B------:R-:W2:Y:S01]  /*0130*/  LD.E.64 R8, desc[UR36][R8.64+0x8] ;  /* 0x0000082408087980 */ /* 0x000ea2000c101b00 */
[----:B------:R-:W-:Y:S01]  /*0140*/  VIADD R11, R11, 0x1 ;  /* 0x000000010b0b7836 */ /* 0x000fe20000000000 */
[----:B--2---:R-:W-:-:S04]  /*0150*/  ISETP.NE.U32.AND P0, PT, R8, RZ, PT ;  /* 0x000000ff0800720c */ /* 0x004fc80003f05070 */
[----:B------:R-:W-:-:S13]  /*0160*/  ISETP.NE.AND.EX P0, PT, R9, RZ, PT, P0 ;  /* 0x000000ff0900720c */ /* 0x000fda0003f05300 */
[----:B------:R-:W-:Y:S05]  /*0170*/  @P0 BRA `(.L_x_497) ;  /* 0xfffffffc00ec0947 */ /* 0x000fea000383ffff */
[----:B------:R-:W-:Y:S05]  /*0180*/  BSYNC.RECONVERGENT B0 ;  /* 0x0000000000007941 */ /* 0x000fea0003800200 */
.L_x_496:
[----:B------:R-:W0:Y:S02]  /*0190*/  LDC.64 R8, c[0x4][0xc8] ;  /* 0x01003200ff087b82 */ /* 0x000e240000000a00 */
[----:B0-----:R0:W-:Y:S04]  /*01a0*/  STG.E desc[UR36][R8.64], R11 ;  /* 0x0000000b08007986 */ /* 0x0011e8000c101924 */
[----:B------:R-:W2:Y:S01]  /*01b0*/  LD.E.64 R2, desc[UR36][R2.64+0x8] ;  /* 0x0000082402027980 */ /* 0x000ea2000c101b00 */
[----:B------:R-:W-:Y:S01]  /*01c0*/  BSSY.RECONVERGENT B0, `(.L_x_498) ;  /* 0x000000a000007945 */ /* 0x000fe20003800200 */
[----:B------:R-:W-:Y:S01]  /*01d0*/  IMAD.MOV.U32 R13, RZ, RZ, 0x1 ;  /* 0x00000001ff0d7424 */ /* 0x000fe200078e00ff */
[----:B--2---:R-:W-:-:S04]  /*01e0*/  ISETP.NE.U32.AND P0, PT, R2, RZ, PT ;  /* 0x000000ff0200720c */ /* 0x004fc80003f05070 */
[----:B------:R-:W-:-:S13]  /*01f0*/  ISETP.NE.AND.EX P0, PT, R3, RZ, PT, P0 ;  /* 0x000000ff0300720c */ /* 0x000fda0003f05300 */
[----:B0-----:R-:W-:Y:S05]  /*0200*/  @!P0 BRA `(.L_x_499) ;  /* 0x0000000000148947 */ /* 0x001fea0003800000 */
.L_x_500:
[----:B------:R-:W2:Y:S01]  /*0210*/  LD.E.64 R2, desc[UR36][R2.64+0x8] ;  /* 0x0000082402027980 */ /* 0x000ea2000c101b00 */
[----:B------:R-:W-:Y:S01]  /*0220*/  VIADD R13, R13, 0x1 ;  /* 0x000000010d0d7836 */ /* 0x000fe20000000000 */
[----:B--2---:R-:W-:-:S04]  /*0230*/  ISETP.NE.U32.AND P0, PT, R2, RZ, PT ;  /* 0x000000ff0200720c */ /* 0x004fc80003f05070 */
[----:B------:R-:W-:-:S13]  /*0240*/  ISETP.NE.AND.EX P0, PT, R3, RZ, PT, P0 ;  /* 0x000000ff0300720c */ /* 0x000fda0003f05300 */
[----:B------:R-:W-:Y:S05]  /*0250*/  @P0 BRA `(.L_x_500) ;  /* 0xfffffffc00ec0947 */ /* 0x000fea000383ffff */
.L_x_499:
[----:B------:R-:W-:Y:S05]  /*0260*/  BSYNC.RECONVERGENT B0 ;  /* 0x0000000000007941 */ /* 0x000fea0003800200 */
.L_x_498:
[----:B------:R-:W-:Y:S05]  /*0270*/  BRA `(.L_x_501) ;  /* 0x00000000000c7947 */ /* 0x000fea0003800000 */
.L_x_495:
[----:B------:R-:W0:Y:S01]  /*0280*/  LDC.64 R2, c[0x4][0xc8] ;  /* 0x01003200ff027b82 */ /* 0x000e220000000a00 */
[----:B------:R-:W-:Y:S01]  /*0290*/  IMAD.MOV.U32 R13, RZ, RZ, RZ ;  /* 0x000000ffff0d7224 */ /* 0x000fe200078e00ff */
[----:B0-----:R0:W-:Y:S06]  /*02a0*/  STG.E desc[UR36][R2.64], RZ ;  /* 0x000000ff02007986 */ /* 0x0011ec000c101924 */
.L_x_501:
[----:B------:R-:W1:Y:S02]  /*02b0*/  LDC.64 R8, c[0x0][0x390] ;  /* 0x0000e400ff087b82 */ /* 0x000e640000000a00 */
[----:B-1----:R1:W-:Y:S04]  /*02c0*/  STG.E desc[UR36][R8.64], R13 ;  /* 0x0000000d08007986 */ /* 0x0023e8000c101924 */
[----:B------:R-:W2:Y:S01]  /*02d0*/  LDG.E.64 R4, desc[UR36][R4.64] ;  /* 0x0000002404047981 */ /* 0x000ea2000c1e1b00 */
[----:B0-----:R-:W-:Y:S01]  /*02e0*/  MOV R2, 0x2b0 ;  /* 0x000002b000027802 */ /* 0x001fe20000000f00 */
[----:B------:R-:W-:Y:S01]  /*02f0*/  IMAD.MOV.U32 R0, RZ, RZ, RZ ;  /* 0x000000ffff007224 */ /* 0x000fe200078e00ff */
[----:B--2---:R-:W-:-:S04]  /*0300*/  ISETP.NE.U32.AND P0, PT, R4, RZ, PT ;  /* 0x000000ff0400720c */ /* 0x004fc80003f05070 */
[----:B------:R-:W-:-:S13]  /*0310*/  ISETP.NE.AND.EX P0, PT, R5, RZ, PT, P0 ;  /* 0x000000ff0500720c */ /* 0x000fda0003f05300 */
[----:B-1----:R-:W-:Y:S05]  /*0320*/  @!P0 BRA `(.L_x_502) ;  /* 0x0000000000208947 */ /* 0x002fea0003800000 */
[----:B------:R-:W-:Y:S01]  /*0330*/  BSSY.RECONVERGENT B0, `(.L_x_502) ;  /* 0x0000007000007945 */ /* 0x000fe20003800200 */
[----:B------:R-:W-:-:S07]  /*0340*/  IMAD.MOV.U32 R0, RZ, RZ, RZ ;  /* 0x000000ffff007224 */ /* 0x000fce00078e00ff */
.L_x_503:
[----:B------:R-:W2:Y:S01]  /*0350*/  LD.E.64 R4, desc[UR36][R4.64+0x8] ;  /* 0x0000082404047980 */ /* 0x000ea2000c101b00 */
[----:B------:R-:W-:Y:S01]  /*0360*/  VIADD R0, R0, 0x1 ;  /* 0x0000000100007836 */ /* 0x000fe20000000000 */
[----:B--2---:R-:W-:-:S04]  /*0370*/  ISETP.NE.U32.AND P0, PT, R4, RZ, PT ;  /* 0x000000ff0400720c */ /* 0x004fc80003f05070 */
[----:B------:R-:W-:-:S13]  /*0380*/  ISETP.NE.AND.EX P0, PT, R5, RZ, PT, P0 ;  /* 0x000000ff0500720c */ /* 0x000fda0003f05300 */
[----:B------:R-:W-:Y:S05]  /*0390*/  @P0 BRA `(.L_x_503) ;  /* 0xfffffffc00ec0947 */ /* 0x000fea000383ffff */
[----:B------:R-:W-:Y:S05]  /*03a0*/  BSYNC.RECONVERGENT B0 ;  /* 0x0000000000007941 */ /* 0x000fea0003800200 */
.L_x_502:
[----:B------:R-:W0:Y:S01]  /*03b0*/  LDC.64 R2, c[0x4][R2] ;  /* 0x0100000002027b82 */ /* 0x000e220000000a00 */
[----:B------:R1:W-:Y:S01]  /*03c0*/  STL [R1], R0 ;  /* 0x0000000001007387 */ /* 0x0003e20000100800 */
[----:B------:R-:W2:Y:S02]  /*03d0*/  LDCU.64 UR4, c[0x4][0x298] ;  /* 0x01005300ff0477ac */ /* 0x000ea40008000a00 */
[----:B--2---:R-:W-:Y:S02]  /*03e0*/  IMAD.U32 R4, RZ, RZ, UR4 ;  /* 0x00000004ff047e24 */ /* 0x004fe4000f8e00ff */
[----:B-1----:R-:W-:-:S07]  /*03f0*/  IMAD.U32 R5, RZ, RZ, UR5 ;  /* 0x00000005ff057e24 */ /* 0x002fce000f8e00ff */
[----:B------:R-:W-:-:S07]  /*0400*/  LEPC R20, `(.L_x_504) ;  /* 0x000000001014794e */ /* 0x000fce0000000000 */
[----:B0-----:R-:W-:Y:S05]  /*0410*/  CALL.ABS.NOINC R2 ;  /* 0x0000000002007343 */ /* 0x001fea0003c00000 */
.L_x_504:
[----:B------:R-:W0:Y:S02]  /*0420*/  LDCU UR4, c[0x0][0x398] ;  /* 0x00007300ff0477ac */ /* 0x000e240008000800 */
[----:B0-----:R-:W-:-:S13]  /*0430*/  ISETP.NE.AND P0, PT, RZ, UR4, PT ;  /* 0x00000004ff007c0c */ /* 0x001fda000bf05270 */
[----:B------:R-:W-:Y:S05]  /*0440*/  @!P0 EXIT ;  /* 0x000000000000894d */ /* 0x000fea0003800000 */
[----:B------:R-:W0:Y:S02]  /*0450*/  LDC.64 R2, c[0x4][0x138] ;  /* 0x01004e00ff027b82 */ /* 0x000e240000000a00 */
[----:B0-----:R-:W2:Y:S02]  /*0460*/  LDG.E.64 R4, desc[UR36][R2.64] ;  /* 0x0000002402047981 */ /* 0x001ea4000c1e1b00 */
[----:B--2---:R-:W-:-:S04]  /*0470*/  ISETP.NE.U32.AND P0, PT, R4, RZ, PT ;  /* 0x000000ff0400720c */ /* 0x004fc80003f05070 */
[----:B------:R-:W-:-:S13]  /*0480*/  ISETP.NE.AND.EX P0, PT, R5, RZ, PT, P0 ;  /* 0x000000ff0500720c */ /* 0x000fda0003f05300 */
[----:B------:R-:W-:Y:S05]  /*0490*/  @!P0 BRA `(.L_x_505) ;  /* 0x0000000000608947 */ /* 0x000fea0003800000 */
[----:B------:R-:W-:-:S07]  /*04a0*/  IMAD.MOV.U32 R16, RZ, RZ, RZ ;  /* 0x000000ffff107224 */ /* 0x000fce00078e00ff */
.L_x_509:
[----:B------:R0:W5:Y:S01]  /*04b0*/  LD.E.64 R6, desc[UR36][R4.64+0x8] ;  /* 0x0000082404067980 */ /* 0x000162000c101b00 */
[----:B------:R-:W1:Y:S01]  /*04c0*/  LDC.64 R8, c[0x4][0x138] ;  /* 0x01004e00ff087b82 */ /* 0x000e620000000a00 */
[----:B------:R-:W-:Y:S01]  /*04d0*/  BSSY B0, `(.L_x_506) ;  /* 0x0000006000007945 */ /* 0x000fe20003800000 */
.L_x_507:
[----:B------:R-:W-:Y:S05]  /*04e0*/  YIELD ;  /* 0x0000000000007946 */ /* 0x000fea0003800000 */
[----:B-1---5:R-:W2:Y:S02]  /*04f0*/  ATOMG.E.CAS.64.STRONG.GPU PT, R2, [R8], R4, R6 ;  /* 0x00000004080273a9 */ /* 0x022ea400001ee506 */
[----:B--2---:R-:W-:-:S04]  /*0500*/  ISETP.NE.U32.AND P0, PT, R2, R4, PT ;  /* 0x000000040200720c */ /* 0x004fc80003f05070 */
[----:B------:R-:W-:-:S13]  /*0510*/  ISETP.NE.AND.EX P0, PT, R3, R5, PT, P0 ;  /* 0x000000050300720c */ /* 0x000fda0003f05300 */
[----:B------:R-:W-:Y:S05]  /*0520*/  @P0 BRA `(.L_x_507) ;  /* 0xfffffffc00ec0947 */ /* 0x000fea000383ffff */
[----:B------:R-:W-:Y:S05]  /*0530*/  BSYNC B0 ;  /* 0x0000000000007941 */ /* 0x000fea0003800000 */
.L_x_506:
[----:B------:R1:W5:Y:S01]  /*0540*/  LD.E R17, desc[UR36][R4.64] ;  /* 0x0000002404117980 */ /* 0x000362000c101900 */
[----:B------:R-:W-:-:S04]  /*0550*/  MOV R0, 0x2a0 ;  /* 0x000002a000007802 */ /* 0x000fc80000000f00 */
[----:B------:R1:W2:Y:S03]  /*0560*/  LDC.64 R2, c[0x4][R0] ;  /* 0x0100000000027b82 */ /* 0x0002a60000000a00 */
[----:B------:R-:W-:-:S07]  /*0570*/  LEPC R20, `(.L_x_508) ;  /* 0x000000001014794e */ /* 0x000fce0000000000 */
[----:B012--5:R-:W-:Y:S05]  /*0580*/  CALL.ABS.NOINC R2 ;  /* 0x0000000002007343 */ /* 0x027fea0003c00000 */
.L_x_508:
[----:B------:R-:W0:Y:S08]  /*0590*/  LDC.64 R2, c[0x0][0x380] ;  /* 0x0000e000ff027b82 */ /* 0x000e300000000a00 */
[----:B------:R-:W1:Y:S01]  /*05a0*/  LDC.64 R4, c[0x4][0x138] ;  /* 0x01004e00ff047b82 */ /* 0x000e620000000a00 */
[----:B0-----:R-:W-:-:S05]  /*05b0*/  IMAD.WIDE.U32 R2, R16, 0x4, R2 ;  /* 0x0000000410027825 */ /* 0x001fca00078e0002 */
[----:B------:R0:W-:Y:S04]  /*05c0*/  STG.E desc[UR36][R2.64], R17 ;  /* 0x0000001102007986 */ /* 0x0001e8000c101924 */
[----:B-1----:R-:W2:Y:S01]  /*05d0*/  LDG.E.64 R4, desc[UR36][R4.64] ;  /* 0x0000002404047981 */ /* 0x002ea2000c1e1b00 */
[----:B------:R-:W-:Y:S01]  /*05e0*/  VIADD R16, R16, 0x1 ;  /* 0x0000000110107836 */ /* 0x000fe20000000000 */
[----:B--2---:R-:W-:-:S04]  /*05f0*/  ISETP.NE.U32.AND P0, PT, R4, RZ, PT ;  /* 0x000000ff0400720c */ /* 0x004fc80003f05070 */
[----:B------:R-:W-:-:S13]  /*0600*/  ISETP.NE.AND.EX P0, PT, R5, RZ, PT, P0 ;  /* 0x000000ff0500720c */ /* 0x000fda0003f05300 */
[----:B0-----:R-:W-:Y:S05]  /*0610*/  @P0 BRA `(.L_x_509) ;  /* 0xfffffffc00a40947 */ /* 0x001fea000383ffff */
.L_x_505:
[----:B------:R-:W0:Y:S02]  /*0620*/  LDC.64 R2, c[0x4][0x130] ;  /* 0x01004c00ff027b82 */ /* 0x000e240000000a00 */
[----:B0-----:R-:W2:Y:S02]  /*0630*/  LDG.E.64 R4, desc[UR36][R2.64] ;  /* 0x0000002402047981 */ /* 0x001ea4000c1e1b00 */
[----:B--2---:R-:W-:-:S04]  /*0640*/  ISETP.NE.U32.AND P0, PT, R4, RZ, PT ;  /* 0x000000ff0400720c */ /* 0x004fc80003f05070 */
[----:B------:R-:W-:-:S13]  /*0650*/  ISETP.NE.AND.EX P0, PT, R5, RZ, PT, P0 ;  /* 0x000000ff0500720c */ /* 0x000fda0003f05300 */
[----:B------:R-:W-:Y:S05]  /*0660*/  @!P0 EXIT ;  /* 0x000000000000894d */ /* 0x000fea0003800000 */
[----:B------:R-:W-:-:S07]  /*0670*/  IMAD.MOV.U32 R2, RZ, RZ, RZ ;  /* 0x000000ffff027224 */ /* 0x000fce00078e00ff */
.L_x_513:
[----:B------:R0:W5:Y:S01]  /*0680*/  LD.E.64 R6, desc[UR36][R4.64+0x8] ;  /* 0x0000082404067980 */ /* 0x000162000c101b00 */
[----:B------:R-:W1:Y:S01]  /*0690*/  LDC.64 R10, c[0x4][0x130] ;  /* 0x01004c00ff0a7b82 */ /* 0x000e620000000a00 */
[----:B------:R-:W-:Y:S01]  /*06a0*/  BSSY B0, `(.L_x_510) ;  /* 0x0000006000007945 */ /* 0x000fe20003800000 */
.L_x_511:
[----:B------:R-:W-:Y:S05]  /*06b0*/  YIELD ;  /* 0x0000000000007946 */ /* 0x000fea0003800000 */
[----:B-1---5:R-:W2:Y:S02]  /*06c0*/  ATOMG.E.CAS.64.STRONG.GPU PT, R8, [R10], R4, R6 ;  /* 0x000000040a0873a9 */ /* 0x022ea400001ee506 */
[----:B--2---:R-:W-:-:S04]  /*06d0*/  ISETP.NE.U32.AND P0, PT, R8, R4, PT ;  /* 0x000000040800720c */ /* 0x004fc80003f05070 */
[----:B------:R-:W-:-:S13]  /*06e0*/  ISETP.NE.AND.EX P0, PT, R9, R5, PT, P0 ;  /* 0x000000050900720c */ /* 0x000fda0003f05300 */
[----:B------:R-:W-:Y:S05]  /*06f0*/  @P0 BRA `(.L_x_511) ;  /* 0xfffffffc00ec0947 */ /* 0x000fea000383ffff */
[----:B------:R-:W-:Y:S05]  /*0700*/  BSYNC B0 ;  /* 0x0000000000007941 */ /* 0x000fea0003800000 */
.L_x_510:
[----:B------:R1:W5:Y:S01]  /*0710*/  LD.E.64 R16, desc[UR36][R4.64] ;  /* 0x0000002404107980 */ /* 0x000362000c101b00 */
[----:B------:R-:W-:-:S04]  /*0720*/  MOV R0, 0x2a0 ;  /* 0x000002a000007802 */ /* 0x000fc80000000f00 */
[----:B------:R1:W2:Y:S03]  /*0730*/  LDC.64 R6, c[0x4][R0] ;  /* 0x0100000000067b82 */ /* 0x0002a60000000a00 */
[----:B------:R-:W-:-:S07]  /*0740*/  LEPC R20, `(.L_x_512) ;  /* 0x000000001014794e */ /* 0x000fce0000000000 */
[----:B012--5:R-:W-:Y:S05]  /*0750*/  CALL.ABS.NOINC R6 ;  /* 0x0000000006007343 */ /* 0x027fea0003c00000 */
.L_x_512:
[----:B------:R-:W0:Y:S08]  /*0760*/  LDC.64 R6, c[0x0][0x388] ;  /* 0x0000e200ff067b82 */ /* 0x000e300000000a00 */
[----:B------:R-:W1:Y:S01]  /*0770*/  LDC.64 R4, c[0x4][0x130] ;  /* 0x01004c00ff047b82 */ /* 0x000e620000000a00 */
[----:B0-----:R-:W-:-:S05]  /*0780*/  IMAD.WIDE.U32 R6, R2, 0x8, R6 ;  /* 0x0000000802067825 */ /* 0x001fca00078e0006 */
[----:B------:R0:W-:Y:S04]  /*0790*/  STG.E.64 desc[UR36][R6.64], R16 ;  /* 0x0000001006007986 */ /* 0x0001e8000c101b24 */
[----:B-1----:R-:W2:Y:S01]  /*07a0*/  LDG.E.64 R4, desc[UR36][R4.64] ;  /* 0x0000002404047981 */ /* 0x002ea2000c1e1b00 */
[----:B------:R-:W-:Y:S01]  /*07b0*/  VIADD R2, R2, 0x1 ;  /* 0x0000000102027836 */ /* 0x000fe20000000000 */
[----:B--2---:R-:W-:-:S04]  /*07c0*/  ISETP.NE.U32.AND P0, PT, R4, RZ, PT ;  /* 0x000000ff0400720c */ /* 0x004fc80003f05070 */
[----:B------:R-:W-:-:S13]  /*07d0*/  ISETP.NE.AND.EX P0, PT, R5, RZ, PT, P0 ;  /* 0x000000ff0500720c */ /* 0x000fda0003f05300 */
[----:B0-----:R-:W-:Y:S05]  /*07e0*/  @P0 BRA `(.L_x_513) ;  /* 0xfffffffc00a40947 */ /* 0x001fea000383ffff */
[----:B------:R-:W-:Y:S05]  /*07f0*/  EXIT ;  /* 0x000000000000794d */ /* 0x000fea0003800000 */
.L_x_514:
        /* <DEDUP_REMOVED lines=16> */
.L_x_540:


//--------------------- .nv.global.init           --------------------------
	.section	.nv.global.init,"aw",@progbits
	.align	4
.nv.global.init:
	.type		maxNeighbors,@object
	.size		maxNeighbors,(direction_to_index_mapping - maxNeighbors)
maxNeighbors:
        /*0000*/ 	.byte	0x0c, 0x00, 0x00, 0x00
	.type		direction_to_index_mapping,@object
	.size		direction_to_index_mapping,(directions1 - direction_to_index_mapping)
direction_to_index_mapping:
        /*0004*/ 	.byte	0x00, 0x00, 0x00, 0x00, 0x01, 0x00, 0x00, 0x00, 0x00, 0x00, 0x00, 0x00, 0x00, 0x00, 0x00, 0x00
        /* <DEDUP_REMOVED lines=8> */
	.type		directions1,@object
	.size		directions1,($str - directions1)
directions1:
        /* <DEDUP_REMOVED lines=9> */
	.type		$str,@object
	.size		$str,(.L_83 - $str)
$str:
        /*0124*/ 	.byte	0x25, 0x64, 0x0a, 0x00
.L_83:


//--------------------- .nv.shared.reserved.0     --------------------------
	.section	.nv.shared.reserved.0,"aw",@nobits
	.weak		__nv_reservedSMEM_offset_0_alias
	.size		__nv_reservedSMEM_offset_0_alias, 0, 64
	.other		__nv_reservedSMEM_offset_0_alias,@"STO_CUDA_RESERVED_SHARED STV_DEFAULT"
__nv_reservedSMEM_offset_0_alias:
	.zero		0
	.zero		64


//--------------------- .nv.global                --------------------------
	.section	.nv.global,"aw",@nobits
	.align	8
.nv.global:
	.type		all_min,@object
	.size		all_min,(or_mini - all_min)
all_min:
	.zero		8
	.type		or_mini,@object
	.size		or_mini,(de_direction_ds - or_mini)
or_mini:
	.zero		8
	.type		de_direction_ds,@object
	.size		de_direction_ds,(dec_label - de_direction_ds)
de_direction_ds:
	.zero		8
	.type		dec_label,@object
	.size		dec_label,(adjacency - dec_label)
dec_label:
	.zero		8
	.type		adjacency,@object
	.size		adjacency,(mini - adjacency)
adjacency:
	.zero		8
	.type		mini,@object
	.size		mini,(number_array - mini)
mini:
	.zero		8
	.type		number_array,@object
	.size		number_array,(decp_data - number_array)
number_array:
	.zero		8
	.type		decp_data,@object
	.size		decp_data,(input_data - decp_data)
decp_data:
	.zero		8
	.type		input_data,@object
	.size		input_data,(all_p_min - input_data)
input_data:
	.zero		8
	.type		all_p_min,@object
	.size		all_p_min,(id_array - all_p_min)
all_p_min:
	.zero		8
	.type		id_array,@object
	.size		id_array,(id_stacks - id_array)
id_array:
	.zero		8
	.type		id_stacks,@object
	.size		id_stacks,(all_p_max - id_stacks)
id_stacks:
	.zero		8
	.type		all_p_max,@object
	.size		all_p_max,(d_deltaBuffer - all_p_max)
all_p_max:
	.zero		8
	.type		d_deltaBuffer,@object
	.size		d_deltaBuffer,(d_stacks - d_deltaBuffer)
d_deltaBuffer:
	.zero		8
	.type		d_stacks,@object
	.size		d_stacks,(lowgradientindices - d_stacks)
d_stacks:
	.zero		8
	.type		lowgradientindices,@object
	.size		lowgradientindices,(d_deltaBuffer1 - lowgradientindices)
lowgradientindices:
	.zero		8
	.type		d_deltaBuffer1,@object
	.size		d_deltaBuffer1,(bound - d_deltaBuffer1)
d_deltaBuffer1:
	.zero		8
	.type		bound,@object
	.size		bound,(all_max - bound)
bound:
	.zero		8
	.type		all_max,@object
	.size		all_max,(or_maxi - all_max)
all_max:
	.zero		8
	.type		or_maxi,@object
	.size		or_maxi,(decp_data_copy - or_maxi)
or_maxi:
	.zero		8
	.type		decp_data_copy,@object
	.size		decp_data_copy,(de_direction_as - decp_data_copy)
decp_data_copy:
	.zero		8
	.type		de_direction_as,@object
	.size		de_direction_as,(unsigned_n - de_direction_as)
de_direction_as:
	.zero		8
	.type		unsigned_n,@object
	.size		unsigned_n,(or_label - unsigned_n)
unsigned_n:
	.zero		8
	.type		or_label,@object
	.size		or_label,(maxi - or_label)
or_label:
	.zero		8
	.type		maxi,@object
	.size		maxi,(width - maxi)
maxi:
	.zero		8
	.type		width,@object
	.size		width,(count_p_max - width)
width:
	.zero		4
	.type		count_p_max,@object
	.size		count_p_max,(count_max - count_p_max)
count_p_max:
	.zero		4
	.type		count_max,@object
	.size		count_max,(edit_count - count_max)
count_max:
	.zero		4
	.type		edit_count,@object
	.size		edit_count,(count_f_max - edit_count)
edit_count:
	.zero		4
	.type		count_f_max,@object
	.size		count_f_max,(depth - count_f_max)
count_f_max:
	.zero		4
	.type		depth,@object
	.size		depth,(count_p_min - depth)
depth:
	.zero		4
	.type		count_p_min,@object
	.size		count_p_min,(height - count_p_min)
count_p_min:
	.zero		4
	.type		height,@object
	.size		height,(count_all_p - height)
height:
	.zero		4
	.type		count_all_p,@object
	.size		count_all_p,(count_min - count_all_p)
count_all_p:
	.zero		4
	.type		count_min,@object
	.size		count_min,(count_f_min - count_min)
count_min:
	.zero		4
	.type		count_f_min,@object
	.size		count_f_min,(num - count_f_min)
count_f_min:
	.zero		4
	.type		num,@object
	.size		num,(_ZN34_INTERNAL_c0364a81_4_k_cu_2a2919836thrust24THRUST_300001_SM_1000_NS12placeholders2_6E - num)
num:
	.zero		4
	.type		_ZN34_INTERNAL_c0364a81_4_k_cu_2a2919836thrust24THRUST_300001_SM_1000_NS12placeholders2_6E,@object
	.size		_ZN34_INTERNAL_c0364a81_4_k_cu_2a2919836thrust24THRUST_300001_SM_1000_NS12placeholders2_6E,(_ZN34_INTERNAL_c0364a81_4_k_cu_2a2919834cuda3std3__45__cpo4rendE - _ZN34_INTERNAL_c0364a81_4_k_cu_2a2919836thrust24THRUST_300001_SM_1000_NS12placeholders2_6E)
_ZN34_INTERNAL_c0364a81_4_k_cu_2a2919836thrust24THRUST_300001_SM_1000_NS12placeholders2_6E:
	.zero		1
	.type		_ZN34_INTERNAL_c0364a81_4_k_cu_2a2919834cuda3std3__45__cpo4rendE,@object
	.size		_ZN34_INTERNAL_c0364a81_4_k_cu_2a2919834cuda3std3__45__cpo4rendE,(_ZN34_INTERNAL_c0364a81_4_k_cu_2a2919834cuda3std6ranges3__45__cpo9iter_swapE - _ZN34_INTERNAL_c0364a81_4_k_cu_2a2919834cuda3std3__45__cpo4rendE)
_ZN34_INTERNAL_c0364a81_4_k_cu_2a2919834cuda3std3__45__cpo4rendE:
	.zero		1
	.type		_ZN34_INTERNAL_c0364a81_4_k_cu_2a2919834cuda3std6ranges3__45__cpo9iter_swapE,@object
	.size		_ZN34_INTERNAL_c0364a81_4_k_cu_2a2919834cuda3std6ranges3__45__cpo9iter_swapE,(_ZN34_INTERNAL_c0364a81_4_k_cu_2a2919836thrust24THRUST_300001_SM_1000_NS8cuda_cub3parE - _ZN34_INTERNAL_c0364a81_4_k_cu_2a2919834cuda3std6ranges3__45__cpo9iter_swapE)
_ZN34_INTERNAL_c0364a81_4_k_cu_2a2919834cuda3std6ranges3__45__cpo9iter_swapE:
	.zero		1
	.type		_ZN34_INTERNAL_c0364a81_4_k_cu_2a2919836thrust24THRUST_300001_SM_1000_NS8cuda_cub3parE,@object
	.size		_ZN34_INTERNAL_c0364a81_4_k_cu_2a2919836thrust24THRUST_300001_SM_1000_NS8cuda_cub3parE,(_ZN34_INTERNAL_c0364a81_4_k_cu_2a2919834cuda3std3__48unexpectE - _ZN34_INTERNAL_c0364a81_4_k_cu_2a2919836thrust24THRUST_300001_SM_1000_NS8cuda_cub3parE)
_ZN34_INTERNAL_c0364a81_4_k_cu_2a2919836thrust24THRUST_300001_SM_1000_NS8cuda_cub3parE:
	.zero		1
	.type		_ZN34_INTERNAL_c0364a81_4_k_cu_2a2919834cuda3std3__48unexpectE,@object
	.size		_ZN34_INTERNAL_c0364a81_4_k_cu_2a2919834cuda3std3__48unexpectE,(_ZN34_INTERNAL_c0364a81_4_k_cu_2a2919836thrust24THRUST_300001_SM_1000_NS12placeholders3_10E - _ZN34_INTERNAL_c0364a81_4_k_cu_2a2919834cuda3std3__48unexpectE)
_ZN34_INTERNAL_c0364a81_4_k_cu_2a2919834cuda3std3__48unexpectE:
	.zero		1
	.type		_ZN34_INTERNAL_c0364a81_4_k_cu_2a2919836thrust24THRUST_300001_SM_1000_NS12placeholders3_10E,@object
	.size		_ZN34_INTERNAL_c0364a81_4_k_cu_2a2919836thrust24THRUST_300001_SM_1000_NS12placeholders3_10E,(_ZN34_INTERNAL_c0364a81_4_k_cu_2a2919834cuda3std3__419piecewise_constructE - _ZN34_INTERNAL_c0364a81_4_k_cu_2a2919836thrust24THRUST_300001_SM_1000_NS12placeholders3_10E)
_ZN34_INTERNAL_c0364a81_4_k_cu_2a2919836thrust24THRUST_300001_SM_1000_NS12placeholders3_10E:
	.zero		1
	.type		_ZN34_INTERNAL_c0364a81_4_k_cu_2a2919834cuda3std3__419piecewise_constructE,@object
	.size		_ZN34_INTERNAL_c0364a81_4_k_cu_2a2919834cuda3std3__419piecewise_constructE,(_ZN34_INTERNAL_c0364a81_4_k_cu_2a2919834cuda3std6ranges3__45__cpo5cdataE - _ZN34_INTERNAL_c0364a81_4_k_cu_2a2919834cuda3std3__419piecewise_constructE)
_ZN34_INTERNAL_c0364a81_4_k_cu_2a2919834cuda3std3__419piecewise_constructE:
	.zero		1
	.type		_ZN34_INTERNAL_c0364a81_4_k_cu_2a2919834cuda3std6ranges3__45__cpo5cdataE,@object
	.size		_ZN34_INTERNAL_c0364a81_4_k_cu_2a2919834cuda3std6ranges3__45__cpo5cdataE,(_ZN34_INTERNAL_c0364a81_4_k_cu_2a2919836thrust24THRUST_300001_SM_1000_NS12placeholders2_2E - _ZN34_INTERNAL_c0364a81_4_k_cu_2a2919834cuda3std6ranges3__45__cpo5cdataE)
_ZN34_INTERNAL_c0364a81_4_k_cu_2a2919834cuda3std6ranges3__45__cpo5cdataE:
	.zero		1
	.type		_ZN34_INTERNAL_c0364a81_4_k_cu_2a2919836thrust24THRUST_300001_SM_1000_NS12placeholders2_2E,@object
	.size		_ZN34_INTERNAL_c0364a81_4_k_cu_2a2919836thrust24THRUST_300001_SM_1000_NS12placeholders2_2E,(_ZN34_INTERNAL_c0364a81_4_k_cu_2a2919834cuda3std3__45__cpo3endE - _ZN34_INTERNAL_c0364a81_4_k_cu_2a2919836thrust24THRUST_300001_SM_1000_NS12placeholders2_2E)
_ZN34_INTERNAL_c0364a81_4_k_cu_2a2919836thrust24THRUST_300001_SM_1000_NS12placeholders2_2E:
	.zero		1
	.type		_ZN34_INTERNAL_c0364a81_4_k_cu_2a2919834cuda3std3__45__cpo3endE,@object
	.size		_ZN34_INTERNAL_c0364a81_4_k_cu_2a2919834cuda3std3__45__cpo3endE,(_ZN34_INTERNAL_c0364a81_4_k_cu_2a2919834cuda3std6ranges3__45__cpo3endE - _ZN34_INTERNAL_c0364a81_4_k_cu_2a2919834cuda3std3__45__cpo3endE)
_ZN34_INTERNAL_c0364a81_4_k_cu_2a2919834cuda3std3__45__cpo3endE:
	.zero		1
	.type		_ZN34_INTERNAL_c0364a81_4_k_cu_2a2919834cuda3std6ranges3__45__cpo3endE,@object
	.size		_ZN34_INTERNAL_c0364a81_4_k_cu_2a2919834cuda3std6ranges3__45__cpo3endE,(_ZN34_INTERNAL_c0364a81_4_k_cu_2a2919836thrust24THRUST_300001_SM_1000_NS12placeholders2_4E - _ZN34_INTERNAL_c0364a81_4_k_cu_2a2919834cuda3std6ranges3__45__cpo3endE)
_ZN34_INTERNAL_c0364a81_4_k_cu_2a2919834cuda3std6ranges3__45__cpo3endE:
	.zero		1
	.type		_ZN34_INTERNAL_c0364a81_4_k_cu_2a2919836thrust24THRUST_300001_SM_1000_NS12placeholders2_4E,@object
	.size		_ZN34_INTERNAL_c0364a81_4_k_cu_2a2919836thrust24THRUST_300001_SM_1000_NS12placeholders2_4E,(_ZN34_INTERNAL_c0364a81_4_k_cu_2a2919834cuda3std3__45__cpo4cendE - _ZN34_INTERNAL_c0364a81_4_k_cu_2a2919836thrust24THRUST_300001_SM_1000_NS12placeholders2_4E)
_ZN34_INTERNAL_c0364a81_4_k_cu_2a2919836thrust24THRUST_300001_SM_1000_NS12placeholders2_4E:
	.zero		1
	.type		_ZN34_INTERNAL_c0364a81_4_k_cu_2a2919834cuda3std3__45__cpo4cendE,@object
	.size		_ZN34_INTERNAL_c0364a81_4_k_cu_2a2919834cuda3std3__45__cpo4cendE,(_ZN34_INTERNAL_c0364a81_4_k_cu_2a2919834cuda3std6ranges3__45__cpo4cendE - _ZN34_INTERNAL_c0364a81_4_k_cu_2a2919834cuda3std3__45__cpo4cendE)
_ZN34_INTERNAL_c0364a81_4_k_cu_2a2919834cuda3std3__45__cpo4cendE:
	.zero		1
	.type		_ZN34_INTERNAL_c0364a81_4_k_cu_2a2919834cuda3std6ranges3__45__cpo4cendE,@object
	.size		_ZN34_INTERNAL_c0364a81_4_k_cu_2a2919834cuda3std6ranges3__45__cpo4cendE,(_ZN34_INTERNAL_c0364a81_4_k_cu_2a2919834cuda3std6ranges3__45__cpo5ssizeE - _ZN34_INTERNAL_c0364a81_4_k_cu_2a2919834cuda3std6ranges3__45__cpo4cendE)
_ZN34_INTERNAL_c0364a81_4_k_cu_2a2919834cuda3std6ranges3__45__cpo4cendE:
	.zero		1
	.type		_ZN34_INTERNAL_c0364a81_4_k_cu_2a2919834cuda3std6ranges3__45__cpo5ssizeE,@object
	.size		_ZN34_INTERNAL_c0364a81_4_k_cu_2a2919834cuda3std6ranges3__45__cpo5ssizeE,(_ZN34_INTERNAL_c0364a81_4_k_cu_2a2919834cuda3std3__420unreachable_sentinelE - _ZN34_INTERNAL_c0364a81_4_k_cu_2a2919834cuda3std6ranges3__45__cpo5ssizeE)
_ZN34_INTERNAL_c0364a81_4_k_cu_2a2919834cuda3std6ranges3__45__cpo5ssizeE:
	.zero		1
	.type		_ZN34_INTERNAL_c0364a81_4_k_cu_2a2919834cuda3std3__420unreachable_sentinelE,@object
	.size		_ZN34_INTERNAL_c0364a81_4_k_cu_2a2919834cuda3std3__420unreachable_sentinelE,(_ZN34_INTERNAL_c0364a81_4_k_cu_2a2919836thrust24THRUST_300001_SM_1000_NS12placeholders2_8E - _ZN34_INTERNAL_c0364a81_4_k_cu_2a2919834cuda3std3__420unreachable_sentinelE)
_ZN34_INTERNAL_c0364a81_4_k_cu_2a2919834cuda3std3__420unreachable_sentinelE:
	.zero		1
	.type		_ZN34_INTERNAL_c0364a81_4_k_cu_2a2919836thrust24THRUST_300001_SM_1000_NS12placeholders2_8E,@object
	.size		_ZN34_INTERNAL_c0364a81_4_k_cu_2a2919836thrust24THRUST_300001_SM_1000_NS12placeholders2_8E,(_ZN34_INTERNAL_c0364a81_4_k_cu_2a2919834cuda3std3__45__cpo5crendE - _ZN34_INTERNAL_c0364a81_4_k_cu_2a2919836thrust24THRUST_300001_SM_1000_NS12placeholders2_8E)
_ZN34_INTERNAL_c0364a81_4_k_cu_2a2919836thrust24THRUST_300001_SM_1000_NS12placeholders2_8E:
	.zero		1
	.type		_ZN34_INTERNAL_c0364a81_4_k_cu_2a2919834cuda3std3__45__cpo5crendE,@object
	.size		_ZN34_INTERNAL_c0364a81_4_k_cu_2a2919834cuda3std3__45__cpo5crendE,(_ZN34_INTERNAL_c0364a81_4_k_cu_2a2919834cuda3std6ranges3__45__cpo4prevE - _ZN34_INTERNAL_c0364a81_4_k_cu_2a2919834cuda3std3__45__cpo5crendE)
_ZN34_INTERNAL_c0364a81_4_k_cu_2a2919834cuda3std3__45__cpo5crendE:
	.zero		1
	.type		_ZN34_INTERNAL_c0364a81_4_k_cu_2a2919834cuda3std6ranges3__45__cpo4prevE,@object
	.size		_ZN34_INTERNAL_c0364a81_4_k_cu_2a2919834cuda3std6ranges3__45__cpo4prevE,(_ZN34_INTERNAL_c0364a81_4_k_cu_2a2919836thrust24THRUST_300001_SM_1000_NS6system6detail10sequential3seqE - _ZN34_INTERNAL_c0364a81_4_k_cu_2a2919834cuda3std6ranges3__45__cpo4prevE)
_ZN34_INTERNAL_c0364a81_4_k_cu_2a2919834cuda3std6ranges3__45__cpo4prevE:
	.zero		1
	.type		_ZN34_INTERNAL_c0364a81_4_k_cu_2a2919836thrust24THRUST_300001_SM_1000_NS6system6detail10sequential3seqE,@object
	.size		_ZN34_INTERNAL_c0364a81_4_k_cu_2a2919836thrust24THRUST_300001_SM_1000_NS6system6detail10sequential3seqE,(_ZN34_INTERNAL_c0364a81_4_k_cu_2a2919834cuda3std6ranges3__45__cpo9iter_moveE - _ZN34_INTERNAL_c0364a81_4_k_cu_2a2919836thrust24THRUST_300001_SM_1000_NS6system6detail10sequential3seqE)
_ZN34_INTERNAL_c0364a81_4_k_cu_2a2919836thrust24THRUST_300001_SM_1000_NS6system6detail10sequential3seqE:
	.zero		1
	.type		_ZN34_INTERNAL_c0364a81_4_k_cu_2a2919834cuda3std6ranges3__45__cpo9iter_moveE,@object
	.size		_ZN34_INTERNAL_c0364a81_4_k_cu_2a2919834cuda3std6ranges3__45__cpo9iter_moveE,(_ZN34_INTERNAL_c0364a81_4_k_cu_2a2919836thrust24THRUST_300001_SM_1000_NS12placeholders2_7E - _ZN34_INTERNAL_c0364a81_4_k_cu_2a2919834cuda3std6ranges3__45__cpo9iter_moveE)
_ZN34_INTERNAL_c0364a81_4_k_cu_2a2919834cuda3std6ranges3__45__cpo9iter_moveE:
	.zero		1
	.type		_ZN34_INTERNAL_c0364a81_4_k_cu_2a2919836thrust24THRUST_300001_SM_1000_NS12placeholders2_7E,@object
	.size		_ZN34_INTERNAL_c0364a81_4_k_cu_2a2919836thrust24THRUST_300001_SM_1000_NS12placeholders2_7E,(_ZN34_INTERNAL_c0364a81_4_k_cu_2a2919834cuda3std3__45__cpo7crbeginE - _ZN34_INTERNAL_c0364a81_4_k_cu_2a2919836thrust24THRUST_300001_SM_1000_NS12placeholders2_7E)
_ZN34_INTERNAL_c0364a81_4_k_cu_2a2919836thrust24THRUST_300001_SM_1000_NS12placeholders2_7E:
	.zero		1
	.type		_ZN34_INTERNAL_c0364a81_4_k_cu_2a2919834cuda3std3__45__cpo7crbeginE,@object
	.size		_ZN34_INTERNAL_c0364a81_4_k_cu_2a2919834cuda3std3__45__cpo7crbeginE,(_ZN34_INTERNAL_c0364a81_4_k_cu_2a2919834cuda3std6ranges3__45__cpo4nextE - _ZN34_INTERNAL_c0364a81_4_k_cu_2a2919834cuda3std3__45__cpo7crbeginE)
_ZN34_INTERNAL_c0364a81_4_k_cu_2a2919834cuda3std3__45__cpo7crbeginE:
	.zero		1
	.type		_ZN34_INTERNAL_c0364a81_4_k_cu_2a2919834cuda3std6ranges3__45__cpo4nextE,@object
	.size		_ZN34_INTERNAL_c0364a81_4_k_cu_2a2919834cuda3std6ranges3__45__cpo4nextE,(_ZN34_INTERNAL_c0364a81_4_k_cu_2a2919836thrust24THRUST_300001_SM_1000_NS8cuda_cub10par_nosyncE - _ZN34_INTERNAL_c0364a81_4_k_cu_2a2919834cuda3std6ranges3__45__cpo4nextE)
_ZN34_INTERNAL_c0364a81_4_k_cu_2a2919834cuda3std6ranges3__45__cpo4nextE:
	.zero		1
	.type		_ZN34_INTERNAL_c0364a81_4_k_cu_2a2919836thrust24THRUST_300001_SM_1000_NS8cuda_cub10par_nosyncE,@object
	.size		_ZN34_INTERNAL_c0364a81_4_k_cu_2a2919836thrust24THRUST_300001_SM_1000_NS8cuda_cub10par_nosyncE,(_ZN34_INTERNAL_c0364a81_4_k_cu_2a2919834cuda3std6ranges3__45__cpo4swapE - _ZN34_INTERNAL_c0364a81_4_k_cu_2a2919836thrust24THRUST_300001_SM_1000_NS8cuda_cub10par_nosyncE)
_ZN34_INTERNAL_c0364a81_4_k_cu_2a2919836thrust24THRUST_300001_SM_1000_NS8cuda_cub10par_nosyncE:
	.zero		1
	.type		_ZN34_INTERNAL_c0364a81_4_k_cu_2a2919834cuda3std6ranges3__45__cpo4swapE,@object
	.size		_ZN34_INTERNAL_c0364a81_4_k_cu_2a2919834cuda3std6ranges3__45__cpo4swapE,(_ZN34_INTERNAL_c0364a81_4_k_cu_2a2919836thrust24THRUST_300001_SM_1000_NS3seqE - _ZN34_INTERNAL_c0364a81_4_k_cu_2a2919834cuda3std6ranges3__45__cpo4swapE)
_ZN34_INTERNAL_c0364a81_4_k_cu_2a2919834cuda3std6ranges3__45__cpo4swapE:
	.zero		1
	.type		_ZN34_INTERNAL_c0364a81_4_k_cu_2a2919836thrust24THRUST_300001_SM_1000_NS3seqE,@object
	.size		_ZN34_INTERNAL_c0364a81_4_k_cu_2a2919836thrust24THRUST_300001_SM_1000_NS3seqE,(_ZN34_INTERNAL_c0364a81_4_k_cu_2a2919834cuda3std3__48in_placeE - _ZN34_INTERNAL_c0364a81_4_k_cu_2a2919836thrust24THRUST_300001_SM_1000_NS3seqE)
_ZN34_INTERNAL_c0364a81_4_k_cu_2a2919836thrust24THRUST_300001_SM_1000_NS3seqE:
	.zero		1
	.type		_ZN34_INTERNAL_c0364a81_4_k_cu_2a2919834cuda3std3__48in_placeE,@object
	.size		_ZN34_INTERNAL_c0364a81_4_k_cu_2a2919834cuda3std3__48in_placeE,(_ZN34_INTERNAL_c0364a81_4_k_cu_2a2919834cuda3std6ranges3__45__cpo4sizeE - _ZN34_INTERNAL_c0364a81_4_k_cu_2a2919834cuda3std3__48in_placeE)
_ZN34_INTERNAL_c0364a81_4_k_cu_2a2919834cuda3std3__48in_placeE:
	.zero		1
	.type		_ZN34_INTERNAL_c0364a81_4_k_cu_2a2919834cuda3std6ranges3__45__cpo4sizeE,@object
	.size		_ZN34_INTERNAL_c0364a81_4_k_cu_2a2919834cuda3std6ranges3__45__cpo4sizeE,(_ZN34_INTERNAL_c0364a81_4_k_cu_2a2919836thrust24THRUST_300001_SM_1000_NS12placeholders2_3E - _ZN34_INTERNAL_c0364a81_4_k_cu_2a2919834cuda3std6ranges3__45__cpo4sizeE)
_ZN34_INTERNAL_c0364a81_4_k_cu_2a2919834cuda3std6ranges3__45__cpo4sizeE:
	.zero		1
	.type		_ZN34_INTERNAL_c0364a81_4_k_cu_2a2919836thrust24THRUST_300001_SM_1000_NS12placeholders2_3E,@object
	.size		_ZN34_INTERNAL_c0364a81_4_k_cu_2a2919836thrust24THRUST_300001_SM_1000_NS12placeholders2_3E,(_ZN34_INTERNAL_c0364a81_4_k_cu_2a2919834cuda3std3__45__cpo6cbeginE - _ZN34_INTERNAL_c0364a81_4_k_cu_2a2919836thrust24THRUST_300001_SM_1000_NS12placeholders2_3E)
_ZN34_INTERNAL_c0364a81_4_k_cu_2a2919836thrust24THRUST_300001_SM_1000_NS12placeholders2_3E:
	.zero		1
	.type		_ZN34_INTERNAL_c0364a81_4_k_cu_2a2919834cuda3std3__45__cpo6cbeginE,@object
	.size		_ZN34_INTERNAL_c0364a81_4_k_cu_2a2919834cuda3std3__45__cpo6cbeginE,(_ZN34_INTERNAL_c0364a81_4_k_cu_2a2919834cuda3std6ranges3__45__cpo6cbeginE - _ZN34_INTERNAL_c0364a81_4_k_cu_2a2919834cuda3std3__45__cpo6cbeginE)
_ZN34_INTERNAL_c0364a81_4_k_cu_2a2919834cuda3std3__45__cpo6cbeginE:
	.zero		1
	.type		_ZN34_INTERNAL_c0364a81_4_k_cu_2a2919834cuda3std6ranges3__45__cpo6cbeginE,@object
	.size		_ZN34_INTERNAL_c0364a81_4_k_cu_2a2919834cuda3std6ranges3__45__cpo6cbeginE,(_ZN34_INTERNAL_c0364a81_4_k_cu_2a2919836thrust24THRUST_300001_SM_1000_NS12placeholders2_5E - _ZN34_INTERNAL_c0364a81_4_k_cu_2a2919834cuda3std6ranges3__45__cpo6cbeginE)
_ZN34_INTERNAL_c0364a81_4_k_cu_2a2919834cuda3std6ranges3__45__cpo6cbeginE:
	.zero		1
	.type		_ZN34_INTERNAL_c0364a81_4_k_cu_2a2919836thrust24THRUST_300001_SM_1000_NS12placeholders2_5E,@object
	.size		_ZN34_INTERNAL_c0364a81_4_k_cu_2a2919836thrust24THRUST_300001_SM_1000_NS12placeholders2_5E,(_ZN34_INTERNAL_c0364a81_4_k_cu_2a2919834cuda3std3__45__cpo6rbeginE - _ZN34_INTERNAL_c0364a81_4_k_cu_2a2919836thrust24THRUST_300001_SM_1000_NS12placeholders2_5E)
_ZN34_INTERNAL_c0364a81_4_k_cu_2a2919836thrust24THRUST_300001_SM_1000_NS12placeholders2_5E:
	.zero		1
	.type		_ZN34_INTERNAL_c0364a81_4_k_cu_2a2919834cuda3std3__45__cpo6rbeginE,@object
	.size		_ZN34_INTERNAL_c0364a81_4_k_cu_2a2919834cuda3std3__45__cpo6rbeginE,(_ZN34_INTERNAL_c0364a81_4_k_cu_2a2919834cuda3std6ranges3__45__cpo7advanceE - _ZN34_INTERNAL_c0364a81_4_k_cu_2a2919834cuda3std3__45__cpo6rbeginE)
_ZN34_INTERNAL_c0364a81_4_k_cu_2a2919834cuda3std3__45__cpo6rbeginE:
	.zero		1
	.type		_ZN34_INTERNAL_c0364a81_4_k_cu_2a2919834cuda3std6ranges3__45__cpo7advanceE,@object
	.size		_ZN34_INTERNAL_c0364a81_4_k_cu_2a2919834cuda3std6ranges3__45__cpo7advanceE,(_ZN34_INTERNAL_c0364a81_4_k_cu_2a2919834cuda3std6ranges3__45__cpo8distanceE - _ZN34_INTERNAL_c0364a81_4_k_cu_2a2919834cuda3std6ranges3__45__cpo7advanceE)
_ZN34_INTERNAL_c0364a81_4_k_cu_2a2919834cuda3std6ranges3__45__cpo7advanceE:
	.zero		1
	.type		_ZN34_INTERNAL_c0364a81_4_k_cu_2a2919834cuda3std6ranges3__45__cpo8distanceE,@object
	.size		_ZN34_INTERNAL_c0364a81_4_k_cu_2a2919834cuda3std6ranges3__45__cpo8distanceE,(_ZN34_INTERNAL_c0364a81_4_k_cu_2a2919834cuda3std3__47nulloptE - _ZN34_INTERNAL_c0364a81_4_k_cu_2a2919834cuda3std6ranges3__45__cpo8distanceE)
_ZN34_INTERNAL_c0364a81_4_k_cu_2a2919834cuda3std6ranges3__45__cpo8distanceE:
	.zero		1
	.type		_ZN34_INTERNAL_c0364a81_4_k_cu_2a2919834cuda3std3__47nulloptE,@object
	.size		_ZN34_INTERNAL_c0364a81_4_k_cu_2a2919834cuda3std3__47nulloptE,(_ZN34_INTERNAL_c0364a81_4_k_cu_2a2919836thrust24THRUST_300001_SM_1000_NS12placeholders2_9E - _ZN34_INTERNAL_c0364a81_4_k_cu_2a2919834cuda3std3__47nulloptE)
_ZN34_INTERNAL_c0364a81_4_k_cu_2a2919834cuda3std3__47nulloptE:
	.zero		1
	.type		_ZN34_INTERNAL_c0364a81_4_k_cu_2a2919836thrust24THRUST_300001_SM_1000_NS12placeholders2_9E,@object
	.size		_ZN34_INTERNAL_c0364a81_4_k_cu_2a2919836thrust24THRUST_300001_SM_1000_NS12placeholders2_9E,(_ZN34_INTERNAL_c0364a81_4_k_cu_2a2919834cuda3std3__436_GLOBAL__N__c0364a81_4_k_cu_2a2919836ignoreE - _ZN34_INTERNAL_c0364a81_4_k_cu_2a2919836thrust24THRUST_300001_SM_1000_NS12placeholders2_9E)
_ZN34_INTERNAL_c0364a81_4_k_cu_2a2919836thrust24THRUST_300001_SM_1000_NS12placeholders2_9E:
	.zero		1
	.type		_ZN34_INTERNAL_c0364a81_4_k_cu_2a2919834cuda3std3__436_GLOBAL__N__c0364a81_4_k_cu_2a2919836ignoreE,@object
	.size		_ZN34_INTERNAL_c0364a81_4_k_cu_2a2919834cuda3std3__436_GLOBAL__N__c0364a81_4_k_cu_2a2919836ignoreE,(_ZN34_INTERNAL_c0364a81_4_k_cu_2a2919834cuda3std6ranges3__45__cpo4dataE - _ZN34_INTERNAL_c0364a81_4_k_cu_2a2919834cuda3std3__436_GLOBAL__N__c0364a81_4_k_cu_2a2919836ignoreE)
_ZN34_INTERNAL_c0364a81_4_k_cu_2a2919834cuda3std3__436_GLOBAL__N__c0364a81_4_k_cu_2a2919836ignoreE:
	.zero		1
	.type		_ZN34_INTERNAL_c0364a81_4_k_cu_2a2919834cuda3std6ranges3__45__cpo4dataE,@object
	.size		_ZN34_INTERNAL_c0364a81_4_k_cu_2a2919834cuda3std6ranges3__45__cpo4dataE,(_ZN34_INTERNAL_c0364a81_4_k_cu_2a2919836thrust24THRUST_300001_SM_1000_NS12placeholders2_1E - _ZN34_INTERNAL_c0364a81_4_k_cu_2a2919834cuda3std6ranges3__45__cpo4dataE)
_ZN34_INTERNAL_c0364a81_4_k_cu_2a2919834cuda3std6ranges3__45__cpo4dataE:
	.zero		1
	.type		_ZN34_INTERNAL_c0364a81_4_k_cu_2a2919836thrust24THRUST_300001_SM_1000_NS12placeholders2_1E,@object
	.size		_ZN34_INTERNAL_c0364a81_4_k_cu_2a2919836thrust24THRUST_300001_SM_1000_NS12placeholders2_1E,(_ZN34_INTERNAL_c0364a81_4_k_cu_2a2919834cuda3std3__45__cpo5beginE - _ZN34_INTERNAL_c0364a81_4_k_cu_2a2919836thrust24THRUST_300001_SM_1000_NS12placeholders2_1E)
_ZN34_INTERNAL_c0364a81_4_k_cu_2a2919836thrust24THRUST_300001_SM_1000_NS12placeholders2_1E:
	.zero		1
	.type		_ZN34_INTERNAL_c0364a81_4_k_cu_2a2919834cuda3std3__45__cpo5beginE,@object
	.size		_ZN34_INTERNAL_c0364a81_4_k_cu_2a2919834cuda3std3__45__cpo5beginE,(_ZN34_INTERNAL_c0364a81_4_k_cu_2a2919834cuda3std6ranges3__45__cpo5beginE - _ZN34_INTERNAL_c0364a81_4_k_cu_2a2919834cuda3std3__45__cpo5beginE)
_ZN34_INTERNAL_c0364a81_4_k_cu_2a2919834cuda3std3__45__cpo5beginE:
	.zero		1
	.type		_ZN34_INTERNAL_c0364a81_4_k_cu_2a2919834cuda3std6ranges3__45__cpo5beginE,@object
	.size		_ZN34_INTERNAL_c0364a81_4_k_cu_2a2919834cuda3std6ranges3__45__cpo5beginE,(.L_56 - _ZN34_INTERNAL_c0364a81_4_k_cu_2a2919834cuda3std6ranges3__45__cpo5beginE)
_ZN34_INTERNAL_c0364a81_4_k_cu_2a2919834cuda3std6ranges3__45__cpo5beginE:
	.zero		1
.L_56:


//--------------------- .nv.constant0._ZN3cub18CUB_300001_SM_10006detail11EmptyKernelIvEEvv --------------------------
	.section	.nv.constant0._ZN3cub18CUB_300001_SM_10006detail11EmptyKernelIvEEvv,"a",@progbits
	.sectionflags	@""
	.align	4
.nv.constant0._ZN3cub18CUB_300001_SM_10006detail11EmptyKernelIvEEvv:
	.zero		896


//--------------------- .nv.constant0._Z17copyDeviceToArrayPiS_ --------------------------
	.section	.nv.constant0._Z17copyDeviceToArrayPiS_,"a",@progbits
	.sectionflags	@""
	.align	4
.nv.constant0._Z17copyDeviceToArrayPiS_:
	.zero		912


//--------------------- .nv.constant0._Z24copyDeviceVarToDeviceMemPiS_ --------------------------
	.section	.nv.constant0._Z24copyDeviceVarToDeviceMemPiS_,"a",@progbits
	.sectionflags	@""
	.align	4
.nv.constant0._Z24copyDeviceVarToDeviceMemPiS_:
	.zero		912


//--------------------- .nv.constant0._Z19initializeWithIndexii --------------------------
	.section	.nv.constant0._Z19initializeWithIndexii,"a",@progbits
	.sectionflags	@""
	.align	4
.nv.constant0._Z19initializeWithIndexii:
	.zero		904


//--------------------- .nv.constant0._Z8getlabelPiS_i --------------------------
	.section	.nv.constant0._Z8getlabelPiS_i,"a",@progbits
	.sectionflags	@""
	.align	4
.nv.constant0._Z8getlabelPiS_i:
	.zero		916


//--------------------- .nv.constant0._Z17applyDeltaBuffer1v --------------------------
	.section	.nv.constant0._Z17applyDeltaBuffer1v,"a",@progbits
	.sectionflags	@""
	.align	4
.nv.constant0._Z17applyDeltaBuffer1v:
	.zero		896


//--------------------- .nv.constant0._Z16applyDeltaBufferv --------------------------
	.section	.nv.constant0._Z16applyDeltaBufferv,"a",@progbits
	.sectionflags	@""
	.align	4
.nv.constant0._Z16applyDeltaBufferv:
	.zero		896


//--------------------- .nv.constant0._Z17initialize2DArrayPPdPii --------------------------
	.section	.nv.constant0._Z17initialize2DArrayPPdPii,"a",@progbits
	.sectionflags	@""
	.align	4
.nv.constant0._Z17initialize2DArrayPPdPii:
	.zero		916


//--------------------- .nv.constant0._Z9fixpath11i --------------------------
	.section	.nv.constant0._Z9fixpath11i,"a",@progbits
	.sectionflags	@""
	.align	4
.nv.constant0._Z9fixpath11i:
	.zero		900


//--------------------- .nv.constant0._Z17initializeKernel1d --------------------------
	.section	.nv.constant0._Z17initializeKernel1d,"a",@progbits
	.sectionflags	@""
	.align	4
.nv.constant0._Z17initializeKernel1d:
	.zero		904


//--------------------- .nv.constant0._Z16initializeKerneld --------------------------
	.section	.nv.constant0._Z16initializeKerneld,"a",@progbits
	.sectionflags	@""
	.align	4
.nv.constant0._Z16initializeKerneld:
	.zero		904


//--------------------- .nv.constant0._Z18fix_maxi_critical2ii --------------------------
	.section	.nv.constant0._Z18fix_maxi_critical2ii,"a",@progbits
	.sectionflags	@""
	.align	4
.nv.constant0._Z18fix_maxi_critical2ii:
	.zero		904


//--------------------- .nv.constant0._Z18fix_maxi_critical5i --------------------------
	.section	.nv.constant0._Z18fix_maxi_critical5i,"a",@progbits
	.sectionflags	@""
	.align	4
.nv.constant0._Z18fix_maxi_critical5i:
	.zero		900


//--------------------- .nv.constant0._Z18fix_maxi_critical1ii --------------------------
	.section	.nv.constant0._Z18fix_maxi_critical1ii,"a",@progbits
	.sectionflags	@""
	.align	4
.nv.constant0._Z18fix_maxi_critical1ii:
	.zero		904


//--------------------- .nv.constant0._Z17clearStacksKernel13LockFreeStackIdE --------------------------
	.section	.nv.constant0._Z17clearStacksKernel13LockFreeStackIdE,"a",@progbits
	.sectionflags	@""
	.align	4
.nv.constant0._Z17clearStacksKernel13LockFreeStackIdE:
	.zero		904


//--------------------- .nv.constant0._Z20allocateDeviceMemoryv --------------------------
	.section	.nv.constant0._Z20allocateDeviceMemoryv,"a",@progbits
	.sectionflags	@""
	.align	4
.nv.constant0._Z20allocateDeviceMemoryv:
	.zero		896


//--------------------- .nv.constant0._Z16computeAdjacencyv --------------------------
	.section	.nv.constant0._Z16computeAdjacencyv,"a",@progbits
	.sectionflags	@""
	.align	4
.nv.constant0._Z16computeAdjacencyv:
	.zero		896


//--------------------- .nv.constant0._Z17freeDeviceMemory1v --------------------------
	.section	.nv.constant0._Z17freeDeviceMemory1v,"a",@progbits
	.sectionflags	@""
	.align	4
.nv.constant0._Z17freeDeviceMemory1v:
	.zero		896


//--------------------- .nv.constant0._Z16freeDeviceMemoryv --------------------------
	.section	.nv.constant0._Z16freeDeviceMemoryv,"a",@progbits
	.sectionflags	@""
	.align	4
.nv.constant0._Z16freeDeviceMemoryv:
	.zero		896


//--------------------- .nv.constant0._Z21get_wrong_index_path1i --------------------------
	.section	.nv.constant0._Z21get_wrong_index_path1i,"a",@progbits
	.sectionflags	@""
	.align	4
.nv.constant0._Z21get_wrong_index_path1i:
	.zero		900


//--------------------- .nv.constant0._Z10iscriticlev --------------------------
	.section	.nv.constant0._Z10iscriticlev,"a",@progbits
	.sectionflags	@""
	.align	4
.nv.constant0._Z10iscriticlev:
	.zero		896


//--------------------- .nv.constant0._Z18checkElementKernelPiiiPb --------------------------
	.section	.nv.constant0._Z18checkElementKernelPiiiPb,"a",@progbits
	.sectionflags	@""
	.align	4
.nv.constant0._Z18checkElementKernelPiiiPb:
	.zero		920


//--------------------- .nv.constant0._Z14find_directioni --------------------------
	.section	.nv.constant0._Z14find_directioni,"a",@progbits
	.sectionflags	@""
	.align	4
.nv.constant0._Z14find_directioni:
	.zero		900


//--------------------- .nv.constant0._Z17clearStacksKernelv --------------------------
	.section	.nv.constant0._Z17clearStacksKernelv,"a",@progbits
	.sectionflags	@""
	.align	4
.nv.constant0._Z17clearStacksKernelv:
	.zero		896


//--------------------- .nv.constant0._Z19copy_array_to_stackPiPdi --------------------------
	.section	.nv.constant0._Z19copy_array_to_stackPiPdi,"a",@progbits
	.sectionflags	@""
	.align	4
.nv.constant0._Z19copy_array_to_stackPiPdi:
	.zero		916


//--------------------- .nv.constant0._Z19copy_stack_to_arrayPiPdS_i --------------------------
	.section	.nv.constant0._Z19copy_stack_to_arrayPiPdS_i,"a",@progbits
	.sectionflags	@""
	.align	4
.nv.constant0._Z19copy_stack_to_arrayPiPdS_i:
	.zero		924


//--------------------- SYMBOLS --------------------------

	.type		.nv.reservedSmem.offset0,@object
	.size		.nv.reservedSmem.offset0,0x4
	.type		free,@function
	.type		malloc,@function
	.type		vprintf,@function
